def matmul_kernel(
    a_ptr,
    b_ptr,
    c_ptr,
    M,
    N,
    K,
    stride_am,
    stride_ak,
    stride_bk,
    stride_bn,
    stride_cm,
    stride_cn,
    BLOCK_M: tl.constexpr,
    BLOCK_N: tl.constexpr,
    BLOCK_K: tl.constexpr,
    GROUP_M: tl.constexpr,
):
    pid = tl.program_id(axis=0)
    num_pid_m = tl.cdiv(M, BLOCK_M)
    num_pid_n = tl.cdiv(N, BLOCK_N)
    num_pid_in_group = GROUP_M * num_pid_n
    group_id = pid // num_pid_in_group
    first_pid_m = group_id * GROUP_M
    group_size_m = min(num_pid_m - first_pid_m, GROUP_M)
    pid_m = first_pid_m + ((pid % num_pid_in_group) % group_size_m)
    pid_n = (pid % num_pid_in_group) // group_size_m

    offs_am = (pid_m * BLOCK_M + tl.arange(0, BLOCK_M)) % M
    offs_bn = (pid_n * BLOCK_N + tl.arange(0, BLOCK_N)) % N
    offs_k = tl.arange(0, BLOCK_K)
    a_ptrs = a_ptr + offs_am[:, None] * stride_am + offs_k[None, :] * stride_ak
    b_ptrs = b_ptr + offs_k[:, None] * stride_bk + offs_bn[None, :] * stride_bn

    acc = tl.zeros((BLOCK_M, BLOCK_N), dtype=tl.float32)
    for kk in range(0, tl.cdiv(K, BLOCK_K)):
        a = tl.load(a_ptrs, mask=offs_k[None, :] < K - kk * BLOCK_K, other=0.0)
        b = tl.load(b_ptrs, mask=offs_k[:, None] < K - kk * BLOCK_K, other=0.0)
        acc = tl.dot(a, b, acc)
        a_ptrs += BLOCK_K * stride_ak
        b_ptrs += BLOCK_K * stride_bk

    c = acc.to(c_ptr.dtype.element_ty)
    offs_cm = pid_m * BLOCK_M + tl.arange(0, BLOCK_M)
    offs_cn = pid_n * BLOCK_N + tl.arange(0, BLOCK_N)
    c_ptrs = c_ptr + offs_cm[:, None] * stride_cm + offs_cn[None, :] * stride_cn
    mask = (offs_cm[:, None] < M) & (offs_cn[None, :] < N)
    tl.store(c_ptrs, c, mask=mask)

# config = {"BLOCK_K": 64, "BLOCK_M": 256, "BLOCK_N": 256, "GROUP_M": 8, "arch": "sm_100", "dtype": "fp8e4m3", "num_ctas": 4, "num_stages": 3, "num_warps": 4}
# arch = sm_100


// ===== COMPILED SASS (sm_100a) =====

	.target	sm_100a

	.elftype	@"ET_EXEC"


//--------------------- .note.nv.tkinfo           --------------------------
	.section	.note.nv.tkinfo,"",@"SHT_NOTE"
	.sectionflags	@"SHF_NOTE_NV_TKINFO"
	.tkinfo
        /*0018*/ 	.word	0x00000081
        /*0030*/ 	.string	""
        /*0030*/ 	.string	"ptxas-blackwell"
        /*0030*/ 	.string	"Cuda compilation tools, release 12.9, V12.9.86"
        /*0030*/ 	.string	"Build cuda_12.9.r12.9/compiler.36037853_0"
        /*0030*/ 	.string	"-v  -suppress-debug-info  -lineinfo  -arch sm_100a "



//--------------------- .note.nv.cuver            --------------------------
	.section	.note.nv.cuver,"",@"SHT_NOTE"
	.sectionflags	@"SHF_NOTE_NV_CUVER"
        /*0018*/ 	.short	0x0001
        /*001a*/ 	.short	0x0064
        /*001c*/ 	.short	0x0001
        /*001e*/ 	.short	0x0000
        /*0020*/ 	.short	0x0001
        /*0022*/ 	.short	0x0000


//--------------------- .nv.info                  --------------------------
	.section	.nv.info,"",@"SHT_CUDA_INFO"
	.align	4


	//----- nvinfo : EIATTR_REGCOUNT
	.align		4
        /*0000*/ 	.byte	0x04, 0x2f
        /*0002*/ 	.short	(.L_4 - .L_3)
	.align		4
.L_3:
        /*0004*/ 	.word	index@(matmul_kernel)
        /*0008*/ 	.word	0x000000ff


	//----- nvinfo : EIATTR_FRAME_SIZE
	.align		4
.L_4:
        /*000c*/ 	.byte	0x04, 0x11
        /*000e*/ 	.short	(.L_6 - .L_5)
	.align		4
.L_5:
        /*0010*/ 	.word	index@($__internal_2_$__cuda_sm10x_tcgen05_guardrail_trap_unallocated_columns_being_dealloced)
        /*0014*/ 	.word	0x00000260


	//----- nvinfo : EIATTR_FRAME_SIZE
	.align		4
.L_6:
        /*0018*/ 	.byte	0x04, 0x11
        /*001a*/ 	.short	(.L_8 - .L_7)
	.align		4
.L_7:
        /*001c*/ 	.word	index@($__internal_1_$__cuda_sm10x_tcgen05_guardrail_trap_phase_invalid_during_alloc)
        /*0020*/ 	.word	0x00000260


	//----- nvinfo : EIATTR_FRAME_SIZE
	.align		4
.L_8:
        /*0024*/ 	.byte	0x04, 0x11
        /*0026*/ 	.short	(.L_10 - .L_9)
	.align		4
.L_9:
        /*0028*/ 	.word	index@($__internal_0_$__cuda_sm10x_tcgen05_guardrail_trap_col_being_dealloced_not_returned_by_alloc)
        /*002c*/ 	.word	0x00000260


	//----- nvinfo : EIATTR_FRAME_SIZE
	.align		4
.L_10:
        /*0030*/ 	.byte	0x04, 0x11
        /*0032*/ 	.short	(.L_12 - .L_11)
	.align		4
.L_11:
        /*0034*/ 	.word	index@(matmul_kernel)
        /*0038*/ 	.word	0x00000260


	//----- nvinfo : EIATTR_MIN_STACK_SIZE
	.align		4
.L_12:
        /*003c*/ 	.byte	0x04, 0x12
        /*003e*/ 	.short	(.L_14 - .L_13)
	.align		4
.L_13:
        /*0040*/ 	.word	index@(matmul_kernel)
        /*0044*/ 	.word	0x00000260
.L_14:


//--------------------- .nv.info.matmul_kernel    --------------------------
	.section	.nv.info.matmul_kernel,"",@"SHT_CUDA_INFO"
	.sectionflags	@""
	.align	4


	//----- nvinfo : EIATTR_CUDA_API_VERSION
	.align		4
        /*0000*/ 	.byte	0x04, 0x37
        /*0002*/ 	.short	(.L_16 - .L_15)
.L_15:
        /*0004*/ 	.word	0x00000081


	//----- nvinfo : EIATTR_KPARAM_INFO
	.align		4
.L_16:
        /*0008*/ 	.byte	0x04, 0x17
        /*000a*/ 	.short	(.L_18 - .L_17)
.L_17:
        /*000c*/ 	.word	0x00000000
        /*0010*/ 	.short	0x000d
        /*0012*/ 	.short	0x0048
        /*0014*/ 	.byte	0x00, 0xf4, 0x21, 0x00


	//----- nvinfo : EIATTR_KPARAM_INFO
	.align		4
.L_18:
        /*0018*/ 	.byte	0x04, 0x17
        /*001a*/ 	.short	(.L_20 - .L_19)
.L_19:
        /*001c*/ 	.word	0x00000000
        /*0020*/ 	.short	0x000c
        /*0022*/ 	.short	0x0040
        /*0024*/ 	.byte	0x00, 0xf4, 0x21, 0x00


	//----- nvinfo : EIATTR_KPARAM_INFO
	.align		4
.L_20:
        /*0028*/ 	.byte	0x04, 0x17
        /*002a*/ 	.short	(.L_22 - .L_21)
.L_21:
        /*002c*/ 	.word	0x00000000
        /*0030*/ 	.short	0x000b
        /*0032*/ 	.short	0x0038
        /*0034*/ 	.byte	0x00, 0xf0, 0x11, 0x00


	//----- nvinfo : EIATTR_KPARAM_INFO
	.align		4
.L_22:
        /*0038*/ 	.byte	0x04, 0x17
        /*003a*/ 	.short	(.L_24 - .L_23)
.L_23:
        /*003c*/ 	.word	0x00000000
        /*0040*/ 	.short	0x000a
        /*0042*/ 	.short	0x0034
        /*0044*/ 	.byte	0x00, 0xf0, 0x11, 0x00


	//----- nvinfo : EIATTR_KPARAM_INFO
	.align		4
.L_24:
        /*0048*/ 	.byte	0x04, 0x17
        /*004a*/ 	.short	(.L_26 - .L_25)
.L_25:
        /*004c*/ 	.word	0x00000000
        /*0050*/ 	.short	0x0009
        /*0052*/ 	.short	0x0030
        /*0054*/ 	.byte	0x00, 0xf0, 0x11, 0x00


	//----- nvinfo : EIATTR_KPARAM_INFO
	.align		4
.L_26:
        /*0058*/ 	.byte	0x04, 0x17
        /*005a*/ 	.short	(.L_28 - .L_27)
.L_27:
        /*005c*/ 	.word	0x00000000
        /*0060*/ 	.short	0x0008
        /*0062*/ 	.short	0x002c
        /*0064*/ 	.byte	0x00, 0xf0, 0x11, 0x00


	//----- nvinfo : EIATTR_KPARAM_INFO
	.align		4
.L_28:
        /*0068*/ 	.byte	0x04, 0x17
        /*006a*/ 	.short	(.L_30 - .L_29)
.L_29:
        /*006c*/ 	.word	0x00000000
        /*0070*/ 	.short	0x0007
        /*0072*/ 	.short	0x0028
        /*0074*/ 	.byte	0x00, 0xf0, 0x11, 0x00


	//----- nvinfo : EIATTR_KPARAM_INFO
	.align		4
.L_30:
        /*0078*/ 	.byte	0x04, 0x17
        /*007a*/ 	.short	(.L_32 - .L_31)
.L_31:
        /*007c*/ 	.word	0x00000000
        /*0080*/ 	.short	0x0006
        /*0082*/ 	.short	0x0024
        /*0084*/ 	.byte	0x00, 0xf0, 0x11, 0x00


	//----- nvinfo : EIATTR_KPARAM_INFO
	.align		4
.L_32:
        /*0088*/ 	.byte	0x04, 0x17
        /*008a*/ 	.short	(.L_34 - .L_33)
.L_33:
        /*008c*/ 	.word	0x00000000
        /*0090*/ 	.short	0x0005
        /*0092*/ 	.short	0x0020
        /*0094*/ 	.byte	0x00, 0xf0, 0x11, 0x00


	//----- nvinfo : EIATTR_KPARAM_INFO
	.align		4
.L_34:
        /*0098*/ 	.byte	0x04, 0x17
        /*009a*/ 	.short	(.L_36 - .L_35)
.L_35:
        /*009c*/ 	.word	0x00000000
        /*00a0*/ 	.short	0x0004
        /*00a2*/ 	.short	0x001c
        /*00a4*/ 	.byte	0x00, 0xf0, 0x11, 0x00


	//----- nvinfo : EIATTR_KPARAM_INFO
	.align		4
.L_36:
        /*00a8*/ 	.byte	0x04, 0x17
        /*00aa*/ 	.short	(.L_38 - .L_37)
.L_37:
        /*00ac*/ 	.word	0x00000000
        /*00b0*/ 	.short	0x0003
        /*00b2*/ 	.short	0x0018
        /*00b4*/ 	.byte	0x00, 0xf0, 0x11, 0x00


	//----- nvinfo : EIATTR_KPARAM_INFO
	.align		4
.L_38:
        /*00b8*/ 	.byte	0x04, 0x17
        /*00ba*/ 	.short	(.L_40 - .L_39)
.L_39:
        /*00bc*/ 	.word	0x00000000
        /*00c0*/ 	.short	0x0002
        /*00c2*/ 	.short	0x0010
        /*00c4*/ 	.byte	0x00, 0xf4, 0x21, 0x00


	//----- nvinfo : EIATTR_KPARAM_INFO
	.align		4
.L_40:
        /*00c8*/ 	.byte	0x04, 0x17
        /*00ca*/ 	.short	(.L_42 - .L_41)
.L_41:
        /*00cc*/ 	.word	0x00000000
        /*00d0*/ 	.short	0x0001
        /*00d2*/ 	.short	0x0008
        /*00d4*/ 	.byte	0x00, 0xf4, 0x21, 0x00


	//----- nvinfo : EIATTR_KPARAM_INFO
	.align		4
.L_42:
        /*00d8*/ 	.byte	0x04, 0x17
        /*00da*/ 	.short	(.L_44 - .L_43)
.L_43:
        /*00dc*/ 	.word	0x00000000
        /*00e0*/ 	.short	0x0000
        /*00e2*/ 	.short	0x0000
        /*00e4*/ 	.byte	0x00, 0xf4, 0x21, 0x00


	//----- nvinfo : EIATTR_EXPLICIT_CLUSTER
	.align		4
.L_44:
        /*00e8*/ 	.byte	0x01, 0x3e
	.zero		2


	//----- nvinfo : EIATTR_CTA_PER_CLUSTER
	.align		4
        /*00ec*/ 	.byte	0x04, 0x3d
        /*00ee*/ 	.short	(.L_46 - .L_45)
.L_45:
        /*00f0*/ 	.word	0x00000004
        /*00f4*/ 	.word	0x00000001
        /*00f8*/ 	.word	0x00000001


	//----- nvinfo : EIATTR_AT_ENTRY_FRAGMENTS
	.align		4
.L_46:
        /*00fc*/ 	.byte	0x04, 0x4f
        /*00fe*/ 	.short	(.L_48 - .L_47)


	//   ....[0]....
.L_47:
        /*0100*/ 	.word	0x00000004


	//----- nvinfo : EIATTR_RESERVED_SMEM_USED
	.align		4
.L_48:
        /*0104*/ 	.byte	0x01, 0x41
	.zero		2


	//----- nvinfo : EIATTR_SPARSE_MMA_MASK
	.align		4
        /*0108*/ 	.byte	0x03, 0x50
        /*010a*/ 	.short	0x0000


	//----- nvinfo : EIATTR_TCGEN05_1CTA_USED
	.align		4
        /*010c*/ 	.byte	0x01, 0x51
	.zero		2


	//----- nvinfo : EIATTR_MAXREG_COUNT
	.align		4
        /*0110*/ 	.byte	0x03, 0x1b
        /*0112*/ 	.short	0x00ff


	//----- nvinfo : EIATTR_NUM_BARRIERS
	.align		4
        /*0114*/ 	.byte	0x02, 0x4c
        /*0116*/ 	.byte	0x01
	.zero		1


	//----- nvinfo : EIATTR_ANNOTATIONS
	.align		4
        /*0118*/ 	.byte	0x04, 0x55
        /*011a*/ 	.short	(.L_50 - .L_49)


	//   ....[0]....
.L_49:
        /*011c*/ 	.word	0x00000001
        /*0120*/ 	.byte	0xe0, 0x09, 0x00, 0x00, 0x01, 0x00, 0x00, 0x00, 0x70, 0x17, 0x00, 0x00, 0x01, 0x00, 0x00, 0x00
        /* <DEDUP_REMOVED lines=150> */
        /*0a90*/ 	.byte	0xe0, 0xe1, 0x00, 0x00, 0x01, 0x00, 0x00, 0x00, 0x10, 0xe3, 0x00, 0x00


	//----- nvinfo : EIATTR_INT_WARP_WIDE_INSTR_OFFSETS
	.align		4
.L_50:
        /*0a9c*/ 	.byte	0x04, 0x31
        /*0a9e*/ 	.short	(.L_52 - .L_51)


	//   ....[0]....
.L_51:
        /*0aa0*/ 	.word	0x00001550


	//   ....[1]....
        /*0aa4*/ 	.word	0x00001590


	//   ....[2]....
        /*0aa8*/ 	.word	0x000021f0


	//   ....[3]....
        /*0aac*/ 	.word	0x00012960


	//   ....[4]....
        /*0ab0*/ 	.word	0x000129b0


	//----- nvinfo : EIATTR_COOP_GROUP_MASK_REGIDS
	.align		4
.L_52:
        /*0ab4*/ 	.byte	0x04, 0x29
        /*0ab6*/ 	.short	(.L_54 - .L_53)


	//   ....[0]....
.L_53:
        /*0ab8*/ 	.word	0xffffffff


	//   ....[1]....
        /*0abc*/ 	.word	0xffffffff


	//   ....[2]....
        /*0ac0*/ 	.word	0xffffffff


	//   ....[3]....
        /*0ac4*/ 	.word	0xffffffff


	//----- nvinfo : EIATTR_COOP_GROUP_INSTR_OFFSETS
	.align		4
.L_54:
        /*0ac8*/ 	.byte	0x04, 0x28
        /*0aca*/ 	.short	(.L_56 - .L_55)


	//   ....[0]....
.L_55:
        /*0acc*/ 	.word	0x00000080


	//   ....[1]....
        /*0ad0*/ 	.word	0x00000340


	//   ....[2]....
        /*0ad4*/ 	.word	0x000127f0


	//   ....[3]....
        /*0ad8*/ 	.word	0x00012a60


	//----- nvinfo : EIATTR_VRC_CTA_INIT_COUNT
	.align		4
.L_56:
        /*0adc*/ 	.byte	0x02, 0x4a
        /*0ade*/ 	.byte	0x80
	.zero		1


	//----- nvinfo : EIATTR_MBARRIER_INSTR_OFFSETS
	.align		4
        /*0ae0*/ 	.byte	0x04, 0x39
        /*0ae2*/ 	.short	(.L_58 - .L_57)


	//   ....[0]....
.L_57:
        /*0ae4*/ 	.word	0x00001800
        /*0ae8*/ 	.word	0x000000ff
        /*0aec*/ 	.word	0x00000000
        /*0af0*/ 	.short	0x0100
        /*0af2*/ 	.byte	0x0a
	.zero		1


	//   ....[1]....
        /*0af4*/ 	.word	0x00002420
        /*0af8*/ 	.word	0x000000ff
        /*0afc*/ 	.word	0x00008008
        /*0b00*/ 	.short	0x0100
        /*0b02*/ 	.byte	0x0d
	.zero		1


	//   ....[2]....
        /*0b04*/ 	.word	0x00009fd0
        /*0b08*/ 	.word	0x000000ff
        /*0b0c*/ 	.word	0x00000000
        /*0b10*/ 	.short	0x010a
        /*0b12*/ 	.byte	0x0a
	.zero		1


	//   ....[3]....
        /*0b14*/ 	.word	0x0000e2f0
        /*0b18*/ 	.word	0x000000ff
        /*0b1c*/ 	.word	0x00000000
        /*0b20*/ 	.short	0x010a
        /*0b22*/ 	.byte	0x0a
	.zero		1


	//   ....[4]....
        /*0b24*/ 	.word	0x0000e400
        /*0b28*/ 	.word	0x000000ff
        /*0b2c*/ 	.word	0x00008000
        /*0b30*/ 	.short	0x0108
        /*0b32*/ 	.byte	0x0d
	.zero		1


	//   ....[5]....
        /*0b34*/ 	.word	0x0000e4a0
        /*0b38*/ 	.word	0x000000ff
        /*0b3c*/ 	.word	0x00008008
        /*0b40*/ 	.short	0x0108
        /*0b42*/ 	.byte	0x0d
	.zero		1


	//   ....[6]....
        /*0b44*/ 	.word	0x00012a80
        /*0b48*/ 	.word	0x000000ff
        /*0b4c*/ 	.word	0x00000000
        /*0b50*/ 	.short	0x010a
        /*0b52*/ 	.byte	0x0a
	.zero		1


	//   ....[7]....
        /*0b54*/ 	.word	0x00012ab0
        /*0b58*/ 	.word	0x000000ff
        /*0b5c*/ 	.word	0x00000000
        /*0b60*/ 	.short	0x010a
        /*0b62*/ 	.byte	0x0a
	.zero		1


	//----- nvinfo : EIATTR_NUM_MBARRIERS
	.align		4
.L_58:
        /*0b64*/ 	.byte	0x03, 0x38
        /*0b66*/ 	.short	0x0002


	//----- nvinfo : EIATTR_EXIT_INSTR_OFFSETS
	.align		4
        /*0b68*/ 	.byte	0x04, 0x1c
        /*0b6a*/ 	.short	(.L_60 - .L_59)


	//   ....[0]....
.L_59:
        /*0b6c*/ 	.word	0x00012a70


	//----- nvinfo : EIATTR_REQNTID
	.align		4
.L_60:
        /*0b70*/ 	.byte	0x04, 0x10
        /*0b72*/ 	.short	(.L_62 - .L_61)
.L_61:
        /*0b74*/ 	.word	0x00000080
        /*0b78*/ 	.word	0x00000001
        /*0b7c*/ 	.word	0x00000001


	//----- nvinfo : EIATTR_CRS_STACK_SIZE
	.align		4
.L_62:
        /*0b80*/ 	.byte	0x04, 0x1e
        /*0b82*/ 	.short	(.L_64 - .L_63)
.L_63:
        /*0b84*/ 	.word	0x00000000


	//----- nvinfo : EIATTR_CBANK_PARAM_SIZE
	.align		4
.L_64:
        /*0b88*/ 	.byte	0x03, 0x19
        /*0b8a*/ 	.short	0x0050


	//----- nvinfo : EIATTR_PARAM_CBANK
	.align		4
        /*0b8c*/ 	.byte	0x04, 0x0a
        /*0b8e*/ 	.short	(.L_66 - .L_65)
	.align		4
.L_65:
        /*0b90*/ 	.word	index@(.nv.constant0.matmul_kernel)
        /*0b94*/ 	.short	0x0380
        /*0b96*/ 	.short	0x0050


	//----- nvinfo : EIATTR_SW_WAR
	.align		4
.L_66:
        /*0b98*/ 	.byte	0x04, 0x36
        /*0b9a*/ 	.short	(.L_68 - .L_67)
.L_67:
        /*0b9c*/ 	.word	0x00000008
.L_68:


//--------------------- .nv.compat                --------------------------
	.section	.nv.compat,"",@"SHT_CUDA_COMPAT_INFO"
	.align	4
        /*0000*/ 	.byte	0x02, 0x02, 0x02, 0x00, 0x02, 0x05, 0x05, 0x00, 0x02, 0x03, 0x00, 0x00, 0x02, 0x06, 0x01, 0x00


//--------------------- .nv.callgraph             --------------------------
	.section	.nv.callgraph,"",@"SHT_CUDA_CALLGRAPH"
	.align	4
	.sectionentsize	8
	.align		4
        /*0000*/ 	.word	0x00000000
	.align		4
        /*0004*/ 	.word	0xffffffff
	.align		4
        /*0008*/ 	.word	0x00000000
	.align		4
        /*000c*/ 	.word	0xfffffffe
	.align		4
        /*0010*/ 	.word	0x00000000
	.align		4
        /*0014*/ 	.word	0xfffffffd
	.align		4
        /*0018*/ 	.word	0x00000000
	.align		4
        /*001c*/ 	.word	0xfffffffc


//--------------------- .text.matmul_kernel       --------------------------
	.section	.text.matmul_kernel,"ax",@progbits
	.align	128
        .global         matmul_kernel
        .type           matmul_kernel,@function
        .size           matmul_kernel,(.L_x_20 - matmul_kernel)
        .other          matmul_kernel,@"STO_CUDA_ENTRY STV_DEFAULT"
matmul_kernel:
.text.matmul_kernel:
[----:B------:R-:W0:Y:S01]  /*0000*/  LDC R1, c[0x0][0x37c] ;  /* 0x0000df00ff017b82 */ /* 0x000e220000000800 */
[----:B------:R-:W1:Y:S01]  /*0010*/  S2R R186, SR_TID.X ;  /* 0x0000000000ba7919 */ /* 0x000e620000002100 */
[----:B0-----:R-:W-:Y:S01]  /*0020*/  VIADD R1, R1, 0xfffffda0 ;  /* 0xfffffda001017836 */ /* 0x001fe20000000000 */
[----:B------:R-:W0:Y:S01]  /*0030*/  LDCU.64 UR26, c[0x0][0x358] ;  /* 0x00006b00ff1a77ac */ /* 0x000e220008000a00 */
[----:B-1----:R-:W-:-:S13]  /*0040*/  ISETP.GE.U32.AND P0, PT, R186, 0x20, PT ;  /* 0x00000020ba00780c */ /* 0x002fda0003f06070 */
[----:B------:R-:W-:Y:S02]  /*0050*/  VOTEU.ANY UP0, P0 ;  /* 0x0000000000ff7886 */ /* 0x000fe40000000100 */
[----:B------:R-:W-:Y:S05]  /*0060*/  BRA.U UP0, `(.L_x_0) ;  /* 0x0000000100b87547 */ /* 0x000fea000b800000 */
[----:B------:R-:W1:Y:S01]  /*0070*/  S2UR UR6, SR_CgaCtaId ;  /* 0x00000000000679c3 */ /* 0x000e620000008800 */
[----:B------:R-:W-:Y:S01]  /*0080*/  NOP ;  /* 0x0000000000007918 */ /* 0x000fe20000000000 */
[----:B------:R-:W-:Y:S02]  /*0090*/  UMOV UR4, 0x40 ;  /* 0x0000004000047882 */ /* 0x000fe40000000000 */
[----:B-1----:R-:W-:-:S09]  /*00a0*/  ULEA UR4, UR6, UR4, 0x18 ;  /* 0x0000000406047291 */ /* 0x002fd2000f8ec0ff */
[----:B------:R-:W1:Y:S01]  /*00b0*/  LDS.U8 R0, [UR4] ;  /* 0x00000004ff007984 */ /* 0x000e620008000000 */
[----:B------:R-:W-:Y:S02]  /*00c0*/  UMOV UR4, 0x400 ;  /* 0x0000040000047882 */ /* 0x000fe40000000000 */
[----:B------:R-:W-:Y:S01]  /*00d0*/  ULEA UR4, UR6, UR4, 0x18 ;  /* 0x0000000406047291 */ /* 0x000fe2000f8ec0ff */
[----:B-1----:R-:W-:-:S13]  /*00e0*/  ISETP.NE.AND P0, PT, R0, RZ, PT ;  /* 0x000000ff0000720c */ /* 0x002fda0003f05270 */
[----:B------:R-:W-:Y:S05]  /*00f0*/  @P0 BRA `(.L_x_1) ;  /* 0x00000000007c0947 */ /* 0x000fea0003800000 */
[----:B------:R-:W-:-:S13]  /*0100*/  ELECT P0, URZ, PT ;  /* 0x0000000000ff782f */ /* 0x000fda0003800000 */
[----:B------:R-:W-:Y:S05]  /*0110*/  @!P0 BRA `(.L_x_2) ;  /* 0x0000000000848947 */ /* 0x000fea0003800000 */
[----:B------:R-:W-:Y:S01]  /*0120*/  UMOV UR5, 0x4 ;  /* 0x0000000400057882 */ /* 0x000fe20000000000 */
[----:B------:R-:W-:Y:S02]  /*0130*/  IMAD.MOV.U32 R4, RZ, RZ, 0x1 ;  /* 0x00000001ff047424 */ /* 0x000fe400078e00ff */
[----:B------:R-:W-:Y:S02]  /*0140*/  IMAD.MOV.U32 R5, RZ, RZ, 0xf ;  /* 0x0000000fff057424 */ /* 0x000fe400078e00ff */
[----:B------:R-:W-:Y:S04]  /*0150*/  DEPBAR.LE SB1, 0x36 ;  /* 0x00009d800000791a */ /* 0x000fe80000000000 */
[----:B------:R-:W1:Y:S02]  /*0160*/  UTCATOMSWS.FIND_AND_SET.ALIGN UP1, UR5, UR5 ;  /* 0x00000005000575e3 */ /* 0x000e640008020800 */
[----:B-1----:R-:W-:-:S04]  /*0170*/  PLOP3.LUT P0, PT, PT, PT, UP1, 0x80, 0x8 ;  /* 0x000000000008781c */ /* 0x002fc80003f0f018 */
[----:B------:R-:W-:-:S04]  /*0180*/  SEL R0, RZ, 0xffffffff, !P0 ;  /* 0xffffffffff007807 */ /* 0x000fc80004000000 */
[----:B------:R-:W-:Y:S01]  /*0190*/  ISETP.NE.AND P0, PT, R0, RZ, PT ;  /* 0x000000ff0000720c */ /* 0x000fe20003f05270 */
[----:B------:R-:W-:-:S12]  /*01a0*/  IMAD.U32 R0, RZ, RZ, UR5 ;  /* 0x00000005ff007e24 */ /* 0x000fd8000f8e00ff */
[----:B------:R-:W-:Y:S05]  /*01b0*/  @P0 BRA `(.L_x_3) ;  /* 0x0000000000240947 */ /* 0x000fea0003800000 */
.L_x_4:
[----:B------:R-:W-:Y:S05]  /*01c0*/  NANOSLEEP 0x64 ;  /* 0x000000640000795d */ /* 0x000fea0003800000 */
[----:B------:R-:W-:-:S05]  /*01d0*/  UMOV UR5, 0x4 ;  /* 0x0000000400057882 */ /* 0x000fca0000000000 */
[----:B------:R-:W-:Y:S04]  /*01e0*/  DEPBAR.LE SB1, 0x36 ;  /* 0x00009d800000791a */ /* 0x000fe80000000000 */
[----:B------:R-:W1:Y:S02]  /*01f0*/  UTCATOMSWS.FIND_AND_SET.ALIGN UP1, UR5, UR5 ;  /* 0x00000005000575e3 */ /* 0x000e640008020800 */
[----:B-1----:R-:W-:-:S04]  /*0200*/  PLOP3.LUT P0, PT, PT, PT, UP1, 0x80, 0x8 ;  /* 0x000000000008781c */ /* 0x002fc80003f0f018 */
[----:B------:R-:W-:-:S04]  /*0210*/  SEL R0, RZ, 0xffffffff, !P0 ;  /* 0xffffffffff007807 */ /* 0x000fc80004000000 */
[----:B------:R-:W-:Y:S01]  /*0220*/  ISETP.NE.AND P0, PT, R0, RZ, PT ;  /* 0x000000ff0000720c */ /* 0x000fe20003f05270 */
[----:B------:R-:W-:-:S12]  /*0230*/  IMAD.U32 R0, RZ, RZ, UR5 ;  /* 0x00000005ff007e24 */ /* 0x000fd8000f8e00ff */
[----:B------:R-:W-:Y:S05]  /*0240*/  @!P0 BRA `(.L_x_4) ;  /* 0xfffffffc00dc8947 */ /* 0x000fea000383ffff */
.L_x_3:
[C---:B------:R-:W-:Y:S01]  /*0250*/  VIADD R3, R0.reuse, 0x10 ;  /* 0x0000001000037836 */ /* 0x040fe20000000000 */
[----:B------:R-:W-:Y:S01]  /*0260*/  UMOV UR5, 0x50 ;  /* 0x0000005000057882 */ /* 0x000fe20000000000 */
[----:B------:R-:W-:Y:S01]  /*0270*/  SHF.L.U32 R2, R5, R0, RZ ;  /* 0x0000000005027219 */ /* 0x000fe200000006ff */
[----:B------:R-:W-:Y:S01]  /*0280*/  ULEA UR5, UR6, UR5, 0x18 ;  /* 0x0000000506057291 */ /* 0x000fe2000f8ec0ff */
[----:B------:R-:W-:Y:S01]  /*0290*/  IMAD.SHL.U32 R0, R0, 0x20, RZ ;  /* 0x0000002000007824 */ /* 0x000fe200078e00ff */
[----:B------:R-:W-:-:S04]  /*02a0*/  SHF.L.U32 R3, R4, R3, RZ ;  /* 0x0000000304037219 */ /* 0x000fc800000006ff */
[----:B------:R-:W-:-:S05]  /*02b0*/  LOP3.LUT R2, R3, R2, RZ, 0xfc, !PT ;  /* 0x0000000203027212 */ /* 0x000fca00078efcff */
[----:B------:R1:W-:Y:S04]  /*02c0*/  ATOMS.OR RZ, [UR5], R2 ;  /* 0x00000002ffff798c */ /* 0x0003e8000b000005 */
[----:B------:R1:W-:Y:S01]  /*02d0*/  STS [UR4], R0 ;  /* 0x00000000ff007988 */ /* 0x0003e20008000804 */
[----:B------:R-:W-:Y:S05]  /*02e0*/  BRA `(.L_x_2) ;  /* 0x0000000000107947 */ /* 0x000fea0003800000 */
.L_x_1:
[----:B------:R-:W-:Y:S01]  /*02f0*/  IMAD.MOV.U32 R0, RZ, RZ, -0x1 ;  /* 0xffffffffff007424 */ /* 0x000fe200078e00ff */
[----:B------:R-:W-:-:S04]  /*0300*/  MOV R2, 0x330 ;  /* 0x0000033000027802 */ /* 0x000fc80000000f00 */
[----:B------:R1:W-:Y:S03]  /*0310*/  STS [UR4], R0 ;  /* 0x00000000ff007988 */ /* 0x0003e60008000804 */
[----:B01----:R-:W-:Y:S05]  /*0320*/  CALL.REL.NOINC `($__internal_1_$__cuda_sm10x_tcgen05_guardrail_trap_phase_invalid_during_alloc) ;  /* 0x0000012400f87944 */ /* 0x003fea0003c00000 */
.L_x_2:
[----:B------:R-:W-:Y:S05]  /*0330*/  WARPSYNC.ALL ;  /* 0x0000000000007948 */ /* 0x000fea0003800000 */
[----:B------:R-:W-:Y:S01]  /*0340*/  NOP ;  /* 0x0000000000007918 */ /* 0x000fe20000000000 */
.L_x_0:
[----:B------:R-:W2:Y:S08]  /*0350*/  LDC.64 R20, c[0x0][0x398] ;  /* 0x0000e600ff147b82 */ /* 0x000eb00000000a00 */
[----:B------:R-:W3:Y:S02]  /*0360*/  S2UR UR5, SR_CgaSize ;  /* 0x00000000000579c3 */ /* 0x000ee40000008a00 */
[----:B---3--:R-:W-:-:S12]  /*0370*/  UIMAD UR5, UR5, -0xa0, URZ ;  /* 0xffffff60050578a4 */ /* 0x008fd8000f8e02ff */
[----:B------:R-:W3:Y:S01]  /*0380*/  LDCU UR5, c[0x0][UR5+0x2b0] ;  /* 0x00005600050577ac */ /* 0x000ee20008000800 */
[----:B------:R-:W4:Y:S01]  /*0390*/  S2R R11, SR_CgaCtaId ;  /* 0x00000000000b7919 */ /* 0x000f220000008800 */
[----:B------:R-:W5:Y:S01]  /*03a0*/  S2UR UR4, SR_CTAID.X ;  /* 0x00000000000479c3 */ /* 0x000f620000002500 */
[----:B-12---:R-:W-:Y:S01]  /*03b0*/  VIADD R0, R21, 0xff ;  /* 0x000000ff15007836 */ /* 0x006fe20000000000 */
[----:B------:R-:W-:-:S04]  /*03c0*/  IABS R129, R21 ;  /* 0x0000001500817213 */ /* 0x000fc80000000000 */
[----:B------:R-:W-:Y:S02]  /*03d0*/  SHF.R.S32.HI R3, RZ, 0x1f, R0 ;  /* 0x0000001fff037819 */ /* 0x000fe40000011400 */
[----:B-----5:R-:W-:Y:S01]  /*03e0*/  I2FP.F32.U32 R5, UR4 ;  /* 0x0000000400057c45 */ /* 0x020fe20008201000 */
[----:B------:R-:W1:Y:S01]  /*03f0*/  S2UR UR4, SR_CgaCtaId ;  /* 0x00000000000479c3 */ /* 0x000e620000008800 */
[----:B------:R-:W-:Y:S01]  /*0400*/  LEA.HI R3, R3, R0, RZ, 0x8 ;  /* 0x0000000003037211 */ /* 0x000fe200078f40ff */
[----:B----4-:R-:W-:Y:S02]  /*0410*/  IMAD.SHL.U32 R14, R11, 0x80, RZ ;  /* 0x000000800b0e7824 */ /* 0x010fe400078e00ff */
[----:B---3--:R-:W-:Y:S01]  /*0420*/  FMUL R5, R5, UR5 ;  /* 0x0000000505057c20 */ /* 0x008fe20008400000 */
[----:B------:R-:W-:Y:S02]  /*0430*/  SHF.R.S32.HI R3, RZ, 0x8, R3 ;  /* 0x00000008ff037819 */ /* 0x000fe40000011403 */
[----:B------:R-:W-:-:S03]  /*0440*/  LEA.HI R133, R186, R14, RZ, 0x1a ;  /* 0x0000000eba857211 */ /* 0x000fc600078fd0ff */
[----:B------:R-:W-:Y:S01]  /*0450*/  IMAD.SHL.U32 R4, R3, 0x8, RZ ;  /* 0x0000000803047824 */ /* 0x000fe200078e00ff */
[----:B------:R-:W-:Y:S04]  /*0460*/  F2I.U32.TRUNC.NTZ R5, R5 ;  /* 0x0000000500057305 */ /* 0x000fe8000020f000 */
[----:B------:R-:W-:-:S04]  /*0470*/  IABS R7, R4 ;  /* 0x0000000400077213 */ /* 0x000fc80000000000 */
[----:B------:R-:W2:Y:S08]  /*0480*/  I2F.RP R0, R7 ;  /* 0x0000000700007306 */ /* 0x000eb00000209400 */
[----:B--2---:R-:W2:Y:S02]  /*0490*/  MUFU.RCP R0, R0 ;  /* 0x0000000000007308 */ /* 0x004ea40000001000 */
[----:B--2---:R-:W-:Y:S01]  /*04a0*/  VIADD R2, R0, 0xffffffe ;  /* 0x0ffffffe00027836 */ /* 0x004fe20000000000 */
[----:B------:R-:W-:-:S05]  /*04b0*/  IABS R0, R5 ;  /* 0x0000000500007213 */ /* 0x000fca0000000000 */
[----:B------:R2:W3:Y:S02]  /*04c0*/  F2I.FTZ.U32.TRUNC.NTZ R3, R2 ;  /* 0x0000000200037305 */ /* 0x0004e4000021f000 */
[----:B--2---:R-:W-:Y:S02]  /*04d0*/  IMAD.MOV.U32 R2, RZ, RZ, RZ ;  /* 0x000000ffff027224 */ /* 0x004fe400078e00ff */
[----:B---3--:R-:W-:-:S04]  /*04e0*/  IMAD.MOV R6, RZ, RZ, -R3 ;  /* 0x000000ffff067224 */ /* 0x008fc800078e0a03 */
[----:B------:R-:W-:Y:S01]  /*04f0*/  IMAD R9, R6, R7, RZ ;  /* 0x0000000706097224 */ /* 0x000fe200078e02ff */
[----:B------:R-:W-:-:S03]  /*0500*/  IABS R6, R4 ;  /* 0x0000000400067213 */ /* 0x000fc60000000000 */
[----:B------:R-:W-:-:S04]  /*0510*/  IMAD.HI.U32 R3, R3, R9, R2 ;  /* 0x0000000903037227 */ /* 0x000fc800078e0002 */
[----:B------:R-:W-:Y:S01]  /*0520*/  IMAD.MOV R2, RZ, RZ, -R6 ;  /* 0x000000ffff027224 */ /* 0x000fe200078e0a06 */
[----:B------:R-:W-:Y:S01]  /*0530*/  MOV R6, 0x400 ;  /* 0x0000040000067802 */ /* 0x000fe20000000f00 */
[----:B------:R-:W-:-:S03]  /*0540*/  IMAD.HI.U32 R3, R3, R0, RZ ;  /* 0x0000000003037227 */ /* 0x000fc600078e00ff */
[----:B------:R-:W-:Y:S01]  /*0550*/  R2UR UR13, R6 ;  /* 0x00000000060d72ca */ /* 0x000fe200000e0000 */
[----:B------:R-:W-:Y:S01]  /*0560*/  IMAD R0, R3, R2, R0 ;  /* 0x0000000203007224 */ /* 0x000fe200078e0200 */
[----:B------:R-:W-:Y:S04]  /*0570*/  BAR.SYNC.DEFER_BLOCKING 0x0 ;  /* 0x0000000000007b1d */ /* 0x000fe80000010000 */
[----:B------:R-:W-:-:S07]  /*0580*/  ISETP.GT.U32.AND P1, PT, R7, R0, PT ;  /* 0x000000000700720c */ /* 0x000fce0003f24070 */
[----:B-1----:R-:W-:-:S06]  /*0590*/  ULEA UR13, UR4, UR13, 0x18 ;  /* 0x0000000d040d7291 */ /* 0x002fcc000f8ec0ff */
[----:B------:R-:W-:Y:S02]  /*05a0*/  @!P1 IMAD.IADD R0, R0, 0x1, -R7 ;  /* 0x0000000100009824 */ /* 0x000fe400078e0a07 */
[----:B------:R-:W-:Y:S01]  /*05b0*/  @!P1 VIADD R3, R3, 0x1 ;  /* 0x0000000103039836 */ /* 0x000fe20000000000 */
[----:B------:R-:W-:Y:S02]  /*05c0*/  ISETP.NE.AND P1, PT, R4, RZ, PT ;  /* 0x000000ff0400720c */ /* 0x000fe40003f25270 */
[----:B------:R-:W-:Y:S02]  /*05d0*/  ISETP.GE.U32.AND P0, PT, R0, R7, PT ;  /* 0x000000070000720c */ /* 0x000fe40003f06070 */
[----:B------:R-:W-:Y:S01]  /*05e0*/  LOP3.LUT R0, R5, R4, RZ, 0x3c, !PT ;  /* 0x0000000405007212 */ /* 0x000fe200078e3cff */
[----:B------:R-:W1:Y:S01]  /*05f0*/  LDS R13, [UR13] ;  /* 0x0000000dff0d7984 */ /* 0x000e620008000800 */
[----:B------:R-:W-:Y:S02]  /*0600*/  BAR.SYNC.DEFER_BLOCKING 0x0 ;  /* 0x0000000000007b1d */ /* 0x000fe40000010000 */
[----:B------:R-:W-:Y:S01]  /*0610*/  ISETP.GE.AND P2, PT, R0, RZ, PT ;  /* 0x000000ff0000720c */ /* 0x000fe20003f46270 */
[----:B------:R-:W-:-:S06]  /*0620*/  VIADD R0, R20, 0xff ;  /* 0x000000ff14007836 */ /* 0x000fcc0000000000 */
[----:B------:R-:W-:-:S04]  /*0630*/  @P0 VIADD R3, R3, 0x1 ;  /* 0x0000000103030836 */ /* 0x000fc80000000000 */
[----:B------:R-:W-:Y:S01]  /*0640*/  IMAD.MOV.U32 R2, RZ, RZ, R3 ;  /* 0x000000ffff027224 */ /* 0x000fe200078e0003 */
[----:B------:R-:W-:-:S03]  /*0650*/  SHF.R.S32.HI R3, RZ, 0x1f, R0 ;  /* 0x0000001fff037819 */ /* 0x000fc60000011400 */
[----:B------:R-:W-:Y:S01]  /*0660*/  @!P2 IMAD.MOV R2, RZ, RZ, -R2 ;  /* 0x000000ffff02a224 */ /* 0x000fe200078e0a02 */
[----:B------:R-:W-:Y:S02]  /*0670*/  @!P1 LOP3.LUT R2, RZ, R4, RZ, 0x33, !PT ;  /* 0x00000004ff029212 */ /* 0x000fe400078e33ff */
[----:B------:R-:W-:-:S03]  /*0680*/  LEA.HI R3, R3, R0, RZ, 0x8 ;  /* 0x0000000003037211 */ /* 0x000fc600078f40ff */
[----:B------:R-:W-:Y:S02]  /*0690*/  IMAD.SHL.U32 R10, R2, 0x8, RZ ;  /* 0x00000008020a7824 */ /* 0x000fe400078e00ff */
[----:B------:R-:W-:-:S03]  /*06a0*/  IMAD.MOV R2, RZ, RZ, -R2 ;  /* 0x000000ffff027224 */ /* 0x000fc600078e0a02 */
[----:B------:R-:W-:Y:S01]  /*06b0*/  LEA.HI.SX32 R3, R3, -R10, 0x18 ;  /* 0x8000000a03037211 */ /* 0x000fe200078fc2ff */
[----:B------:R-:W-:Y:S02]  /*06c0*/  IMAD R12, R4, R2, R5 ;  /* 0x00000002040c7224 */ /* 0x000fe400078e0205 */
[----:B------:R-:W-:Y:S01]  /*06d0*/  IMAD.MOV.U32 R2, RZ, RZ, RZ ;  /* 0x000000ffff027224 */ /* 0x000fe200078e00ff */
[----:B------:R-:W-:-:S04]  /*06e0*/  VIMNMX R9, PT, PT, R3, 0x8, PT ;  /* 0x0000000803097848 */ /* 0x000fc80003fe0100 */
[-C--:B------:R-:W-:Y:S02]  /*06f0*/  IABS R8, R9.reuse ;  /* 0x0000000900087213 */ /* 0x080fe40000000000 */
[----:B------:R-:W-:Y:S02]  /*0700*/  IABS R4, R9 ;  /* 0x0000000900047213 */ /* 0x000fe40000000000 */
[----:B------:R-:W2:Y:S01]  /*0710*/  I2F.RP R0, R8 ;  /* 0x0000000800007306 */ /* 0x000ea20000209400 */
[----:B-1----:R-:W-:Y:S02]  /*0720*/  R2UR UR12, R13 ;  /* 0x000000000d0c72ca */ /* 0x002fe400000e0000 */
[----:B------:R-:W-:-:S05]  /*0730*/  IMAD.MOV R4, RZ, RZ, -R4 ;  /* 0x000000ffff047224 */ /* 0x000fca00078e0a04 */
[----:B--2---:R-:W1:Y:S02]  /*0740*/  MUFU.RCP R0, R0 ;  /* 0x0000000000007308 */ /* 0x004e640000001000 */
[----:B-1----:R-:W-:Y:S01]  /*0750*/  VIADD R3, R0, 0xffffffe ;  /* 0x0ffffffe00037836 */ /* 0x002fe20000000000 */
[----:B------:R-:W-:-:S05]  /*0760*/  IABS R0, R20 ;  /* 0x0000001400007213 */ /* 0x000fca0000000000 */
[----:B------:R-:W1:Y:S02]  /*0770*/  F2I.FTZ.U32.TRUNC.NTZ R3, R3 ;  /* 0x0000000300037305 */ /* 0x000e64000021f000 */
[----:B-1----:R-:W-:-:S04]  /*0780*/  IMAD.MOV R7, RZ, RZ, -R3 ;  /* 0x000000ffff077224 */ /* 0x002fc800078e0a03 */
[----:B------:R-:W-:Y:S02]  /*0790*/  IMAD R5, R7, R8, RZ ;  /* 0x0000000807057224 */ /* 0x000fe400078e02ff */
[----:B------:R-:W1:Y:S02]  /*07a0*/  I2F.RP R7, R129 ;  /* 0x0000008100077306 */ /* 0x000e640000209400 */
[----:B------:R-:W-:Y:S01]  /*07b0*/  IMAD.HI.U32 R2, R3, R5, R2 ;  /* 0x0000000503027227 */ /* 0x000fe200078e0002 */
[----:B------:R-:W-:-:S05]  /*07c0*/  IABS R3, R12 ;  /* 0x0000000c00037213 */ /* 0x000fca0000000000 */
[----:B------:R-:W2:Y:S01]  /*07d0*/  I2F.RP R5, R0 ;  /* 0x0000000000057306 */ /* 0x000ea20000209400 */
[----:B------:R-:W-:-:S04]  /*07e0*/  IMAD.HI.U32 R2, R2, R3, RZ ;  /* 0x0000000302027227 */ /* 0x000fc800078e00ff */
[----:B------:R-:W-:Y:S01]  /*07f0*/  IMAD R3, R2, R4, R3 ;  /* 0x0000000402037224 */ /* 0x000fe200078e0203 */
[----:B------:R-:W-:Y:S02]  /*0800*/  LOP3.LUT R4, R12, R9, RZ, 0x3c, !PT ;  /* 0x000000090c047212 */ /* 0x000fe400078e3cff */
[----:B-1----:R-:W1:Y:S02]  /*0810*/  MUFU.RCP R7, R7 ;  /* 0x0000000700077308 */ /* 0x002e640000001000 */
[----:B------:R-:W-:Y:S02]  /*0820*/  ISETP.GT.U32.AND P1, PT, R8, R3, PT ;  /* 0x000000030800720c */ /* 0x000fe40003f24070 */
[----:B------:R-:W-:-:S04]  /*0830*/  ISETP.GE.AND P2, PT, R4, RZ, PT ;  /* 0x000000ff0400720c */ /* 0x000fc80003f46270 */
[----:B--2---:R-:W2:Y:S07]  /*0840*/  MUFU.RCP R5, R5 ;  /* 0x0000000500057308 */ /* 0x004eae0000001000 */
[----:B------:R-:W-:Y:S02]  /*0850*/  @!P1 IMAD.IADD R3, R3, 0x1, -R8 ;  /* 0x0000000103039824 */ /* 0x000fe400078e0a08 */
[----:B------:R-:W-:Y:S01]  /*0860*/  @!P1 VIADD R2, R2, 0x1 ;  /* 0x0000000102029836 */ /* 0x000fe20000000000 */
[----:B------:R-:W-:Y:S01]  /*0870*/  ISETP.NE.AND P1, PT, R9, RZ, PT ;  /* 0x000000ff0900720c */ /* 0x000fe20003f25270 */
[----:B-1----:R-:W-:Y:S01]  /*0880*/  VIADD R138, R7, 0xffffffe ;  /* 0x0ffffffe078a7836 */ /* 0x002fe20000000000 */
[----:B------:R-:W-:-:S03]  /*0890*/  ISETP.GE.U32.AND P0, PT, R3, R8, PT ;  /* 0x000000080300720c */ /* 0x000fc60003f06070 */
[----:B------:R1:W3:Y:S01]  /*08a0*/  F2I.FTZ.U32.TRUNC.NTZ R139, R138 ;  /* 0x0000008a008b7305 */ /* 0x0002e2000021f000 */
[----:B--2---:R-:W-:-:S07]  /*08b0*/  VIADD R6, R5, 0xffffffe ;  /* 0x0ffffffe05067836 */ /* 0x004fce0000000000 */
[----:B------:R3:W2:Y:S01]  /*08c0*/  F2I.FTZ.U32.TRUNC.NTZ R3, R6 ;  /* 0x0000000600037305 */ /* 0x0006a2000021f000 */
[----:B-1----:R-:W-:Y:S02]  /*08d0*/  IMAD.MOV.U32 R138, RZ, RZ, RZ ;  /* 0x000000ffff8a7224 */ /* 0x002fe400078e00ff */
[----:B------:R-:W-:-:S04]  /*08e0*/  @P0 VIADD R2, R2, 0x1 ;  /* 0x0000000102020836 */ /* 0x000fc80000000000 */
[----:B------:R-:W-:Y:S01]  /*08f0*/  IMAD.MOV.U32 R7, RZ, RZ, R2 ;  /* 0x000000ffff077224 */ /* 0x000fe200078e0002 */
[----:B------:R-:W-:Y:S01]  /*0900*/  SHF.R.U32.HI R2, RZ, 0x5, R186 ;  /* 0x00000005ff027819 */ /* 0x000fe200000116ba */
[----:B---3--:R-:W-:Y:S02]  /*0910*/  IMAD.MOV R6, RZ, RZ, -R139 ;  /* 0x000000ffff067224 */ /* 0x008fe400078e0a8b */
[----:B------:R-:W-:Y:S01]  /*0920*/  @!P2 IMAD.MOV R7, RZ, RZ, -R7 ;  /* 0x000000ffff07a224 */ /* 0x000fe200078e0a07 */
[----:B------:R-:W-:Y:S02]  /*0930*/  @!P1 LOP3.LUT R7, RZ, R9, RZ, 0x33, !PT ;  /* 0x00000009ff079212 */ /* 0x000fe400078e33ff */
[----:B------:R-:W-:Y:S01]  /*0940*/  R2UR UR6, R2 ;  /* 0x00000000020672ca */ /* 0x000fe200000e0000 */
[----:B--2---:R-:W-:Y:S02]  /*0950*/  IMAD.MOV R5, RZ, RZ, -R3 ;  /* 0x000000ffff057224 */ /* 0x004fe400078e0a03 */
[----:B------:R-:W-:-:S02]  /*0960*/  IMAD.MOV.U32 R2, RZ, RZ, RZ ;  /* 0x000000ffff027224 */ /* 0x000fc400078e00ff */
[----:B------:R-:W-:Y:S02]  /*0970*/  IMAD R5, R5, R0, RZ ;  /* 0x0000000005057224 */ /* 0x000fe400078e02ff */
[----:B------:R-:W-:Y:S02]  /*0980*/  IMAD.MOV R4, RZ, RZ, -R7 ;  /* 0x000000ffff047224 */ /* 0x000fe400078e0a07 */
[----:B------:R-:W-:-:S04]  /*0990*/  IMAD.HI.U32 R2, R3, R5, R2 ;  /* 0x0000000503027227 */ /* 0x000fc800078e0002 */
[----:B------:R-:W-:Y:S02]  /*09a0*/  IMAD R3, R9, R4, R12 ;  /* 0x0000000409037224 */ /* 0x000fe400078e020c */
[----:B------:R-:W-:Y:S02]  /*09b0*/  IMAD.SHL.U32 R4, R7, 0x100, RZ ;  /* 0x0000010007047824 */ /* 0x000fe400078e00ff */
[----:B------:R-:W-:Y:S02]  /*09c0*/  IMAD R5, R6, R129, RZ ;  /* 0x0000008106057224 */ /* 0x000fe400078e02ff */
[----:B------:R-:W-:Y:S01]  /*09d0*/  IMAD.IADD R3, R10, 0x1, R3 ;  /* 0x000000010a037824 */ /* 0x000fe200078e0203 */
[----:B------:R1:W-:Y:S01]  /*09e0*/  STL [R1+0x158], R4 ;  /* 0x0001580401007387 */ /* 0x0003e20000100800 */
[----:B------:R-:W-:Y:S01]  /*09f0*/  IMAD.HI.U32 R138, R139, R5, R138 ;  /* 0x000000058b8a7227 */ /* 0x000fe200078e008a */
[----:B------:R-:W-:Y:S01]  /*0a00*/  LOP3.LUT R133, R4, 0x81, R133, 0xf8, !PT ;  /* 0x0000008104857812 */ /* 0x000fe200078ef885 */
[----:B------:R-:W-:Y:S06]  /*0a10*/  BRA.U UP0, `(.L_x_5) ;  /* 0x0000000100187547 */ /* 0x000fec000b800000 */
[----:B------:R-:W-:Y:S01]  /*0a20*/  ELECT P0, URZ, PT ;  /* 0x0000000000ff782f */ /* 0x000fe20003800000 */
[----:B-1----:R-:W-:Y:S01]  /*0a30*/  IMAD.MOV.U32 R4, RZ, RZ, 0x1 ;  /* 0x00000001ff047424 */ /* 0x002fe200078e00ff */
[----:B------:R-:W-:Y:S11]  /*0a40*/  UVIRTCOUNT.DEALLOC.SMPOOL 0x80 ;  /* 0x000000800000784c */ /* 0x000ff60000000000 */
[----:B------:R-:W-:-:S04]  /*0a50*/  @P0 MOV R6, 0x40 ;  /* 0x0000004000060802 */ /* 0x000fc80000000f00 */
[----:B------:R-:W-:-:S05]  /*0a60*/  @P0 LEA R5, R11, R6, 0x18 ;  /* 0x000000060b050211 */ /* 0x000fca00078ec0ff */
[----:B------:R2:W-:Y:S02]  /*0a70*/  @P0 STS.U8 [R5], R4 ;  /* 0x0000000405000388 */ /* 0x0005e40000000000 */
.L_x_5:
[----:B------:R-:W-:Y:S01]  /*0a80*/  LOP3.LUT R132, R133, 0x2, RZ, 0xfc, !PT ;  /* 0x0000000285847812 */ /* 0x000fe200078efcff */
[----:B-12---:R-:W-:Y:S01]  /*0a90*/  IMAD.SHL.U32 R4, R11, 0x40, RZ ;  /* 0x000000400b047824 */ /* 0x006fe200078e00ff */
[C---:B------:R-:W-:Y:S01]  /*0aa0*/  LOP3.LUT R127, R133.reuse, 0xc, RZ, 0xfc, !PT ;  /* 0x0000000c857f7812 */ /* 0x040fe200078efcff */
[----:B------:R-:W-:Y:S01]  /*0ab0*/  USHF.L.U32 UR4, UR6, 0x15, URZ ;  /* 0x0000001506047899 */ /* 0x000fe200080006ff */
[----:B------:R-:W-:Y:S01]  /*0ac0*/  IABS R124, R132 ;  /* 0x00000084007c7213 */ /* 0x000fe20000000000 */
[----:B------:R-:W1:Y:S01]  /*0ad0*/  LDC R182, c[0x0][0x3a0] ;  /* 0x0000e800ffb67b82 */ /* 0x000e620000000800 */
[C---:B------:R-:W-:Y:S01]  /*0ae0*/  LOP3.LUT R131, R133.reuse, 0x4, RZ, 0xfc, !PT ;  /* 0x0000000485837812 */ /* 0x040fe200078efcff */
[----:B------:R-:W-:Y:S01]  /*0af0*/  ULOP3.LUT UR4, UR4, 0x600000, URZ, 0xc0, !UPT ;  /* 0x0060000004047892 */ /* 0x000fe2000f8ec0ff */
[----:B------:R-:W-:Y:S01]  /*0b00*/  IABS R110, R127 ;  /* 0x0000007f006e7213 */ /* 0x000fe20000000000 */
[C---:B------:R-:W-:Y:S01]  /*0b10*/  IMAD.HI.U32 R6, R138.reuse, R124, RZ ;  /* 0x0000007c8a067227 */ /* 0x040fe200078e00ff */
[----:B------:R-:W-:Y:S01]  /*0b20*/  IABS R121, R131 ;  /* 0x0000008300797213 */ /* 0x000fe20000000000 */
[----:B------:R-:W-:Y:S01]  /*0b30*/  UIADD3 UR14, UPT, UPT, UR12, UR4, URZ ;  /* 0x000000040c0e7290 */ /* 0x000fe2000fffe0ff */
[C---:B------:R-:W-:Y:S01]  /*0b40*/  LOP3.LUT R118, R133.reuse, 0xe, RZ, 0xfc, !PT ;  /* 0x0000000e85767812 */ /* 0x040fe200078efcff */
[----:B------:R-:W-:Y:S01]  /*0b50*/  IMAD.MOV R6, RZ, RZ, -R6 ;  /* 0x000000ffff067224 */ /* 0x000fe200078e0a06 */
[----:B------:R-:W-:Y:S01]  /*0b60*/  LOP3.LUT R112, R133, 0x16, RZ, 0xfc, !PT ;  /* 0x0000001685707812 */ /* 0x000fe200078efcff */
[C---:B------:R-:W-:Y:S01]  /*0b70*/  IMAD.HI.U32 R7, R138.reuse, R121, RZ ;  /* 0x000000798a077227 */ /* 0x040fe200078e00ff */
[----:B------:R-:W-:Y:S01]  /*0b80*/  IABS R128, R133 ;  /* 0x0000008500807213 */ /* 0x000fe20000000000 */
[----:B------:R-:W2:Y:S01]  /*0b90*/  LDCU UR7, c[0x0][0x3a4] ;  /* 0x00007480ff0777ac */ /* 0x000ea20008000800 */
[----:B------:R-:W-:Y:S01]  /*0ba0*/  IABS R109, R118 ;  /* 0x00000076006d7213 */ /* 0x000fe20000000000 */
[----:B------:R-:W-:Y:S01]  /*0bb0*/  IMAD R124, R129, R6, R124 ;  /* 0x00000006817c7224 */ /* 0x000fe200078e027c */
[----:B------:R-:W-:Y:S01]  /*0bc0*/  IABS R102, R112 ;  /* 0x0000007000667213 */ /* 0x000fe20000000000 */
[C---:B------:R-:W-:Y:S01]  /*0bd0*/  IMAD.HI.U32 R6, R138.reuse, R110, RZ ;  /* 0x0000006e8a067227 */ /* 0x040fe200078e00ff */
[C---:B------:R-:W-:Y:S01]  /*0be0*/  LOP3.LUT R113, R133.reuse, 0x18, RZ, 0xfc, !PT ;  /* 0x0000001885717812 */ /* 0x040fe200078efcff */
[----:B------:R-:W-:Y:S01]  /*0bf0*/  STTM.x128 tmem[UR14], RZ ;  /* 0x000000ff000079ed */ /* 0x000fe200083c000e */
[C---:B------:R-:W-:Y:S01]  /*0c00*/  LOP3.LUT R126, R133.reuse, 0xa, RZ, 0xfc, !PT ;  /* 0x0000000a857e7812 */ /* 0x040fe200078efcff */
[----:B------:R-:W-:Y:S01]  /*0c10*/  IMAD.MOV R6, RZ, RZ, -R6 ;  /* 0x000000ffff067224 */ /* 0x000fe200078e0a06 */
[----:B------:R-:W-:Y:S01]  /*0c20*/  IABS R98, R113 ;  /* 0x0000007100627213 */ /* 0x000fe20000000000 */
[----:B------:R-:W-:Y:S01]  /*0c30*/  IMAD.MOV R10, RZ, RZ, -R7 ;  /* 0x000000ffff0a7224 */ /* 0x000fe200078e0a07 */
[----:B------:R-:W-:Y:S01]  /*0c40*/  LOP3.LUT R100, R133, 0x20, RZ, 0xfc, !PT ;  /* 0x0000002085647812 */ /* 0x000fe200078efcff */
[----:B------:R-:W-:Y:S01]  /*0c50*/  IMAD R110, R129, R6, R110 ;  /* 0x00000006816e7224 */ /* 0x000fe200078e026e */
[----:B------:R-:W-:Y:S01]  /*0c60*/  IABS R114, R126 ;  /* 0x0000007e00727213 */ /* 0x000fe20000000000 */
[C---:B------:R-:W-:Y:S01]  /*0c70*/  IMAD.HI.U32 R5, R138.reuse, R128, RZ ;  /* 0x000000808a057227 */ /* 0x040fe200078e00ff */
[----:B------:R-:W-:Y:S01]  /*0c80*/  IABS R91, R100 ;  /* 0x00000064005b7213 */ /* 0x000fe20000000000 */
[----:B------:R-:W3:Y:S01]  /*0c90*/  FENCE.VIEW.ASYNC.T ;  /* 0x00000000000073c6 */ /* 0x000ee20000000200 */
[C---:B------:R-:W-:Y:S01]  /*0ca0*/  LOP3.LUT R101, R133.reuse, 0x22, RZ, 0xfc, !PT ;  /* 0x0000002285657812 */ /* 0x040fe200078efcff */
[C---:B------:R-:W-:Y:S01]  /*0cb0*/  IMAD.HI.U32 R7, R138.reuse, R109, RZ ;  /* 0x0000006d8a077227 */ /* 0x040fe200078e00ff */
[C---:B------:R-:W-:Y:S01]  /*0cc0*/  LOP3.LUT R111, R133.reuse, 0x14, RZ, 0xfc, !PT ;  /* 0x00000014856f7812 */ /* 0x040fe200078efcff */
[----:B------:R-:W-:Y:S01]  /*0cd0*/  UMOV UR5, 0x1 ;  /* 0x0000000100057882 */ /* 0x000fe20000000000 */
[----:B------:R-:W-:Y:S01]  /*0ce0*/  IABS R90, R101 ;  /* 0x00000065005a7213 */ /* 0x000fe20000000000 */
[----:B------:R-:W-:Y:S01]  /*0cf0*/  IMAD.HI.U32 R6, R138, R102, RZ ;  /* 0x000000668a067227 */ /* 0x000fe200078e00ff */
[----:B------:R-:W-:Y:S01]  /*0d00*/  LOP3.LUT R93, R133, 0x2a, RZ, 0xfc, !PT ;  /* 0x0000002a855d7812 */ /* 0x000fe200078efcff */
[----:B------:R-:W-:Y:S01]  /*0d10*/  UIADD3 UR10, UPT, UPT, UR13, 0x8000, URZ ;  /* 0x000080000d0a7890 */ /* 0x000fe2000fffe0ff */
[----:B------:R-:W-:Y:S01]  /*0d20*/  IABS R103, R111 ;  /* 0x0000006f00677213 */ /* 0x000fe20000000000 */
[----:B------:R-:W-:Y:S01]  /*0d30*/  IMAD R121, R129, R10, R121 ;  /* 0x0000000a81797224 */ /* 0x000fe200078e0279 */
[----:B------:R-:W-:Y:S01]  /*0d40*/  IABS R80, R93 ;  /* 0x0000005d00507213 */ /* 0x000fe20000000000 */
[----:B------:R-:W-:Y:S01]  /*0d50*/  IMAD.MOV R5, RZ, RZ, -R5 ;  /* 0x000000ffff057224 */ /* 0x000fe200078e0a05 */
[C---:B------:R-:W-:Y:S01]  /*0d60*/  LOP3.LUT R125, R133.reuse, 0x8, RZ, 0xfc, !PT ;  /* 0x00000008857d7812 */ /* 0x040fe200078efcff */
[----:B------:R-:W-:Y:S01]  /*0d70*/  IMAD.MOV R10, RZ, RZ, -R7 ;  /* 0x000000ffff0a7224 */ /* 0x000fe200078e0a07 */
[----:B------:R-:W-:Y:S01]  /*0d80*/  LOP3.LUT R86, R133, 0x2c, RZ, 0xfc, !PT ;  /* 0x0000002c85567812 */ /* 0x000fe200078efcff */
[----:B------:R-:W-:Y:S01]  /*0d90*/  IMAD.MOV R6, RZ, RZ, -R6 ;  /* 0x000000ffff067224 */ /* 0x000fe200078e0a06 */
[----:B------:R-:W-:Y:S01]  /*0da0*/  LOP3.LUT R4, R4, 0x80, RZ, 0xc0, !PT ;  /* 0x0000008004047812 */ /* 0x000fe200078ec0ff */
[C---:B------:R-:W-:Y:S01]  /*0db0*/  IMAD.HI.U32 R7, R138.reuse, R98, RZ ;  /* 0x000000628a077227 */ /* 0x040fe200078e00ff */
[----:B------:R-:W-:Y:S01]  /*0dc0*/  IABS R115, R125 ;  /* 0x0000007d00737213 */ /* 0x000fe20000000000 */
[----:B------:R-:W4:Y:S01]  /*0dd0*/  LDC.64 R122, c[0x0][0x3a8] ;  /* 0x0000ea00ff7a7b82 */ /* 0x000f220000000a00 */
[----:B------:R-:W-:Y:S01]  /*0de0*/  IABS R79, R86 ;  /* 0x00000056004f7213 */ /* 0x000fe20000000000 */
[----:B------:R-:W-:Y:S01]  /*0df0*/  IMAD R128, R129, R5, R128 ;  /* 0x0000000581807224 */ /* 0x000fe200078e0280 */
[----:B------:R-:W-:Y:S01]  /*0e00*/  LOP3.LUT R81, R133, 0x34, RZ, 0xfc, !PT ;  /* 0x0000003485517812 */ /* 0x000fe200078efcff */
[----:B------:R-:W-:Y:S01]  /*0e10*/  IMAD R102, R129, R6, R102 ;  /* 0x0000000681667224 */ /* 0x000fe200078e0266 */
[C---:B------:R-:W-:Y:S01]  /*0e20*/  LOP3.LUT R78, R133.reuse, 0x36, RZ, 0xfc, !PT ;  /* 0x00000036854e7812 */ /* 0x040fe200078efcff */
[C---:B------:R-:W-:Y:S01]  /*0e30*/  IMAD.HI.U32 R5, R138.reuse, R114, RZ ;  /* 0x000000728a057227 */ /* 0x040fe200078e00ff */
[----:B------:R-:W-:Y:S01]  /*0e40*/  IABS R75, R81 ;  /* 0x00000051004b7213 */ /* 0x000fe20000000000 */
[----:B------:R-:W5:Y:S01]  /*0e50*/  LDCU.128 UR20, c[0x0][0x380] ;  /* 0x00007000ff1477ac */ /* 0x000f620008000c00 */
[C---:B------:R-:W-:Y:S01]  /*0e60*/  LOP3.LUT R120, R133.reuse, 0x12, RZ, 0xfc, !PT ;  /* 0x0000001285787812 */ /* 0x040fe200078efcff */
[----:B------:R-:W-:Y:S01]  /*0e70*/  IMAD.MOV R7, RZ, RZ, -R7 ;  /* 0x000000ffff077224 */ /* 0x000fe200078e0a07 */
[----:B------:R-:W-:Y:S01]  /*0e80*/  IABS R64, R78 ;  /* 0x0000004e00407213 */ /* 0x000fe20000000000 */
[C---:B------:R-:W-:Y:S01]  /*0e90*/  IMAD.HI.U32 R6, R138.reuse, R91, RZ ;  /* 0x0000005b8a067227 */ /* 0x040fe200078e00ff */
[----:B------:R-:W-:Y:S01]  /*0ea0*/  IABS R104, R120 ;  /* 0x0000007800687213 */ /* 0x000fe20000000000 */
[----:B------:R-:W0:Y:S01]  /*0eb0*/  LDCU UR37, c[0x0][0x3b0] ;  /* 0x00007600ff2577ac */ /* 0x000e220008000800 */
[C---:B------:R-:W-:Y:S01]  /*0ec0*/  LOP3.LUT R65, R133.reuse, 0x3e, RZ, 0xfc, !PT ;  /* 0x0000003e85417812 */ /* 0x040fe200078efcff */
[----:B------:R-:W-:Y:S01]  /*0ed0*/  IMAD.MOV R5, RZ, RZ, -R5 ;  /* 0x000000ffff057224 */ /* 0x000fe200078e0a05 */
[----:B------:R-:W-:Y:S01]  /*0ee0*/  LOP3.LUT R66, R133, 0x40, RZ, 0xfc, !PT ;  /* 0x0000004085427812 */ /* 0x000fe200078efcff */
[----:B------:R-:W-:Y:S01]  /*0ef0*/  IMAD R98, R129, R7, R98 ;  /* 0x0000000781627224 */ /* 0x000fe200078e0262 */
[----:B------:R-:W-:Y:S01]  /*0f00*/  IABS R57, R65 ;  /* 0x0000004100397213 */ /* 0x000fe20000000000 */
[----:B------:R-:W-:Y:S01]  /*0f10*/  IMAD.MOV R6, RZ, RZ, -R6 ;  /* 0x000000ffff067224 */ /* 0x000fe200078e0a06 */
[C---:B------:R-:W-:Y:S01]  /*0f20*/  LOP3.LUT R107, R133.reuse, 0x1c, RZ, 0xfc, !PT ;  /* 0x0000001c856b7812 */ /* 0x040fe200078efcff */
[C---:B------:R-:W-:Y:S01]  /*0f30*/  IMAD.HI.U32 R7, R138.reuse, R90, RZ ;  /* 0x0000005a8a077227 */ /* 0x040fe200078e00ff */
[----:B------:R-:W-:Y:S01]  /*0f40*/  IABS R58, R66 ;  /* 0x00000042003a7213 */ /* 0x000fe20000000000 */
[----:B------:R-:W0:Y:S01]  /*0f50*/  LDCU UR39, c[0x0][0x3b0] ;  /* 0x00007600ff2777ac */ /* 0x000e220008000800 */
[----:B------:R-:W-:Y:S01]  /*0f60*/  LOP3.LUT R105, R133, 0x1e, RZ, 0xfc, !PT ;  /* 0x0000001e85697812 */ /* 0x000fe200078efcff */
[C---:B------:R-:W-:Y:S01]  /*0f70*/  IMAD R114, R129.reuse, R5, R114 ;  /* 0x0000000581727224 */ /* 0x040fe200078e0272 */
[----:B------:R-:W-:Y:S01]  /*0f80*/  IABS R96, R107 ;  /* 0x0000006b00607213 */ /* 0x000fe20000000000 */
[----:B------:R-:W-:Y:S01]  /*0f90*/  IMAD R91, R129, R6, R91 ;  /* 0x00000006815b7224 */ /* 0x000fe200078e025b */
[C---:B------:R-:W-:Y:S01]  /*0fa0*/  LOP3.LUT R61, R133.reuse, 0x48, RZ, 0xfc, !PT ;  /* 0x00000048853d7812 */ /* 0x040fe200078efcff */
[C---:B------:R-:W-:Y:S01]  /*0fb0*/  IMAD.HI.U32 R5, R138.reuse, R103, RZ ;  /* 0x000000678a057227 */ /* 0x040fe200078e00ff */
[C---:B------:R-:W-:Y:S01]  /*0fc0*/  LOP3.LUT R53, R133.reuse, 0x4a, RZ, 0xfc, !PT ;  /* 0x0000004a85357812 */ /* 0x040fe200078efcff */
[----:B------:R-:W0:Y:S01]  /*0fd0*/  LDCU UR11, c[0x0][0x3b0] ;  /* 0x00007600ff0b77ac */ /* 0x000e220008000800 */
[----:B------:R-:W-:Y:S01]  /*0fe0*/  IABS R92, R105 ;  /* 0x00000069005c7213 */ /* 0x000fe20000000000 */
[----:B------:R-:W-:Y:S01]  /*0ff0*/  IMAD.MOV R7, RZ, RZ, -R7 ;  /* 0x000000ffff077224 */ /* 0x000fe200078e0a07 */
[----:B------:R-:W-:Y:S01]  /*1000*/  IABS R46, R61 ;  /* 0x0000003d002e7213 */ /* 0x000fe20000000000 */
[C---:B------:R-:W-:Y:S01]  /*1010*/  IMAD.HI.U32 R6, R138.reuse, R80, RZ ;  /* 0x000000508a067227 */ /* 0x040fe200078e00ff */
[----:B------:R-:W-:Y:S01]  /*1020*/  LOP3.LUT R94, R133, 0x26, RZ, 0xfc, !PT ;  /* 0x00000026855e7812 */ /* 0x000fe200078efcff */
[----:B------:R-:W0:Y:S01]  /*1030*/  LDCU UR16, c[0x0][0x3b0] ;  /* 0x00007600ff1077ac */ /* 0x000e220008000800 */
[----:B------:R-:W-:Y:S01]  /*1040*/  IABS R45, R53 ;  /* 0x00000035002d7213 */ /* 0x000fe20000000000 */
[----:B------:R-:W-:Y:S01]  /*1050*/  IMAD R109, R129, R10, R109 ;  /* 0x0000000a816d7224 */ /* 0x000fe200078e026d */
[----:B------:R-:W-:Y:S01]  /*1060*/  LOP3.LUT R49, R133, 0x54, RZ, 0xfc, !PT ;  /* 0x0000005485317812 */ /* 0x000fe200078efcff */
[----:B------:R-:W-:Y:S01]  /*1070*/  IMAD R3, R3, 0x100, R4 ;  /* 0x0000010003037824 */ /* 0x000fe200078e0204 */
[----:B------:R-:W-:Y:S01]  /*1080*/  LOP3.LUT R95, R133, 0x28, RZ, 0xfc, !PT ;  /* 0x00000028855f7812 */ /* 0x000fe200078efcff */
[----:B------:R-:W-:Y:S01]  /*1090*/  IMAD.MOV R10, RZ, RZ, -R5 ;  /* 0x000000ffff0a7224 */ /* 0x000fe200078e0a05 */
[----:B------:R-:W-:Y:S01]  /*10a0*/  IABS R88, R94 ;  /* 0x0000005e00587213 */ /* 0x000fe20000000000 */
[----:B------:R-:W-:Y:S01]  /*10b0*/  IMAD R90, R129, R7, R90 ;  /* 0x00000007815a7224 */ /* 0x000fe200078e025a */
[C---:B------:R-:W-:Y:S01]  /*10c0*/  LOP3.LUT R48, R133.reuse, 0x52, RZ, 0xfc, !PT ;  /* 0x0000005285307812 */ /* 0x040fe200078efcff */
[----:B------:R-:W-:Y:S01]  /*10d0*/  IMAD.MOV R6, RZ, RZ, -R6 ;  /* 0x000000ffff067224 */ /* 0x000fe200078e0a06 */
[----:B------:R-:W-:Y:S01]  /*10e0*/  IABS R33, R49 ;  /* 0x0000003100217213 */ /* 0x000fe20000000000 */
[----:B------:R-:W-:Y:S01]  /*10f0*/  IMAD.HI.U32 R4, R138, R115, RZ ;  /* 0x000000738a047227 */ /* 0x000fe200078e00ff */
[----:B------:R-:W-:Y:S01]  /*1100*/  LOP3.LUT R187, R186, 0x7f, RZ, 0xc0, !PT ;  /* 0x0000007fbabb7812 */ /* 0x000fe200078ec0ff */
[----:B------:R-:W0:Y:S01]  /*1110*/  LDCU UR24, c[0x0][0x3b0] ;  /* 0x00007600ff1877ac */ /* 0x000e220008000800 */
[----:B------:R-:W-:Y:S01]  /*1120*/  IABS R82, R95 ;  /* 0x0000005f00527213 */ /* 0x000fe20000000000 */
[C---:B------:R-:W-:Y:S01]  /*1130*/  IMAD.HI.U32 R7, R138.reuse, R79, RZ ;  /* 0x0000004f8a077227 */ /* 0x040fe200078e00ff */
[----:B------:R-:W-:Y:S01]  /*1140*/  IABS R42, R48 ;  /* 0x00000030002a7213 */ /* 0x000fe20000000000 */
[----:B------:R-:W0:Y:S01]  /*1150*/  LDCU UR28, c[0x0][0x3b0] ;  /* 0x00007600ff1c77ac */ /* 0x000e220008000800 */
[----:B------:R-:W-:Y:S01]  /*1160*/  LOP3.LUT R87, R133, 0x30, RZ, 0xfc, !PT ;  /* 0x0000003085577812 */ /* 0x000fe200078efcff */
[----:B------:R-:W-:Y:S01]  /*1170*/  IMAD R103, R129, R10, R103 ;  /* 0x0000000a81677224 */ /* 0x000fe200078e0267 */
[----:B------:R-:W-:Y:S01]  /*1180*/  LOP3.LUT R43, R133, 0x58, RZ, 0xfc, !PT ;  /* 0x00000058852b7812 */ /* 0x000fe200078efcff */
[----:B------:R-:W-:Y:S01]  /*1190*/  IMAD R80, R129, R6, R80 ;  /* 0x0000000681507224 */ /* 0x000fe200078e0250 */
[C---:B------:R-:W-:Y:S01]  /*11a0*/  LOP3.LUT R76, R133.reuse, 0x32, RZ, 0xfc, !PT ;  /* 0x00000032854c7812 */ /* 0x040fe200078efcff */
[----:B------:R-:W-:Y:S01]  /*11b0*/  IMAD.MOV R4, RZ, RZ, -R4 ;  /* 0x000000ffff047224 */ /* 0x000fe200078e0a04 */
[----:B------:R-:W-:Y:S01]  /*11c0*/  IABS R70, R87 ;  /* 0x0000005700467213 */ /* 0x000fe20000000000 */
[----:B------:R-:W-:Y:S01]  /*11d0*/  IMAD.MOV R10, RZ, RZ, -R7 ;  /* 0x000000ffff0a7224 */ /* 0x000fe200078e0a07 */
[----:B------:R-:W-:Y:S01]  /*11e0*/  IABS R37, R43 ;  /* 0x0000002b00257213 */ /* 0x000fe20000000000 */
[C---:B------:R-:W-:Y:S01]  /*11f0*/  IMAD.HI.U32 R6, R138.reuse, R75, RZ ;  /* 0x0000004b8a067227 */ /* 0x040fe200078e00ff */
[C---:B------:R-:W-:Y:S01]  /*1200*/  LOP3.LUT R32, R133.reuse, 0x5e, RZ, 0xfc, !PT ;  /* 0x0000005e85207812 */ /* 0x040fe200078efcff */
[----:B------:R-:W0:Y:S01]  /*1210*/  LDCU UR15, c[0x0][0x3b0] ;  /* 0x00007600ff0f77ac */ /* 0x000e220008000800 */
[C---:B------:R-:W-:Y:S01]  /*1220*/  LOP3.LUT R130, R133.reuse, 0x6, RZ, 0xfc, !PT ;  /* 0x0000000685827812 */ /* 0x040fe200078efcff */
[C---:B------:R-:W-:Y:S01]  /*1230*/  IMAD.HI.U32 R7, R138.reuse, R64, RZ ;  /* 0x000000408a077227 */ /* 0x040fe200078e00ff */
[----:B------:R-:W-:Y:S01]  /*1240*/  IABS R74, R76 ;  /* 0x0000004c004a7213 */ /* 0x000fe20000000000 */
[----:B------:R-:W0:Y:S01]  /*1250*/  LDCU UR32, c[0x0][0x3b0] ;  /* 0x00007600ff2077ac */ /* 0x000e220008000800 */
[----:B------:R-:W-:Y:S01]  /*1260*/  LOP3.LUT R69, R133, 0x3a, RZ, 0xfc, !PT ;  /* 0x0000003a85457812 */ /* 0x000fe200078efcff */
[----:B------:R-:W-:Y:S01]  /*1270*/  IMAD R115, R129, R4, R115 ;  /* 0x0000000481737224 */ /* 0x000fe200078e0273 */
[----:B------:R-:W-:Y:S01]  /*1280*/  IABS R29, R32 ;  /* 0x00000020001d7213 */ /* 0x000fe20000000000 */
[----:B------:R-:W-:Y:S01]  /*1290*/  IMAD.MOV R6, RZ, RZ, -R6 ;  /* 0x000000ffff067224 */ /* 0x000fe200078e0a06 */
[----:B------:R-:W-:Y:S01]  /*12a0*/  IABS R116, R130 ;  /* 0x0000008200747213 */ /* 0x000fe20000000000 */
[C---:B------:R-:W-:Y:S01]  /*12b0*/  IMAD.HI.U32 R4, R138.reuse, R104, RZ ;  /* 0x000000688a047227 */ /* 0x040fe200078e00ff */
[C---:B------:R-:W-:Y:S01]  /*12c0*/  LOP3.LUT R71, R133.reuse, 0x3c, RZ, 0xfc, !PT ;  /* 0x0000003c85477812 */ /* 0x040fe200078efcff */
[----:B------:R-:W0:Y:S01]  /*12d0*/  LDCU UR34, c[0x0][0x3b0] ;  /* 0x00007600ff2277ac */ /* 0x000e220008000800 */
[----:B------:R-:W-:Y:S01]  /*12e0*/  IABS R62, R69 ;  /* 0x00000045003e7213 */ /* 0x000fe20000000000 */
[----:B------:R-:W-:Y:S01]  /*12f0*/  IMAD.MOV R7, RZ, RZ, -R7 ;  /* 0x000000ffff077224 */ /* 0x000fe200078e0a07 */
[----:B------:R-:W-:Y:S01]  /*1300*/  LOP3.LUT R119, R133, 0x10, RZ, 0xfc, !PT ;  /* 0x0000001085777812 */ /* 0x000fe200078efcff */
[----:B------:R-:W-:Y:S01]  /*1310*/  IMAD R75, R129, R6, R75 ;  /* 0x00000006814b7224 */ /* 0x000fe200078e024b */
[----:B------:R-:W-:Y:S01]  /*1320*/  IABS R56, R71 ;  /* 0x0000004700387213 */ /* 0x000fe20000000000 */
[----:B------:R-:W-:Y:S01]  /*1330*/  IMAD.MOV R4, RZ, RZ, -R4 ;  /* 0x000000ffff047224 */ /* 0x000fe200078e0a04 */
[----:B------:R-:W-:Y:S01]  /*1340*/  LOP3.LUT R59, R133, 0x44, RZ, 0xfc, !PT ;  /* 0x00000044853b7812 */ /* 0x000fe200078efcff */
[----:B------:R-:W-:Y:S01]  /*1350*/  IMAD R64, R129, R7, R64 ;  /* 0x0000000781407224 */ /* 0x000fe200078e0240 */
[----:B------:R-:W-:Y:S01]  /*1360*/  IABS R108, R119 ;  /* 0x00000077006c7213 */ /* 0x000fe20000000000 */
[C---:B------:R-:W-:Y:S01]  /*1370*/  IMAD.HI.U32 R6, R138.reuse, R57, RZ ;  /* 0x000000398a067227 */ /* 0x040fe200078e00ff */
[C---:B------:R-:W-:Y:S01]  /*1380*/  LOP3.LUT R60, R133.reuse, 0x46, RZ, 0xfc, !PT ;  /* 0x00000046853c7812 */ /* 0x040fe200078efcff */
[----:B------:R-:W0:Y:S01]  /*1390*/  LDCU UR18, c[0x0][0x3b0] ;  /* 0x00007600ff1277ac */ /* 0x000e220008000800 */
[----:B------:R-:W-:Y:S01]  /*13a0*/  IABS R51, R59 ;  /* 0x0000003b00337213 */ /* 0x000fe20000000000 */
[C---:B------:R-:W-:Y:S01]  /*13b0*/  IMAD.HI.U32 R7, R138.reuse, R58, RZ ;  /* 0x0000003a8a077227 */ /* 0x040fe200078e00ff */
[----:B------:R-:W-:Y:S01]  /*13c0*/  LOP3.LUT R106, R133, 0x1a, RZ, 0xfc, !PT ;  /* 0x0000001a856a7812 */ /* 0x000fe200078efcff */
[----:B------:R-:W0:Y:S01]  /*13d0*/  LDCU UR19, c[0x0][0x3b0] ;  /* 0x00007600ff1377ac */ /* 0x000e220008000800 */
[----:B------:R-:W-:Y:S01]  /*13e0*/  IABS R52, R60 ;  /* 0x0000003c00347213 */ /* 0x000fe20000000000 */
[----:B------:R-:W-:Y:S01]  /*13f0*/  IMAD R104, R129, R4, R104 ;  /* 0x0000000481687224 */ /* 0x000fe200078e0268 */
[C---:B------:R-:W-:Y:S01]  /*1400*/  LOP3.LUT R55, R133.reuse, 0x4e, RZ, 0xfc, !PT ;  /* 0x0000004e85377812 */ /* 0x040fe200078efcff */
[----:B------:R-:W-:Y:S01]  /*1410*/  IMAD.MOV R6, RZ, RZ, -R6 ;  /* 0x000000ffff067224 */ /* 0x000fe200078e0a06 */
[----:B------:R-:W-:Y:S01]  /*1420*/  IABS R97, R106 ;  /* 0x0000006a00617213 */ /* 0x000fe20000000000 */
[C---:B------:R-:W-:Y:S01]  /*1430*/  IMAD.HI.U32 R4, R138.reuse, R96, RZ ;  /* 0x000000608a047227 */ /* 0x040fe200078e00ff */
[----:B------:R-:W-:Y:S01]  /*1440*/  LOP3.LUT R47, R133, 0x50, RZ, 0xfc, !PT ;  /* 0x00000050852f7812 */ /* 0x000fe200078efcff */
[----:B------:R-:W0:Y:S01]  /*1450*/  LDCU UR35, c[0x0][0x3b0] ;  /* 0x00007600ff2377ac */ /* 0x000e220008000800 */
[----:B------:R-:W-:Y:S01]  /*1460*/  IABS R38, R55 ;  /* 0x0000003700267213 */ /* 0x000fe20000000000 */
[----:B------:R-:W-:Y:S01]  /*1470*/  IMAD.MOV R7, RZ, RZ, -R7 ;  /* 0x000000ffff077224 */ /* 0x000fe200078e0a07 */
[----:B------:R-:W-:Y:S01]  /*1480*/  ISETP.NE.U32.AND P3, PT, R187, RZ, PT ;  /* 0x000000ffbb00720c */ /* 0x000fe20003f65070 */
[----:B------:R-:W-:Y:S01]  /*1490*/  IMAD R57, R129, R6, R57 ;  /* 0x0000000681397224 */ /* 0x000fe200078e0239 */
[C---:B------:R-:W-:Y:S01]  /*14a0*/  LOP3.LUT R99, R133.reuse, 0x24, RZ, 0xfc, !PT ;  /* 0x0000002485637812 */ /* 0x040fe200078efcff */
[C---:B------:R-:W-:Y:S01]  /*14b0*/  IMAD.HI.U32 R5, R138.reuse, R92, RZ ;  /* 0x0000005c8a057227 */ /* 0x040fe200078e00ff */
[----:B------:R-:W-:Y:S01]  /*14c0*/  IABS R40, R47 ;  /* 0x0000002f00287213 */ /* 0x000fe20000000000 */
[----:B------:R-:W0:Y:S01]  /*14d0*/  LDCU UR41, c[0x0][0x3b0] ;  /* 0x00007600ff2977ac */ /* 0x000e220008000800 */
[----:B------:R-:W-:Y:S01]  /*14e0*/  LOP3.LUT R39, R133, 0x5a, RZ, 0xfc, !PT ;  /* 0x0000005a85277812 */ /* 0x000fe200078efcff */
[----:B------:R-:W-:Y:S01]  /*14f0*/  IMAD.MOV R4, RZ, RZ, -R4 ;  /* 0x000000ffff047224 */ /* 0x000fe200078e0a04 */
[----:B------:R-:W-:Y:S01]  /*1500*/  IABS R89, R99 ;  /* 0x0000006300597213 */ /* 0x000fe20000000000 */
[----:B------:R-:W-:Y:S01]  /*1510*/  IMAD R58, R129, R7, R58 ;  /* 0x00000007813a7224 */ /* 0x000fe200078e023a */
[C---:B------:R-:W-:Y:S01]  /*1520*/  LOP3.LUT R36, R133.reuse, 0x5c, RZ, 0xfc, !PT ;  /* 0x0000005c85247812 */ /* 0x040fe200078efcff */
[C---:B------:R-:W-:Y:S01]  /*1530*/  IMAD.HI.U32 R6, R138.reuse, R46, RZ ;  /* 0x0000002e8a067227 */ /* 0x040fe200078e00ff */
[----:B------:R-:W-:Y:S01]  /*1540*/  IABS R31, R39 ;  /* 0x00000027001f7213 */ /* 0x000fe20000000000 */
[----:B---3--:R-:W-:Y:S01]  /*1550*/  VOTEU.ALL UP1, P3 ;  /* 0x0000000000ff7886 */ /* 0x008fe20001820000 */
[C---:B------:R-:W-:Y:S01]  /*1560*/  LOP3.LUT R83, R133.reuse, 0x2e, RZ, 0xfc, !PT ;  /* 0x0000002e85537812 */ /* 0x040fe200078efcff */
[C---:B------:R-:W-:Y:S01]  /*1570*/  IMAD.HI.U32 R7, R138.reuse, R45, RZ ;  /* 0x0000002d8a077227 */ /* 0x040fe200078e00ff */
[----:B------:R-:W-:Y:S01]  /*1580*/  IABS R30, R36 ;  /* 0x00000024001e7213 */ /* 0x000fe20000000000 */
[----:B------:R-:W-:Y:S01]  /*1590*/  VOTEU.ALL UP2, P3 ;  /* 0x0000000000ff7886 */ /* 0x000fe20001840000 */
[C---:B------:R-:W-:Y:S01]  /*15a0*/  LOP3.LUT R34, R133.reuse, 0x60, RZ, 0xfc, !PT ;  /* 0x0000006085227812 */ /* 0x040fe200078efcff */
[----:B------:R-:W-:Y:S01]  /*15b0*/  IMAD.MOV R5, RZ, RZ, -R5 ;  /* 0x000000ffff057224 */ /* 0x000fe200078e0a05 */
[----:B------:R-:W-:Y:S01]  /*15c0*/  LOP3.LUT R162, R133, 0x62, RZ, 0xfc, !PT ;  /* 0x0000006285a27812 */ /* 0x000fe200078efcff */
[C---:B------:R-:W-:Y:S01]  /*15d0*/  IMAD R96, R129.reuse, R4, R96 ;  /* 0x0000000481607224 */ /* 0x040fe200078e0260 */
[----:B------:R-:W-:Y:S01]  /*15e0*/  IABS R77, R83 ;  /* 0x00000053004d7213 */ /* 0x000fe20000000000 */
[----:B------:R-:W-:Y:S01]  /*15f0*/  IMAD R79, R129, R10, R79 ;  /* 0x0000000a814f7224 */ /* 0x000fe200078e024f */
[----:B------:R-:W-:Y:S01]  /*1600*/  IABS R27, R34 ;  /* 0x00000022001b7213 */ /* 0x000fe20000000000 */
[----:B------:R-:W-:Y:S01]  /*1610*/  IMAD.MOV R6, RZ, RZ, -R6 ;  /* 0x000000ffff067224 */ /* 0x000fe200078e0a06 */
[----:B------:R-:W-:Y:S01]  /*1620*/  IABS R28, R162 ;  /* 0x000000a2001c7213 */ /* 0x000fe20000000000 */
[----:B------:R-:W-:Y:S01]  /*1630*/  IMAD.HI.U32 R4, R138, R88, RZ ;  /* 0x000000588a047227 */ /* 0x000fe200078e00ff */
[----:B------:R-:W-:-:S04]  /*1640*/  @!UP1 UIADD3 UR8, UPT, UPT, -UR5, 0x100000, URZ ;  /* 0x0010000005089890 */ /* 0x000fc8000fffe1ff */
[----:B------:R-:W-:Y:S02]  /*1650*/  @!UP1 USHF.L.U32 UR9, UR8, 0xb, URZ ;  /* 0x0000000b08099899 */ /* 0x000fe400080006ff */
[----:B------:R-:W-:Y:S01]  /*1660*/  @!UP1 USHF.L.U32 UR8, UR8, 0x1, URZ ;  /* 0x0000000108089899 */ /* 0x000fe200080006ff */
[----:B------:R-:W-:Y:S01]  /*1670*/  BAR.SYNC.DEFER_BLOCKING 0x0 ;  /* 0x0000000000007b1d */ /* 0x000fe20000010000 */
[C---:B------:R-:W-:Y:S01]  /*1680*/  LOP3.LUT R161, R133.reuse, 0x64, RZ, 0xfc, !PT ;  /* 0x0000006485a17812 */ /* 0x040fe200078efcff */
[----:B------:R-:W-:Y:S01]  /*1690*/  IMAD.MOV R10, RZ, RZ, -R7 ;  /* 0x000000ffff0a7224 */ /* 0x000fe200078e0a07 */
[C---:B------:R-:W-:Y:S01]  /*16a0*/  LOP3.LUT R160, R133.reuse, 0x66, RZ, 0xfc, !PT ;  /* 0x0000006685a07812 */ /* 0x040fe200078efcff */
[C---:B------:R-:W-:Y:S01]  /*16b0*/  IMAD.HI.U32 R7, R138.reuse, R33, RZ ;  /* 0x000000218a077227 */ /* 0x040fe200078e00ff */
[C---:B------:R-:W-:Y:S01]  /*16c0*/  LOP3.LUT R164, R133.reuse, 0x68, RZ, 0xfc, !PT ;  /* 0x0000006885a47812 */ /* 0x040fe200078efcff */
[----:B------:R-:W3:Y:S01]  /*16d0*/  LDCU UR25, c[0x0][0x3b0] ;  /* 0x00007600ff1977ac */ /* 0x000ee20008000800 */
[----:B------:R-:W-:Y:S01]  /*16e0*/  LOP3.LUT R68, R133, 0x38, RZ, 0xfc, !PT ;  /* 0x0000003885447812 */ /* 0x000fe200078efcff */
[----:B------:R-:W-:Y:S01]  /*16f0*/  IMAD.IADD R9, R187, 0x1, R3 ;  /* 0x00000001bb097824 */ /* 0x000fe200078e0203 */
[----:B------:R-:W-:Y:S01]  /*1700*/  IABS R26, R161 ;  /* 0x000000a1001a7213 */ /* 0x000fe20000000000 */
[C---:B------:R-:W-:Y:S01]  /*1710*/  IMAD R92, R129.reuse, R5, R92 ;  /* 0x00000005815c7224 */ /* 0x040fe200078e025c */
[----:B------:R-:W-:Y:S01]  /*1720*/  IABS R22, R160 ;  /* 0x000000a000167213 */ /* 0x000fe20000000000 */
[----:B------:R-:W-:Y:S01]  /*1730*/  IMAD R46, R129, R6, R46 ;  /* 0x00000006812e7224 */ /* 0x000fe200078e022e */
[----:B------:R-:W-:Y:S01]  /*1740*/  ISETP.GE.AND P2, PT, R9, RZ, PT ;  /* 0x000000ff0900720c */ /* 0x000fe20003f46270 */
[C---:B------:R-:W-:Y:S01]  /*1750*/  IMAD.HI.U32 R5, R138.reuse, R82, RZ ;  /* 0x000000528a057227 */ /* 0x040fe200078e00ff */
[----:B------:R-:W-:Y:S01]  /*1760*/  IABS R23, R164 ;  /* 0x000000a400177213 */ /* 0x000fe20000000000 */
[----:B------:R0:W-:Y:S01]  /*1770*/  STL [R1+0x128], R9 ;  /* 0x0001280901007387 */ /* 0x0001e20000100800 */
[----:B------:R-:W-:Y:S01]  /*1780*/  IABS R63, R68 ;  /* 0x00000044003f7213 */ /* 0x000fe20000000000 */
[----:B------:R-:W-:Y:S01]  /*1790*/  IMAD.MOV R4, RZ, RZ, -R4 ;  /* 0x000000ffff047224 */ /* 0x000fe200078e0a04 */
[----:B------:R-:W-:Y:S01]  /*17a0*/  LOP3.LUT R67, R133, 0x42, RZ, 0xfc, !PT ;  /* 0x0000004285437812 */ /* 0x000fe200078efcff */
[----:B------:R-:W-:Y:S01]  /*17b0*/  IMAD R45, R129, R10, R45 ;  /* 0x0000000a812d7224 */ /* 0x000fe200078e022d */
[C---:B------:R-:W-:Y:S01]  /*17c0*/  LOP3.LUT R54, R133.reuse, 0x4c, RZ, 0xfc, !PT ;  /* 0x0000004c85367812 */ /* 0x040fe200078efcff */
[C---:B------:R-:W-:Y:S01]  /*17d0*/  IMAD.HI.U32 R6, R138.reuse, R42, RZ ;  /* 0x0000002a8a067227 */ /* 0x040fe200078e00ff */
[----:B------:R-:W-:Y:S01]  /*17e0*/  IABS R50, R67 ;  /* 0x0000004300327213 */ /* 0x000fe20000000000 */
[----:B------:R-:W0:Y:S02]  /*17f0*/  FENCE.VIEW.ASYNC.S ;  /* 0x00000000000073c6 */ /* 0x000e240000000000 */
[----:B0-----:R0:W1:Y:S01]  /*1800*/  @!UP2 SYNCS.EXCH.64 URZ, [UR10], UR8 ;  /* 0x000000080affa5b2 */ /* 0x0010620008000100 */
[----:B------:R-:W-:Y:S01]  /*1810*/  IABS R44, R54 ;  /* 0x00000036002c7213 */ /* 0x000fe20000000000 */
[----:B------:R-:W-:Y:S01]  /*1820*/  IMAD.MOV R10, RZ, RZ, -R7 ;  /* 0x000000ffff0a7224 */ /* 0x000fe200078e0a07 */
[----:B------:R-:W-:Y:S01]  /*1830*/  IABS R7, R9 ;  /* 0x0000000900077213 */ /* 0x000fe20000000000 */
[----:B------:R-:W-:Y:S01]  /*1840*/  IMAD.MOV R5, RZ, RZ, -R5 ;  /* 0x000000ffff057224 */ /* 0x000fe200078e0a05 */
[----:B------:R-:W-:Y:S01]  /*1850*/  LOP3.LUT R41, R133, 0x56, RZ, 0xfc, !PT ;  /* 0x0000005685297812 */ /* 0x000fe200078efcff */
[C---:B------:R-:W-:Y:S01]  /*1860*/  IMAD R88, R129.reuse, R4, R88 ;  /* 0x0000000481587224 */ /* 0x040fe200078e0258 */
[----:B------:R-:W-:Y:S01]  /*1870*/  PRMT R172, RZ, 0x7610, R172 ;  /* 0x00007610ffac7816 */ /* 0x000fe200000000ac */
[----:B------:R-:W-:Y:S01]  /*1880*/  IMAD.MOV R6, RZ, RZ, -R6 ;  /* 0x000000ffff067224 */ /* 0x000fe200078e0a06 */
[----:B------:R-:W-:Y:S01]  /*1890*/  PRMT R173, RZ, 0x7610, R173 ;  /* 0x00007610ffad7816 */ /* 0x000fe200000000ad */
[C---:B------:R-:W-:Y:S01]  /*18a0*/  IMAD.HI.U32 R4, R138.reuse, R70, RZ ;  /* 0x000000468a047227 */ /* 0x040fe200078e00ff */
[----:B------:R-:W-:Y:S01]  /*18b0*/  IABS R35, R41 ;  /* 0x0000002900237213 */ /* 0x000fe20000000000 */
[----:B0-----:R-:W0:Y:S02]  /*18c0*/  LDCU UR8, c[0x0][0x3b0] ;  /* 0x00007600ff0877ac */ /* 0x001e240008000800 */
[----:B------:R-:W-:Y:S01]  /*18d0*/  IMAD.HI.U32 R3, R138, R37, RZ ;  /* 0x000000258a037227 */ /* 0x000fe200078e00ff */
[----:B------:R-:W-:Y:S01]  /*18e0*/  PRMT R174, RZ, 0x7610, R174 ;  /* 0x00007610ffae7816 */ /* 0x000fe200000000ae */
[----:B------:R-:W0:Y:S02]  /*18f0*/  LDCU UR38, c[0x0][0x3b0] ;  /* 0x00007600ff2677ac */ /* 0x000e240008000800 */
[----:B------:R-:W-:Y:S01]  /*1900*/  IMAD.HI.U32 R2, R2, R7, RZ ;  /* 0x0000000702027227 */ /* 0x000fe200078e00ff */
[----:B------:R-:W-:Y:S01]  /*1910*/  PRMT R175, RZ, 0x7610, R175 ;  /* 0x00007610ffaf7816 */ /* 0x000fe200000000af */
[----:B------:R-:W0:Y:S02]  /*1920*/  LDCU UR64, c[0x0][0x3b0] ;  /* 0x00007600ff4077ac */ /* 0x000e240008000800 */
[----:B------:R-:W-:-:S02]  /*1930*/  IMAD R82, R129, R5, R82 ;  /* 0x0000000581527224 */ /* 0x000fc400078e0252 */
[----:B------:R-:W-:Y:S01]  /*1940*/  IMAD R42, R129, R6, R42 ;  /* 0x00000006812a7224 */ /* 0x000fe200078e022a */
[----:B------:R-:W-:Y:S01]  /*1950*/  PRMT R176, RZ, 0x7610, R176 ;  /* 0x00007610ffb07816 */ /* 0x000fe200000000b0 */
[C---:B------:R-:W-:Y:S01]  /*1960*/  IMAD.HI.U32 R5, R138.reuse, R74, RZ ;  /* 0x0000004a8a057227 */ /* 0x040fe200078e00ff */
[----:B------:R-:W-:Y:S01]  /*1970*/  PRMT R178, RZ, 0x7610, R178 ;  /* 0x00007610ffb27816 */ /* 0x000fe200000000b2 */
[----:B------:R-:W0:Y:S02]  /*1980*/  LDCU UR56, c[0x0][0x3b0] ;  /* 0x00007600ff3877ac */ /* 0x000e240008000800 */
[----:B------:R-:W-:Y:S02]  /*1990*/  IMAD.MOV R4, RZ, RZ, -R4 ;  /* 0x000000ffff047224 */ /* 0x000fe400078e0a04 */
[----:B------:R-:W-:Y:S01]  /*19a0*/  IMAD.MOV R6, RZ, RZ, -R3 ;  /* 0x000000ffff067224 */ /* 0x000fe200078e0a03 */
[----:B------:R-:W-:Y:S01]  /*19b0*/  PRMT R179, RZ, 0x7610, R179 ;  /* 0x00007610ffb37816 */ /* 0x000fe200000000b3 */
[----:B------:R-:W-:Y:S01]  /*19c0*/  IMAD.HI.U32 R3, R138, R29, RZ ;  /* 0x0000001d8a037227 */ /* 0x000fe200078e00ff */
[----:B------:R-:W-:Y:S01]  /*19d0*/  PRMT R171, RZ, 0x7610, R171 ;  /* 0x00007610ffab7816 */ /* 0x000fe200000000ab */
[----:B------:R-:W0:Y:S02]  /*19e0*/  LDCU UR9, c[0x0][0x3b0] ;  /* 0x00007600ff0977ac */ /* 0x000e240008000800 */
[----:B------:R-:W-:-:S02]  /*19f0*/  IMAD.MOV R2, RZ, RZ, -R2 ;  /* 0x000000ffff027224 */ /* 0x000fc400078e0a02 */
[C---:B------:R-:W-:Y:S01]  /*1a00*/  IMAD.HI.U32 R8, R138.reuse, R116, RZ ;  /* 0x000000748a087227 */ /* 0x040fe200078e00ff */
[----:B------:R-:W-:Y:S01]  /*1a10*/  PRMT R177, RZ, 0x7610, R177 ;  /* 0x00007610ffb17816 */ /* 0x000fe200000000b1 */
[----:B------:R-:W0:Y:S02]  /*1a20*/  LDCU UR17, c[0x0][0x3b0] ;  /* 0x00007600ff1177ac */ /* 0x000e240008000800 */
[----:B------:R-:W-:Y:S02]  /*1a30*/  IMAD.MOV R5, RZ, RZ, -R5 ;  /* 0x000000ffff057224 */ /* 0x000fe400078e0a05 */
[C---:B------:R-:W-:Y:S01]  /*1a40*/  IMAD R70, R129.reuse, R4, R70 ;  /* 0x0000000481467224 */ /* 0x040fe200078e0246 */
[----:B------:R-:W-:Y:S01]  /*1a50*/  PRMT R170, RZ, 0x7610, R170 ;  /* 0x00007610ffaa7816 */ /* 0x000fe200000000aa */
[----:B------:R-:W-:Y:S01]  /*1a60*/  IMAD R37, R129, R6, R37 ;  /* 0x0000000681257224 */ /* 0x000fe200078e0225 */
[----:B------:R-:W-:Y:S01]  /*1a70*/  PRMT R169, RZ, 0x7610, R169 ;  /* 0x00007610ffa97816 */ /* 0x000fe200000000a9 */
[----:B------:R-:W-:Y:S01]  /*1a80*/  IMAD.HI.U32 R4, R138, R62, RZ ;  /* 0x0000003e8a047227 */ /* 0x000fe200078e00ff */
[----:B------:R-:W-:Y:S01]  /*1a90*/  PRMT R167, RZ, 0x7610, R167 ;  /* 0x00007610ffa77816 */ /* 0x000fe200000000a7 */
[----:B------:R-:W0:Y:S02]  /*1aa0*/  LDCU UR33, c[0x0][0x3b0] ;  /* 0x00007600ff2177ac */ /* 0x000e240008000800 */
[----:B------:R-:W-:-:S02]  /*1ab0*/  IMAD.MOV R6, RZ, RZ, -R3 ;  /* 0x000000ffff067224 */ /* 0x000fc400078e0a03 */
[C---:B------:R-:W-:Y:S01]  /*1ac0*/  IMAD R3, R0.reuse, R2, R7 ;  /* 0x0000000200037224 */ /* 0x040fe200078e0207 */
[----:B------:R-:W-:Y:S01]  /*1ad0*/  PRMT R168, RZ, 0x7610, R168 ;  /* 0x00007610ffa87816 */ /* 0x000fe200000000a8 */
[----:B------:R-:W-:Y:S01]  /*1ae0*/  IMAD.MOV R8, RZ, RZ, -R8 ;  /* 0x000000ffff087224 */ /* 0x000fe200078e0a08 */
[----:B------:R-:W-:Y:S01]  /*1af0*/  PRMT R166, RZ, 0x7610, R166 ;  /* 0x00007610ffa67816 */ /* 0x000fe200000000a6 */
[----:B------:R-:W-:Y:S01]  /*1b00*/  IMAD R74, R129, R5, R74 ;  /* 0x00000005814a7224 */ /* 0x000fe200078e024a */
[----:B------:R-:W-:Y:S01]  /*1b10*/  ISETP.GT.U32.AND P0, PT, R0, R3, PT ;  /* 0x000000030000720c */ /* 0x000fe20003f04070 */
[----:B------:R-:W-:Y:S01]  /*1b20*/  IMAD.HI.U32 R5, R138, R56, RZ ;  /* 0x000000388a057227 */ /* 0x000fe200078e00ff */
[----:B------:R-:W-:Y:S01]  /*1b30*/  PRMT R165, RZ, 0x7610, R165 ;  /* 0x00007610ffa57816 */ /* 0x000fe200000000a5 */
[----:B------:R-:W0:Y:S02]  /*1b40*/  LDCU UR42, c[0x0][0x3b0] ;  /* 0x00007600ff2a77ac */ /* 0x000e240008000800 */
[----:B------:R-:W-:-:S02]  /*1b50*/  IMAD.MOV R4, RZ, RZ, -R4 ;  /* 0x000000ffff047224 */ /* 0x000fc400078e0a04 */
[C---:B------:R-:W-:Y:S01]  /*1b60*/  IMAD R116, R129.reuse, R8, R116 ;  /* 0x0000000881747224 */ /* 0x040fe200078e0274 */
[----:B------:R-:W-:Y:S01]  /*1b70*/  PRMT R163, RZ, 0x7610, R163 ;  /* 0x00007610ffa37816 */ /* 0x000fe200000000a3 */
[C---:B------:R-:W-:Y:S01]  /*1b80*/  IMAD.HI.U32 R8, R138.reuse, R108, RZ ;  /* 0x0000006c8a087227 */ /* 0x040fe200078e00ff */
[----:B------:R-:W0:Y:S03]  /*1b90*/  LDCU UR44, c[0x0][0x3b0] ;  /* 0x00007600ff2c77ac */ /* 0x000e260008000800 */
[----:B------:R-:W-:Y:S01]  /*1ba0*/  IMAD.MOV R5, RZ, RZ, -R5 ;  /* 0x000000ffff057224 */ /* 0x000fe200078e0a05 */
[----:B------:R-:W0:Y:S01]  /*1bb0*/  LDCU UR55, c[0x0][0x3b0] ;  /* 0x00007600ff3777ac */ /* 0x000e220008000800 */
[C---:B------:R-:W-:Y:S02]  /*1bc0*/  IMAD R62, R129.reuse, R4, R62 ;  /* 0x00000004813e7224 */ /* 0x040fe400078e023e */
[----:B------:R-:W-:Y:S01]  /*1bd0*/  IMAD.HI.U32 R4, R138, R51, RZ ;  /* 0x000000338a047227 */ /* 0x000fe200078e00ff */
[----:B------:R-:W0:Y:S03]  /*1be0*/  LDCU UR29, c[0x0][0x3b0] ;  /* 0x00007600ff1d77ac */ /* 0x000e260008000800 */
[----:B------:R-:W-:Y:S01]  /*1bf0*/  IMAD.MOV R8, RZ, RZ, -R8 ;  /* 0x000000ffff087224 */ /* 0x000fe200078e0a08 */
[----:B------:R-:W0:Y:S01]  /*1c00*/  LDCU UR30, c[0x0][0x3b0] ;  /* 0x00007600ff1e77ac */ /* 0x000e220008000800 */
[----:B------:R-:W-:-:S02]  /*1c10*/  IMAD R56, R129, R5, R56 ;  /* 0x0000000581387224 */ /* 0x000fc400078e0238 */
        /* <DEDUP_REMOVED lines=10> */
[----:B------:R-:W-:Y:S01]  /*1cc0*/  IMAD.HI.U32 R4, R138, R38, RZ ;  /* 0x000000268a047227 */ /* 0x000fe200078e00ff */
[----:B------:R-:W0:Y:S03]  /*1cd0*/  LDCU UR36, c[0x0][0x3b0] ;  /* 0x00007600ff2477ac */ /* 0x000e260008000800 */
[----:B------:R-:W-:Y:S01]  /*1ce0*/  @!P0 IMAD.IADD R3, R3, 0x1, -R0 ;  /* 0x0000000103038824 */ /* 0x000fe200078e0a00 */
[----:B------:R-:W-:Y:S01]  /*1cf0*/  ISETP.NE.AND P0, PT, R20, RZ, PT ;  /* 0x000000ff1400720c */ /* 0x000fe20003f05270 */
[----:B------:R-:W-:Y:S01]  /*1d00*/  IMAD.MOV R8, RZ, RZ, -R8 ;  /* 0x000000ffff087224 */ /* 0x000fe200078e0a08 */
[----:B------:R-:W0:Y:S01]  /*1d10*/  LDCU UR50, c[0x0][0x3b0] ;  /* 0x00007600ff3277ac */ /* 0x000e220008000800 */
[C---:B------:R-:W-:Y:S01]  /*1d20*/  IMAD R52, R129.reuse, R5, R52 ;  /* 0x0000000581347224 */ /* 0x040fe200078e0234 */
[----:B------:R-:W-:Y:S01]  /*1d30*/  ISETP.GT.U32.AND P1, PT, R0, R3, PT ;  /* 0x000000030000720c */ /* 0x000fe20003f24070 */
        /* <DEDUP_REMOVED lines=27> */
[----:B------:R-:W-:Y:S01]  /*1ef0*/  IMAD.HI.U32 R4, R138, R28, RZ ;  /* 0x0000001c8a047227 */ /* 0x000fe200078e00ff */
[----:B------:R-:W0:Y:S03]  /*1f00*/  LDCU UR58, c[0x0][0x3b0] ;  /* 0x00007600ff3a77ac */ /* 0x000e260008000800 */
[----:B------:R-:W-:Y:S01]  /*1f10*/  @!P1 IMAD.IADD R3, R3, 0x1, -R0 ;  /* 0x0000000103039824 */ /* 0x000fe200078e0a00 */
[----:B------:R-:W0:Y:S01]  /*1f20*/  LDCU UR60, c[0x0][0x3b0] ;  /* 0x00007600ff3c77ac */ /* 0x000e220008000800 */
[----:B------:R-:W-:-:S02]  /*1f30*/  IMAD.MOV R8, RZ, RZ, -R8 ;  /* 0x000000ffff087224 */ /* 0x000fc400078e0a08 */
[C---:B------:R-:W-:Y:S01]  /*1f40*/  IMAD R30, R129.reuse, R5, R30 ;  /* 0x00000005811e7224 */ /* 0x040fe200078e021e */
[----:B------:R-:W0:Y:S01]  /*1f50*/  LDCU UR61, c[0x0][0x3b0] ;  /* 0x00007600ff3d77ac */ /* 0x000e220008000800 */
[C---:B------:R-:W-:Y:S02]  /*1f60*/  IMAD R29, R129.reuse, R6, R29 ;  /* 0x00000006811d7224 */ /* 0x040fe400078e021d */
[----:B------:R-:W-:Y:S01]  /*1f70*/  IMAD.MOV R6, RZ, RZ, -R2 ;  /* 0x000000ffff067224 */ /* 0x000fe200078e0a02 */
[----:B------:R-:W0:Y:S01]  /*1f80*/  LDCU UR63, c[0x0][0x3b0] ;  /* 0x00007600ff3f77ac */ /* 0x000e220008000800 */
[----:B------:R-:W-:Y:S02]  /*1f90*/  IMAD.MOV R5, RZ, RZ, -R4 ;  /* 0x000000ffff057224 */ /* 0x000fe400078e0a04 */
[C---:B------:R-:W-:Y:S01]  /*1fa0*/  IMAD.HI.U32 R2, R138.reuse, R26, RZ ;  /* 0x0000001a8a027227 */ /* 0x040fe200078e00ff */
[----:B------:R-:W0:Y:S03]  /*1fb0*/  LDCU UR65, c[0x0][0x3b0] ;  /* 0x00007600ff4177ac */ /* 0x000e260008000800 */
[----:B------:R-:W-:Y:S01]  /*1fc0*/  IMAD.HI.U32 R4, R138, R22, RZ ;  /* 0x000000168a047227 */ /* 0x000fe200078e00ff */
[----:B------:R-:W0:Y:S03]  /*1fd0*/  LDCU UR66, c[0x0][0x3b0] ;  /* 0x00007600ff4277ac */ /* 0x000e260008000800 */
[----:B------:R-:W-:Y:S01]  /*1fe0*/  @!P2 IMAD.MOV R3, RZ, RZ, -R3 ;  /* 0x000000ffff03a224 */ /* 0x000fe200078e0a03 */
[----:B------:R-:W-:Y:S01]  /*1ff0*/  @!P0 LOP3.LUT R3, RZ, R20, RZ, 0x33, !PT ;  /* 0x00000014ff038212 */ /* 0x000fe200078e33ff */
[----:B------:R-:W-:-:S02]  /*2000*/  IMAD R77, R129, R8, R77 ;  /* 0x00000008814d7224 */ /* 0x000fc400078e024d */
[----:B------:R-:W-:-:S04]  /*2010*/  IMAD.HI.U32 R0, R138, R23, RZ ;  /* 0x000000178a007227 */ /* 0x000fc800078e00ff */
[----:B------:R-:W-:-:S04]  /*2020*/  IMAD.HI.U32 R8, R138, R63, RZ ;  /* 0x0000003f8a087227 */ /* 0x000fc800078e00ff */
[----:B------:R-:W-:Y:S02]  /*2030*/  IMAD.MOV R2, RZ, RZ, -R2 ;  /* 0x000000ffff027224 */ /* 0x000fe400078e0a02 */
[----:B------:R-:W-:Y:S02]  /*2040*/  IMAD.MOV R4, RZ, RZ, -R4 ;  /* 0x000000ffff047224 */ /* 0x000fe400078e0a04 */
[----:B------:R-:W-:Y:S02]  /*2050*/  IMAD.MOV R0, RZ, RZ, -R0 ;  /* 0x000000ffff007224 */ /* 0x000fe400078e0a00 */
[----:B--2---:R-:W-:Y:S02]  /*2060*/  IMAD R180, R3, UR7, RZ ;  /* 0x0000000703b47c24 */ /* 0x004fe4000f8e02ff */
[C---:B-1----:R-:W-:Y:S02]  /*2070*/  VIADD R13, R182.reuse, 0xffffffc6 ;  /* 0xffffffc6b60d7836 */ /* 0x042fe40000000000 */
[----:B------:R-:W-:Y:S01]  /*2080*/  VIADD R17, R182, 0xffffffc2 ;  /* 0xffffffc2b6117836 */ /* 0x000fe20000000000 */
[----:B------:R-:W-:Y:S01]  /*2090*/  SHF.R.S32.HI R181, RZ, 0x1f, R180 ;  /* 0x0000001fffb57819 */ /* 0x000fe200000114b4 */
[----:B------:R-:W-:Y:S01]  /*20a0*/  IMAD.MOV R8, RZ, RZ, -R8 ;  /* 0x000000ffff087224 */ /* 0x000fe200078e0a08 */
[----:B-----5:R-:W-:Y:S01]  /*20b0*/  IADD3 R24, P6, PT, R180, UR20, RZ ;  /* 0x00000014b4187c10 */ /* 0x020fe2000ffde0ff */
[----:B------:R-:W-:-:S02]  /*20c0*/  IMAD R26, R129, R2, R26 ;  /* 0x00000002811a7224 */ /* 0x000fc400078e021a */
[C---:B------:R-:W-:Y:S01]  /*20d0*/  VIADD R14, R182.reuse, 0xffffffc3 ;  /* 0xffffffc3b60e7836 */ /* 0x040fe20000000000 */
[----:B------:R-:W-:Y:S01]  /*20e0*/  IADD3.X R25, PT, PT, R181, UR21, RZ, P6, !PT ;  /* 0x00000015b5197c10 */ /* 0x000fe2000b7fe4ff */
[----:B------:R-:W-:Y:S02]  /*20f0*/  IMAD R22, R129, R4, R22 ;  /* 0x0000000481167224 */ /* 0x000fe400078e0216 */
[C---:B------:R-:W-:Y:S02]  /*2100*/  VIADD R18, R182.reuse, 0xffffffdd ;  /* 0xffffffddb6127836 */ /* 0x040fe40000000000 */
[C---:B------:R-:W-:Y:S02]  /*2110*/  VIADD R72, R182.reuse, 0xffffffde ;  /* 0xffffffdeb6487836 */ /* 0x040fe40000000000 */
[C---:B------:R-:W-:Y:S02]  /*2120*/  VIADD R73, R182.reuse, 0xffffffd8 ;  /* 0xffffffd8b6497836 */ /* 0x040fe40000000000 */
[----:B------:R-:W-:-:S02]  /*2130*/  VIADD R117, R182, 0xffffffda ;  /* 0xffffffdab6757836 */ /* 0x000fc40000000000 */
[C---:B------:R-:W-:Y:S02]  /*2140*/  VIADD R134, R182.reuse, 0xffffffd4 ;  /* 0xffffffd4b6867836 */ /* 0x040fe40000000000 */
[C---:B------:R-:W-:Y:S02]  /*2150*/  VIADD R139, R182.reuse, 0xffffffd0 ;  /* 0xffffffd0b68b7836 */ /* 0x040fe40000000000 */
[C---:B------:R-:W-:Y:S02]  /*2160*/  VIADD R140, R182.reuse, 0xffffffd2 ;  /* 0xffffffd2b68c7836 */ /* 0x040fe40000000000 */
[----:B------:R-:W-:Y:S02]  /*2170*/  VIADD R146, R182, 0xffffffd3 ;  /* 0xffffffd3b6927836 */ /* 0x000fe40000000000 */
[C---:B----4-:R-:W-:Y:S02]  /*2180*/  IMAD.SHL.U32 R184, R122.reuse, 0x8, RZ ;  /* 0x000000087ab87824 */ /* 0x050fe400078e00ff */
[----:B------:R-:W-:-:S02]  /*2190*/  IMAD R158, R122, 0x7, RZ ;  /* 0x000000077a9e7824 */ /* 0x000fc400078e02ff */
[----:B------:R-:W-:Y:S01]  /*21a0*/  IMAD R189, R122, 0x27, RZ ;  /* 0x000000277abd7824 */ /* 0x000fe200078e02ff */
[----:B------:R-:W-:-:S04]  /*21b0*/  @!UP1 UIADD3 UR4, UPT, UPT, -UR5, 0x100000, URZ ;  /* 0x0010000005049890 */ /* 0x000fc8000fffe1ff */
[----:B------:R-:W-:Y:S02]  /*21c0*/  @!UP1 USHF.L.U32 UR5, UR4, 0xb, URZ ;  /* 0x0000000b04059899 */ /* 0x000fe400080006ff */
[----:B------:R-:W-:Y:S01]  /*21d0*/  @!UP1 USHF.L.U32 UR4, UR4, 0x1, URZ ;  /* 0x0000000104049899 */ /* 0x000fe200080006ff */
[C---:B------:R-:W-:Y:S01]  /*21e0*/  VIADD R2, R182.reuse, 0xffffffff ;  /* 0xffffffffb6027836 */ /* 0x040fe20000000000 */
[----:B------:R-:W-:Y:S01]  /*21f0*/  VOTEU.ALL UP2, P3 ;  /* 0x0000000000ff7886 */ /* 0x000fe20001840000 */
[----:B------:R-:W-:Y:S01]  /*2200*/  BAR.SYNC.DEFER_BLOCKING 0x0 ;  /* 0x0000000000007b1d */ /* 0x000fe20000010000 */
[----:B------:R-:W-:Y:S02]  /*2210*/  VIADD R4, R182, 0xfffffffe ;  /* 0xfffffffeb6047836 */ /* 0x000fe40000000000 */
[C---:B------:R-:W-:Y:S01]  /*2220*/  IMAD R23, R129.reuse, R0, R23 ;  /* 0x0000000081177224 */ /* 0x040fe200078e0217 */
[----:B------:R-:W-:Y:S01]  /*2230*/  ISETP.GE.U32.AND P1, PT, R2, 0x7fffffc0, PT ;  /* 0x7fffffc00200780c */ /* 0x000fe20003f26070 */
[C---:B------:R-:W-:Y:S01]  /*2240*/  IMAD R63, R129.reuse, R8, R63 ;  /* 0x00000008813f7224 */ /* 0x040fe200078e023f */
[----:B------:R-:W-:Y:S01]  /*2250*/  ISETP.GE.U32.AND P0, PT, R4, 0x7fffffbf, PT ;  /* 0x7fffffbf0400780c */ /* 0x000fe20003f06070 */
[----:B------:R-:W-:Y:S01]  /*2260*/  VIADD R0, R182, 0xfffffffd ;  /* 0xfffffffdb6007836 */ /* 0x000fe20000000000 */
[----:B------:R-:W-:Y:S01]  /*2270*/  IADD3 R4, P6, PT, R24, R122, RZ ;  /* 0x0000007a18047210 */ /* 0x000fe20007fde0ff */
[----:B------:R-:W-:Y:S01]  /*2280*/  IMAD.HI.U32 R8, R138, R50, RZ ;  /* 0x000000328a087227 */ /* 0x000fe200078e00ff */
[----:B------:R-:W1:Y:S02]  /*2290*/  LDCU UR7, c[0x0][0x3b0] ;  /* 0x00007600ff0777ac */ /* 0x000e640008000800 */
[----:B------:R-:W-:Y:S01]  /*22a0*/  ISETP.GE.U32.AND P4, PT, R0, 0x7fffffbe, PT ;  /* 0x7fffffbe0000780c */ /* 0x000fe20003f86070 */
[----:B------:R-:W-:Y:S01]  /*22b0*/  IMAD R27, R129, R6, R27 ;  /* 0x00000006811b7224 */ /* 0x000fe200078e021b */
[----:B------:R-:W-:Y:S01]  /*22c0*/  SHF.R.S32.HI R6, RZ, 0x1f, R122 ;  /* 0x0000001fff067819 */ /* 0x000fe2000001147a */
[----:B------:R-:W-:-:S02]  /*22d0*/  IMAD.MOV R8, RZ, RZ, -R8 ;  /* 0x000000ffff087224 */ /* 0x000fc400078e0a08 */
[C---:B------:R-:W-:Y:S02]  /*22e0*/  VIADD R2, R182.reuse, 0xfffffffc ;  /* 0xfffffffcb6027836 */ /* 0x040fe40000000000 */
[----:B------:R-:W-:Y:S01]  /*22f0*/  VIADD R0, R182, 0xfffffffb ;  /* 0xfffffffbb6007836 */ /* 0x000fe20000000000 */
[----:B------:R2:W-:Y:S01]  /*2300*/  STL [R1+0x124], R6 ;  /* 0x0001240601007387 */ /* 0x0005e20000100800 */
[----:B------:R-:W-:Y:S01]  /*2310*/  IMAD.SHL.U32 R7, R122, 0x2, RZ ;  /* 0x000000027a077824 */ /* 0x000fe200078e00ff */
[----:B------:R-:W-:Y:S01]  /*2320*/  ISETP.GE.U32.AND P2, PT, R2, 0x7fffffbd, PT ;  /* 0x7fffffbd0200780c */ /* 0x000fe20003f46070 */
[C---:B------:R-:W-:Y:S01]  /*2330*/  IMAD R50, R129.reuse, R8, R50 ;  /* 0x0000000881327224 */ /* 0x040fe200078e0232 */
[----:B------:R-:W-:Y:S01]  /*2340*/  ISETP.GE.U32.AND P5, PT, R0, 0x7fffffbc, PT ;  /* 0x7fffffbc0000780c */ /* 0x000fe20003fa6070 */
[----:B------:R-:W-:Y:S01]  /*2350*/  IMAD R28, R129, R5, R28 ;  /* 0x00000005811c7224 */ /* 0x000fe200078e021c */
[----:B------:R-:W4:Y:S01]  /*2360*/  @!P1 LDG.E.U8 R172, desc[UR26][R24.64] ;  /* 0x0000001a18ac9981 */ /* 0x000f22000c1e1100 */
[----:B------:R-:W-:-:S04]  /*2370*/  IMAD.HI.U32 R8, R138, R44, RZ ;  /* 0x0000002c8a087227 */ /* 0x000fc800078e00ff */
[----:B------:R-:W-:Y:S02]  /*2380*/  VIADD R9, R182, 0xffffffca ;  /* 0xffffffcab6097836 */ /* 0x000fe40000000000 */
[----:B------:R-:W-:Y:S01]  /*2390*/  IMAD R33, R129, R10, R33 ;  /* 0x0000000a81217224 */ /* 0x000fe200078e0221 */
[----:B------:R-:W-:Y:S01]  /*23a0*/  SHF.R.S32.HI R183, RZ, 0x1f, R184 ;  /* 0x0000001fffb77819 */ /* 0x000fe200000114b8 */
[----:B------:R-:W-:Y:S01]  /*23b0*/  IMAD.X R5, R6, 0x1, R25, P6 ;  /* 0x0000000106057824 */ /* 0x000fe200030e0619 */
[----:B--2---:R-:W-:Y:S01]  /*23c0*/  SHF.R.S32.HI R6, RZ, 0x1f, R7 ;  /* 0x0000001fff067819 */ /* 0x004fe20000011407 */
[----:B------:R-:W-:Y:S01]  /*23d0*/  VIADD R0, R182, 0xfffffffa ;  /* 0xfffffffab6007836 */ /* 0x000fe20000000000 */
[----:B------:R-:W-:Y:S01]  /*23e0*/  IADD3 R2, P6, PT, R7, R24, RZ ;  /* 0x0000001807027210 */ /* 0x000fe20007fde0ff */
[----:B------:R-:W-:Y:S01]  /*23f0*/  IMAD.MOV R8, RZ, RZ, -R8 ;  /* 0x000000ffff087224 */ /* 0x000fe200078e0a08 */
[----:B------:R2:W5:Y:S01]  /*2400*/  @!P0 LDG.E.U8 R173, desc[UR26][R4.64] ;  /* 0x0000001a04ad8981 */ /* 0x000562000c1e1100 */
[----:B------:R-:W-:Y:S01]  /*2410*/  SHF.R.S32.HI R188, RZ, 0x1f, R189 ;  /* 0x0000001fffbc7819 */ /* 0x000fe200000114bd */
[----:B------:R0:W1:Y:S01]  /*2420*/  @!UP2 SYNCS.EXCH.64 URZ, [UR13+0x8008], UR4 ;  /* 0x008008040dffa5b2 */ /* 0x0000620008000100 */
[----:B------:R-:W-:Y:S01]  /*2430*/  IMAD.X R3, R6, 0x1, R25, P6 ;  /* 0x0000000106037824 */ /* 0x000fe200030e0619 */
[----:B------:R-:W-:Y:S01]  /*2440*/  ISETP.GE.U32.AND P1, PT, R0, 0x7fffffbb, PT ;  /* 0x7fffffbb0000780c */ /* 0x000fe20003f26070 */
[----:B------:R-:W-:-:S02]  /*2450*/  IMAD R44, R129, R8, R44 ;  /* 0x00000008812c7224 */ /* 0x000fc400078e022c */
[----:B------:R-:W-:Y:S01]  /*2460*/  VIADD R0, R182, 0xfffffff9 ;  /* 0xfffffff9b6007836 */ /* 0x000fe20000000000 */
[----:B------:R-:W-:Y:S01]  /*2470*/  STL [R1+0x120], R7 ;  /* 0x0001200701007387 */ /* 0x000fe20000100800 */
[----:B------:R-:W-:-:S04]  /*2480*/  IMAD.HI.U32 R8, R138, R35, RZ ;  /* 0x000000238a087227 */ /* 0x000fc800078e00ff */
[----:B--2---:R-:W-:Y:S01]  /*2490*/  IMAD R4, R122, 0x3, RZ ;  /* 0x000000037a047824 */ /* 0x004fe200078e02ff */
[----:B------:R-:W-:Y:S01]  /*24a0*/  STL [R1+0x228], R6 ;  /* 0x0002280601007387 */ /* 0x000fe20000100800 */
[----:B------:R-:W-:Y:S01]  /*24b0*/  IMAD.MOV R8, RZ, RZ, -R8 ;  /* 0x000000ffff087224 */ /* 0x000fe200078e0a08 */
[----:B------:R-:W-:Y:S01]  /*24c0*/  ISETP.GE.U32.AND P0, PT, R0, 0x7fffffba, PT ;  /* 0x7fffffba0000780c */ /* 0x000fe20003f06070 */
[C---:B------:R-:W-:Y:S01]  /*24d0*/  VIADD R10, R182.reuse, 0xffffffc5 ;  /* 0xffffffc5b60a7836 */ /* 0x040fe20000000000 */
[----:B------:R2:W3:Y:S01]  /*24e0*/  @!P4 LDG.E.U8 R174, desc[UR26][R2.64] ;  /* 0x0000001a02aec981 */ /* 0x0004e2000c1e1100 */
[----:B------:R-:W-:Y:S01]  /*24f0*/  SHF.R.S32.HI R5, RZ, 0x1f, R4 ;  /* 0x0000001fff057819 */ /* 0x000fe20000011404 */
[----:B------:R-:W-:Y:S01]  /*2500*/  VIADD R0, R182, 0xfffffff7 ;  /* 0xfffffff7b6007836 */ /* 0x000fe20000000000 */
[----:B0-----:R-:W0:Y:S01]  /*2510*/  LDCU UR5, c[0x0][0x3b0] ;  /* 0x00007600ff0577ac */ /* 0x001e220008000800 */
[----:B------:R1:W-:Y:S01]  /*2520*/  STL [R1+0x11c], R4 ;  /* 0x00011c0401007387 */ /* 0x0003e20000100800 */
[----:B------:R-:W-:Y:S01]  /*2530*/  IMAD R35, R129, R8, R35 ;  /* 0x0000000881237224 */ /* 0x000fe200078e0223 */
[----:B------:R-:W0:Y:S01]  /*2540*/  LDCU UR4, c[0x0][0x3b0] ;  /* 0x00007600ff0477ac */ /* 0x000e220008000800 */
[----:B--2---:R-:W-:Y:S01]  /*2550*/  IADD3 R2, P6, PT, R4, R24, RZ ;  /* 0x0000001804027210 */ /* 0x004fe20007fde0ff */
[----:B-1----:R-:W-:Y:S01]  /*2560*/  IMAD.SHL.U32 R4, R122, 0x4, RZ ;  /* 0x000000047a047824 */ /* 0x002fe200078e00ff */
[----:B------:R-:W-:Y:S03]  /*2570*/  STL [R1+0x224], R5 ;  /* 0x0002240501007387 */ /* 0x000fe60000100800 */
[----:B------:R-:W-:Y:S01]  /*2580*/  IMAD.X R3, R5, 0x1, R25, P6 ;  /* 0x0000000105037824 */ /* 0x000fe200030e0619 */
[----:B------:R-:W-:Y:S01]  /*2590*/  ISETP.GE.U32.AND P4, PT, R0, 0x7fffffb8, PT ;  /* 0x7fffffb80000780c */ /* 0x000fe20003f86070 */
[----:B------:R1:W-:Y:S01]  /*25a0*/  STL [R1+0x118], R4 ;  /* 0x0001180401007387 */ /* 0x0003e20000100800 */
[----:B------:R-:W-:Y:S01]  /*25b0*/  SHF.R.S32.HI R8, RZ, 0x1f, R4 ;  /* 0x0000001fff087819 */ /* 0x000fe20000011404 */
[----:B------:R-:W-:-:S02]  /*25c0*/  VIADD R0, R182, 0xfffffff8 ;  /* 0xfffffff8b6007836 */ /* 0x000fc40000000000 */
[----:B------:R-:W-:Y:S01]  /*25d0*/  IMAD R7, R122, 0x5, RZ ;  /* 0x000000057a077824 */ /* 0x000fe200078e02ff */
[----:B------:R2:W3:Y:S01]  /*25e0*/  @!P2 LDG.E.U8 R175, desc[UR26][R2.64] ;  /* 0x0000001a02afa981 */ /* 0x0004e2000c1e1100 */
[-C--:B-1----:R-:W-:Y:S02]  /*25f0*/  IADD3 R4, P6, PT, R4, R24.reuse, RZ ;  /* 0x0000001804047210 */ /* 0x082fe40007fde0ff */
[----:B------:R-:W-:Y:S01]  /*2600*/  ISETP.GE.U32.AND P2, PT, R0, 0x7fffffb9, PT ;  /* 0x7fffffb90000780c */ /* 0x000fe20003f46070 */
[----:B------:R-:W-:Y:S01]  /*2610*/  VIADD R0, R182, 0xffffffec ;  /* 0xffffffecb6007836 */ /* 0x000fe20000000000 */
[----:B------:R-:W-:Y:S01]  /*2620*/  SHF.R.S32.HI R6, RZ, 0x1f, R7 ;  /* 0x0000001fff067819 */ /* 0x000fe20000011407 */
[--C-:B------:R-:W-:Y:S01]  /*2630*/  IMAD.X R5, R8, 0x1, R25.reuse, P6 ;  /* 0x0000000108057824 */ /* 0x100fe200030e0619 */
[----:B--2---:R-:W-:Y:S01]  /*2640*/  IADD3 R2, P6, PT, R7, R24, RZ ;  /* 0x0000001807027210 */ /* 0x004fe20007fde0ff */
[----:B------:R-:W-:Y:S04]  /*2650*/  STL [R1+0x114], R7 ;  /* 0x0001140701007387 */ /* 0x000fe80000100800 */
[----:B------:R-:W-:Y:S01]  /*2660*/  STL [R1+0x220], R8 ;  /* 0x0002200801007387 */ /* 0x000fe20000100800 */
[----:B------:R-:W-:-:S03]  /*2670*/  IMAD.X R3, R6, 0x1, R25, P6 ;  /* 0x0000000106037824 */ /* 0x000fc600030e0619 */
[----:B------:R1:W-:Y:S04]  /*2680*/  STL [R1+0x21c], R6 ;  /* 0x00021c0601007387 */ /* 0x0003e80000100800 */
[----:B------:R-:W2:Y:S01]  /*2690*/  @!P5 LDG.E.U8 R176, desc[UR26][R4.64] ;  /* 0x0000001a04b0d981 */ /* 0x000ea2000c1e1100 */
[----:B------:R-:W-:Y:S01]  /*26a0*/  ISETP.GE.U32.AND P5, PT, R0, 0x7fffffad, PT ;  /* 0x7fffffad0000780c */ /* 0x000fe20003fa6070 */
[----:B------:R-:W-:Y:S02]  /*26b0*/  VIADD R0, R182, 0xffffffed ;  /* 0xffffffedb6007836 */ /* 0x000fe40000000000 */
[----:B------:R0:W2:Y:S01]  /*26c0*/  @!P1 LDG.E.U8 R178, desc[UR26][R2.64] ;  /* 0x0000001a02b29981 */ /* 0x0000a2000c1e1100 */
[----:B-1----:R-:W-:Y:S02]  /*26d0*/  IMAD R6, R122, 0x6, RZ ;  /* 0x000000067a067824 */ /* 0x002fe400078e02ff */
[----:B------:R-:W-:Y:S01]  /*26e0*/  ISETP.GE.U32.AND P1, PT, R0, 0x7fffffae, PT ;  /* 0x7fffffae0000780c */ /* 0x000fe20003f26070 */
[----:B------:R-:W-:-:S02]  /*26f0*/  VIADD R7, R182, 0xffffffee ;  /* 0xffffffeeb6077836 */ /* 0x000fc40000000000 */
[----:B------:R-:W-:Y:S01]  /*2700*/  SHF.R.S32.HI R8, RZ, 0x1f, R6 ;  /* 0x0000001fff087819 */ /* 0x000fe20000011406 */
[----:B------:R-:W-:Y:S01]  /*2710*/  VIADD R0, R182, 0xffffffe8 ;  /* 0xffffffe8b6007836 */ /* 0x000fe20000000000 */
[----:B0-----:R-:W-:Y:S01]  /*2720*/  IADD3 R2, P6, PT, R6, R24, RZ ;  /* 0x0000001806027210 */ /* 0x001fe20007fde0ff */
[----:B------:R0:W-:Y:S01]  /*2730*/  STL [R1+0x110], R6 ;  /* 0x0001100601007387 */ /* 0x0001e20000100800 */
[----:B------:R-:W-:Y:S01]  /*2740*/  VIADD R4, R182, 0xffffffe9 ;  /* 0xffffffe9b6047836 */ /* 0x000fe20000000000 */
[----:B------:R-:W-:Y:S02]  /*2750*/  SEL R143, RZ, 0x1fffe, P1 ;  /* 0x0001fffeff8f7807 */ /* 0x000fe40000800000 */
[----:B------:R-:W-:Y:S01]  /*2760*/  IMAD.X R3, R8, 0x1, R25, P6 ;  /* 0x0000000108037824 */ /* 0x000fe200030e0619 */
[----:B------:R-:W-:Y:S02]  /*2770*/  ISETP.GE.U32.AND P6, PT, R7, 0x7fffffaf, PT ;  /* 0x7fffffaf0700780c */ /* 0x000fe40003fc6070 */
[----:B------:R-:W-:Y:S01]  /*2780*/  ISETP.GE.U32.AND P1, PT, R0, 0x7fffffa9, PT ;  /* 0x7fffffa90000780c */ /* 0x000fe20003f26070 */
[C---:B0-----:R-:W-:Y:S01]  /*2790*/  VIADD R6, R182.reuse, 0xffffffef ;  /* 0xffffffefb6067836 */ /* 0x041fe20000000000 */
[----:B------:R-:W-:Y:S01]  /*27a0*/  SEL R16, RZ, 0x1, P5 ;  /* 0x00000001ff107807 */ /* 0x000fe20002800000 */
[C---:B------:R-:W-:Y:S01]  /*27b0*/  VIADD R0, R182.reuse, 0xffffffeb ;  /* 0xffffffebb6007836 */ /* 0x040fe20000000000 */
[----:B------:R-:W-:Y:S01]  /*27c0*/  SEL R144, RZ, 0x4, P6 ;  /* 0x00000004ff907807 */ /* 0x000fe20003000000 */
[----:B------:R-:W-:Y:S01]  /*27d0*/  VIADD R5, R182, 0xffffffea ;  /* 0xffffffeab6057836 */ /* 0x000fe20000000000 */
[----:B------:R-:W-:Y:S01]  /*27e0*/  ISETP.GE.U32.AND P5, PT, R6, 0x7fffffb0, PT ;  /* 0x7fffffb00600780c */ /* 0x000fe20003fa6070 */
[----:B------:R0:W-:Y:S01]  /*27f0*/  STL [R1+0x218], R8 ;  /* 0x0002180801007387 */ /* 0x0001e20000100800 */
[----:B------:R-:W-:Y:S01]  /*2800*/  ISETP.GE.U32.AND P6, PT, R4, 0x7fffffaa, PT ;  /* 0x7fffffaa0400780c */ /* 0x000fe20003fc6070 */
[----:B------:R-:W-:Y:S01]  /*2810*/  VIADD R4, R182, 0xffffffe4 ;  /* 0xffffffe4b6047836 */ /* 0x000fe20000000000 */
[----:B------:R-:W-:Y:S01]  /*2820*/  SEL R150, RZ, 0x1, P1 ;  /* 0x00000001ff967807 */ /* 0x000fe20000800000 */
[----:B------:R1:W2:Y:S01]  /*2830*/  @!P0 LDG.E.U8 R179, desc[UR26][R2.64] ;  /* 0x0000001a02b38981 */ /* 0x0002a2000c1e1100 */
[----:B------:R-:W-:-:S02]  /*2840*/  SEL R147, RZ, 0x7fff8, P5 ;  /* 0x0007fff8ff937807 */ /* 0x000fc40002800000 */
[----:B------:R-:W-:Y:S01]  /*2850*/  ISETP.GE.U32.AND P1, PT, R0, 0x7fffffac, PT ;  /* 0x7fffffac0000780c */ /* 0x000fe20003f26070 */
[----:B------:R-:W-:Y:S01]  /*2860*/  VIADD R0, R182, 0xffffffe5 ;  /* 0xffffffe5b6007836 */ /* 0x000fe20000000000 */
[----:B------:R-:W-:Y:S02]  /*2870*/  ISETP.GE.U32.AND P5, PT, R5, 0x7fffffab, PT ;  /* 0x7fffffab0500780c */ /* 0x000fe40003fa6070 */
[----:B------:R-:W-:Y:S02]  /*2880*/  SEL R151, RZ, 0x1fffe, P6 ;  /* 0x0001fffeff977807 */ /* 0x000fe40003000000 */
[----:B------:R-:W-:Y:S01]  /*2890*/  ISETP.GE.U32.AND P6, PT, R4, 0x7fffffa5, PT ;  /* 0x7fffffa50400780c */ /* 0x000fe20003fc6070 */
[C---:B------:R-:W-:Y:S01]  /*28a0*/  VIADD R4, R182.reuse, 0xffffffe7 ;  /* 0xffffffe7b6047836 */ /* 0x040fe20000000000 */
[----:B------:R-:W-:Y:S01]  /*28b0*/  SEL R148, RZ, 0x4, P5 ;  /* 0x00000004ff947807 */ /* 0x000fe20002800000 */
[----:B------:R-:W-:Y:S01]  /*28c0*/  VIADD R5, R182, 0xffffffe6 ;  /* 0xffffffe6b6057836 */ /* 0x000fe20000000000 */
[----:B------:R-:W-:Y:S01]  /*28d0*/  ISETP.GE.U32.AND P5, PT, R0, 0x7fffffa6, PT ;  /* 0x7fffffa60000780c */ /* 0x000fe20003fa6070 */
[----:B------:R-:W-:Y:S01]  /*28e0*/  VIADD R0, R182, 0xffffffe1 ;  /* 0xffffffe1b6007836 */ /* 0x000fe20000000000 */
[----:B------:R-:W-:-:S02]  /*28f0*/  SEL R154, RZ, 0x1, P6 ;  /* 0x00000001ff9a7807 */ /* 0x000fc40003000000 */
[----:B------:R-:W-:Y:S02]  /*2900*/  SEL R149, RZ, 0x7fff8, P1 ;  /* 0x0007fff8ff957807 */ /* 0x000fe40000800000 */
[----:B------:R-:W-:Y:S01]  /*2910*/  ISETP.GE.U32.AND P6, PT, R4, 0x7fffffa8, PT ;  /* 0x7fffffa80400780c */ /* 0x000fe20003fc6070 */
[C---:B------:R-:W-:Y:S01]  /*2920*/  VIADD R4, R182.reuse, 0xffffffe0 ;  /* 0xffffffe0b6047836 */ /* 0x040fe20000000000 */
[----:B------:R-:W-:Y:S01]  /*2930*/  ISETP.GE.U32.AND P1, PT, R5, 0x7fffffa7, PT ;  /* 0x7fffffa70500780c */ /* 0x000fe20003f26070 */
[----:B------:R-:W-:Y:S01]  /*2940*/  VIADD R5, R182, 0xffffffe2 ;  /* 0xffffffe2b6057836 */ /* 0x000fe20000000000 */
[----:B------:R-:W-:Y:S02]  /*2950*/  SEL R155, RZ, 0x1fffe, P5 ;  /* 0x0001fffeff9b7807 */ /* 0x000fe40002800000 */
[----:B------:R-:W-:Y:S01]  /*2960*/  ISETP.GE.U32.AND P5, PT, R0, 0x7fffffa2, PT ;  /* 0x7fffffa20000780c */ /* 0x000fe20003fa6070 */
[----:B------:R-:W-:Y:S01]  /*2970*/  VIADD R0, R182, 0xffffffe3 ;  /* 0xffffffe3b6007836 */ /* 0x000fe20000000000 */
[----:B------:R-:W-:-:S02]  /*2980*/  SEL R152, RZ, 0x4, P1 ;  /* 0x00000004ff987807 */ /* 0x000fc40000800000 */
[----:B------:R-:W-:Y:S01]  /*2990*/  ISETP.GE.U32.AND P1, PT, R4, 0x7fffffa1, PT ;  /* 0x7fffffa10400780c */ /* 0x000fe20003f26070 */
[----:B------:R-:W-:Y:S01]  /*29a0*/  VIADD R4, R182, 0xffffffcc ;  /* 0xffffffccb6047836 */ /* 0x000fe20000000000 */
[----:B------:R-:W-:Y:S02]  /*29b0*/  SEL R153, RZ, 0x7fff8, P6 ;  /* 0x0007fff8ff997807 */ /* 0x000fe40003000000 */
[----:B------:R-:W-:Y:S02]  /*29c0*/  ISETP.GE.U32.AND P6, PT, R5, 0x7fffffa3, PT ;  /* 0x7fffffa30500780c */ /* 0x000fe40003fc6070 */
[----:B------:R-:W-:Y:S02]  /*29d0*/  SEL R159, RZ, 0x1fffe, P5 ;  /* 0x0001fffeff9f7807 */ /* 0x000fe40002800000 */
[----:B------:R-:W-:Y:S01]  /*29e0*/  ISETP.GE.U32.AND P5, PT, R0, 0x7fffffa4, PT ;  /* 0x7fffffa40000780c */ /* 0x000fe20003fa6070 */
[C---:B------:R-:W-:Y:S01]  /*29f0*/  VIADD R0, R182.reuse, 0xffffffcd ;  /* 0xffffffcdb6007836 */ /* 0x040fe20000000000 */
[----:B------:R-:W-:Y:S01]  /*2a00*/  SEL R156, RZ, 0x4, P6 ;  /* 0x00000004ff9c7807 */ /* 0x000fe20003000000 */
[----:B------:R-:W-:Y:S01]  /*2a10*/  VIADD R5, R182, 0xffffffce ;  /* 0xffffffceb6057836 */ /* 0x000fe20000000000 */
[----:B------:R-:W-:-:S02]  /*2a20*/  ISETP.GE.U32.AND P6, PT, R4, 0x7fffff8d, PT ;  /* 0x7fffff8d0400780c */ /* 0x000fc40003fc6070 */
[----:B------:R-:W-:Y:S02]  /*2a30*/  SEL R157, RZ, 0x7fff8, P5 ;  /* 0x0007fff8ff9d7807 */ /* 0x000fe40002800000 */
[----:B------:R-:W-:Y:S01]  /*2a40*/  ISETP.GE.U32.AND P5, PT, R0, 0x7fffff8e, PT ;  /* 0x7fffff8e0000780c */ /* 0x000fe20003fa6070 */
[C---:B------:R-:W-:Y:S01]  /*2a50*/  VIADD R0, R182.reuse, 0xffffffcf ;  /* 0xffffffcfb6007836 */ /* 0x040fe20000000000 */
[----:B------:R-:W-:Y:S02]  /*2a60*/  SEL R4, RZ, 0x1, P6 ;  /* 0x00000001ff047807 */ /* 0x000fe40003000000 */
[----:B------:R-:W-:Y:S01]  /*2a70*/  ISETP.GE.U32.AND P6, PT, R5, 0x7fffff8f, PT ;  /* 0x7fffff8f0500780c */ /* 0x000fe20003fc6070 */
[C---:B------:R-:W-:Y:S01]  /*2a80*/  VIADD R5, R182.reuse, 0xffffffc8 ;  /* 0xffffffc8b6057836 */ /* 0x040fe20000000000 */
[----:B------:R-:W-:Y:S01]  /*2a90*/  SEL R7, RZ, 0x1fffe, P5 ;  /* 0x0001fffeff077807 */ /* 0x000fe20002800000 */
[----:B------:R-:W-:Y:S01]  /*2aa0*/  VIADD R6, R182, 0xffffffc9 ;  /* 0xffffffc9b6067836 */ /* 0x000fe20000000000 */
[----:B------:R-:W-:-:S02]  /*2ab0*/  ISETP.GE.U32.AND P5, PT, R0, 0x7fffff90, PT ;  /* 0x7fffff900000780c */ /* 0x000fc40003fa6070 */
[----:B------:R-:W-:Y:S02]  /*2ac0*/  SEL R0, RZ, 0x4, P6 ;  /* 0x00000004ff007807 */ /* 0x000fe40003000000 */
[----:B------:R-:W-:Y:S02]  /*2ad0*/  ISETP.GE.U32.AND P6, PT, R5, 0x7fffff89, PT ;  /* 0x7fffff890500780c */ /* 0x000fe40003fc6070 */
[----:B------:R-:W-:Y:S02]  /*2ae0*/  SEL R5, RZ, 0x7fff8, P5 ;  /* 0x0007fff8ff057807 */ /* 0x000fe40002800000 */
[----:B------:R-:W-:Y:S01]  /*2af0*/  ISETP.GE.U32.AND P5, PT, R6, 0x7fffff8a, PT ;  /* 0x7fffff8a0600780c */ /* 0x000fe20003fa6070 */
[C---:B------:R-:W-:Y:S01]  /*2b00*/  VIADD R6, R182.reuse, 0xffffffcb ;  /* 0xffffffcbb6067836 */ /* 0x040fe20000000000 */
[----:B0-----:R-:W-:Y:S02]  /*2b10*/  SEL R8, RZ, 0x1, P6 ;  /* 0x00000001ff087807 */ /* 0x001fe40003000000 */
[----:B------:R-:W-:Y:S01]  /*2b20*/  ISETP.GE.U32.AND P6, PT, R9, 0x7fffff8b, PT ;  /* 0x7fffff8b0900780c */ /* 0x000fe20003fc6070 */
[----:B------:R-:W-:Y:S01]  /*2b30*/  VIADD R9, R182, 0xffffffc4 ;  /* 0xffffffc4b6097836 */ /* 0x000fe20000000000 */
[----:B------:R-:W-:-:S02]  /*2b40*/  SEL R11, RZ, 0x1fffe, P5 ;  /* 0x0001fffeff0b7807 */ /* 0x000fc40002800000 */
[----:B------:R-:W-:Y:S02]  /*2b50*/  ISETP.GE.U32.AND P5, PT, R6, 0x7fffff8c, PT ;  /* 0x7fffff8c0600780c */ /* 0x000fe40003fa6070 */
[----:B------:R-:W-:Y:S02]  /*2b60*/  SEL R6, RZ, 0x4, P6 ;  /* 0x00000004ff067807 */ /* 0x000fe40003000000 */
[----:B------:R-:W-:Y:S02]  /*2b70*/  ISETP.GE.U32.AND P6, PT, R9, 0x7fffff85, PT ;  /* 0x7fffff850900780c */ /* 0x000fe40003fc6070 */
        /* <DEDUP_REMOVED lines=9> */
[----:B------:R-:W-:Y:S02]  /*2c10*/  ISETP.GE.U32.AND P6, PT, R13, 0x7fffff82, PT ;  /* 0x7fffff820d00780c */ /* 0x000fe40003fc6070 */
        /* <DEDUP_REMOVED lines=11> */
[----:B------:R-:W-:Y:S01]  /*2cd0*/  ISETP.GE.U32.AND P5, PT, R72, 0x7fffff9f, PT ;  /* 0x7fffff9f4800780c */ /* 0x000fe20003fa6070 */
[----:B------:R-:W-:Y:S01]  /*2ce0*/  VIADD R72, R182, 0xffffffd9 ;  /* 0xffffffd9b6487836 */ /* 0x000fe20000000000 */
[----:B------:R-:W-:Y:S02]  /*2cf0*/  SEL R85, RZ, 0x1fffe, P6 ;  /* 0x0001fffeff557807 */ /* 0x000fe40003000000 */
[----:B------:R-:W-:Y:S02]  /*2d00*/  ISETP.GE.U32.AND P6, PT, R18, 0x7fffffa0, PT ;  /* 0x7fffffa01200780c */ /* 0x000fe40003fc6070 */
[----:B------:R-:W-:-:S02]  /*2d10*/  SEL R18, RZ, 0x4, P5 ;  /* 0x00000004ff127807 */ /* 0x000fc40002800000 */
[----:B------:R-:W-:Y:S02]  /*2d20*/  ISETP.GE.U32.AND P5, PT, R73, 0x7fffff99, PT ;  /* 0x7fffff994900780c */ /* 0x000fe40003fa6070 */
[----:B------:R-:W-:Y:S02]  /*2d30*/  SEL R73, RZ, 0x7fff8, P6 ;  /* 0x0007fff8ff497807 */ /* 0x000fe40003000000 */
[----:B------:R-:W-:Y:S01]  /*2d40*/  ISETP.GE.U32.AND P6, PT, R72, 0x7fffff9a, PT ;  /* 0x7fffff9a4800780c */ /* 0x000fe20003fc6070 */
[C---:B------:R-:W-:Y:S01]  /*2d50*/  VIADD R72, R182.reuse, 0xffffffdb ;  /* 0xffffffdbb6487836 */ /* 0x040fe20000000000 */
[----:B------:R-:W-:Y:S02]  /*2d60*/  SEL R84, RZ, 0x1, P5 ;  /* 0x00000001ff547807 */ /* 0x000fe40002800000 */
[----:B------:R-:W-:Y:S01]  /*2d70*/  ISETP.GE.U32.AND P5, PT, R117, 0x7fffff9b, PT ;  /* 0x7fffff9b7500780c */ /* 0x000fe20003fa6070 */
[----:B------:R-:W-:Y:S01]  /*2d80*/  VIADD R117, R182, 0xffffffd5 ;  /* 0xffffffd5b6757836 */ /* 0x000fe20000000000 */
        /* <DEDUP_REMOVED lines=12> */
[----:B------:R-:W-:Y:S01]  /*2e50*/  VIADD R117, R182, 0xffffffd1 ;  /* 0xffffffd1b6757836 */ /* 0x000fe20000000000 */
        /* <DEDUP_REMOVED lines=8> */
[----:B------:R-:W-:Y:S01]  /*2ee0*/  ISETP.GE.U32.AND P6, PT, R117, 0x7fffffb7, PT ;  /* 0x7fffffb77500780c */ /* 0x000fe20003fc6070 */
[----:B------:R-:W-:Y:S01]  /*2ef0*/  VIADD R117, R182, 0xffffffc0 ;  /* 0xffffffc0b6757836 */ /* 0x000fe20000000000 */
[----:B------:R-:W-:-:S02]  /*2f00*/  SEL R140, RZ, 0x4, P5 ;  /* 0x00000004ff8c7807 */ /* 0x000fc40002800000 */
[----:B------:R-:W-:Y:S01]  /*2f10*/  ISETP.GE.U32.AND P5, PT, R146, 0x7fffff94, PT ;  /* 0x7fffff949200780c */ /* 0x000fe20003fa6070 */
[----:B------:R-:W-:Y:S01]  /*2f20*/  IMAD.IADD R146, R16, 0x1, R143 ;  /* 0x0000000110927824 */ /* 0x000fe200078e028f */
[----:B------:R-:W-:Y:S02]  /*2f30*/  SEL R16, RZ, 0x1, P1 ;  /* 0x00000001ff107807 */ /* 0x000fe40000800000 */
[----:B------:R-:W-:Y:S02]  /*2f40*/  SEL R143, RZ, 0x7fff8, P5 ;  /* 0x0007fff8ff8f7807 */ /* 0x000fe40002800000 */
[----:B------:R-:W-:Y:S01]  /*2f50*/  ISETP.GE.U32.AND P5, PT, R117, 0x7fffff81, PT ;  /* 0x7fffff817500780c */ /* 0x000fe20003fa6070 */
[----:B------:R-:W-:Y:S02]  /*2f60*/  IMAD.IADD R150, R150, 0x1, R151 ;  /* 0x0000000196967824 */ /* 0x000fe400078e0297 */
[----:B------:R-:W-:Y:S01]  /*2f70*/  IMAD.IADD R159, R16, 0x1, R159 ;  /* 0x00000001109f7824 */ /* 0x000fe200078e029f */
[----:B------:R-:W-:Y:S01]  /*2f80*/  SEL R16, RZ, 0x1, P5 ;  /* 0x00000001ff107807 */ /* 0x000fe20002800000 */
[----:B------:R-:W-:Y:S01]  /*2f90*/  IMAD.IADD R8, R8, 0x1, R11 ;  /* 0x0000000108087824 */ /* 0x000fe200078e020b */
[----:B------:R-:W-:-:S03]  /*2fa0*/  LOP3.LUT R150, R150, 0x3, RZ, 0xc0, !PT ;  /* 0x0000000396967812 */ /* 0x000fc600078ec0ff */
[----:B------:R-:W-:Y:S01]  /*2fb0*/  IMAD.IADD R16, R16, 0x1, R19 ;  /* 0x0000000110107824 */ /* 0x000fe200078e0213 */
[----:B------:R-:W-:Y:S01]  /*2fc0*/  IADD3 R148, PT, PT, R150, R149, R148 ;  /* 0x0000009596947210 */ /* 0x000fe20007ffe094 */
[----:B------:R-:W-:Y:S01]  /*2fd0*/  IMAD.IADD R4, R4, 0x1, R7 ;  /* 0x0000000104047824 */ /* 0x000fe200078e0207 */
[----:B------:R-:W-:Y:S01]  /*2fe0*/  LOP3.LUT R8, R8, 0x3, RZ, 0xc0, !PT ;  /* 0x0000000308087812 */ /* 0x000fe200078ec0ff */
[----:B------:R-:W-:Y:S01]  /*2ff0*/  IMAD.IADD R154, R154, 0x1, R155 ;  /* 0x000000019a9a7824 */ /* 0x000fe200078e029b */
[----:B------:R-:W-:Y:S01]  /*3000*/  LOP3.LUT R159, R159, 0x3, RZ, 0xc0, !PT ;  /* 0x000000039f9f7812 */ /* 0x000fe200078ec0ff */
[----:B------:R-:W-:Y:S01]  /*3010*/  IMAD.IADD R12, R12, 0x1, R15 ;  /* 0x000000010c0c7824 */ /* 0x000fe200078e020f */
[----:B------:R-:W-:Y:S01]  /*3020*/  LOP3.LUT R16, R16, 0x3, RZ, 0xc0, !PT ;  /* 0x0000000310107812 */ /* 0x000fe200078ec0ff */
[----:B------:R-:W-:Y:S01]  /*3030*/  IMAD.IADD R84, R84, 0x1, R137 ;  /* 0x0000000154547824 */ /* 0x000fe200078e0289 */
[----:B------:R-:W-:Y:S01]  /*3040*/  IADD3 R6, PT, PT, R8, R9, R6 ;  /* 0x0000000908067210 */ /* 0x000fe20007ffe006 */
[----:B------:R-:W-:Y:S01]  /*3050*/  IMAD.IADD R142, R142, 0x1, R145 ;  /* 0x000000018e8e7824 */ /* 0x000fe200078e0291 */
[----:B------:R-:W-:Y:S01]  /*3060*/  LOP3.LUT R4, R4, 0x3, RZ, 0xc0, !PT ;  /* 0x0000000304047812 */ /* 0x000fe200078ec0ff */
[----:B------:R-:W-:Y:S01]  /*3070*/  IMAD.SHL.U32 R9, R148, 0x100, RZ ;  /* 0x0000010094097824 */ /* 0x000fe200078e00ff */
[----:B------:R-:W-:Y:S01]  /*3080*/  LOP3.LUT R146, R146, 0x3, RZ, 0xc0, !PT ;  /* 0x0000000392927812 */ /* 0x000fe200078ec0ff */
[----:B------:R-:W-:Y:S01]  /*3090*/  IMAD.IADD R136, R136, 0x1, R141 ;  /* 0x0000000188887824 */ /* 0x000fe200078e028d */
[----:B------:R-:W-:-:S02]  /*30a0*/  LOP3.LUT R154, R154, 0x3, RZ, 0xc0, !PT ;  /* 0x000000039a9a7812 */ /* 0x000fc400078ec0ff */
[----:B------:R-:W-:Y:S02]  /*30b0*/  IADD3 R156, PT, PT, R159, R157, R156 ;  /* 0x0000009d9f9c7210 */ /* 0x000fe40007ffe09c */
[----:B------:R-:W-:Y:S02]  /*30c0*/  LOP3.LUT R12, R12, 0x3, RZ, 0xc0, !PT ;  /* 0x000000030c0c7812 */ /* 0x000fe400078ec0ff */
[----:B------:R-:W-:Y:S02]  /*30d0*/  IADD3 R14, PT, PT, R16, R17, R14 ;  /* 0x00000011100e7210 */ /* 0x000fe40007ffe00e */
[----:B------:R-:W-:Y:S02]  /*30e0*/  LOP3.LUT R84, R84, 0x3, RZ, 0xc0, !PT ;  /* 0x0000000354547812 */ /* 0x000fe400078ec0ff */
[----:B------:R-:W-:Y:S02]  /*30f0*/  LOP3.LUT R142, R142, 0x3, RZ, 0xc0, !PT ;  /* 0x000000038e8e7812 */ /* 0x000fe400078ec0ff */
[----:B------:R-:W-:Y:S01]  /*3100*/  IADD3 R0, PT, PT, R4, R5, R0 ;  /* 0x0000000504007210 */ /* 0x000fe20007ffe000 */
[----:B------:R-:W-:Y:S01]  /*3110*/  IMAD.SHL.U32 R6, R6, 0x100, RZ ;  /* 0x0000010006067824 */ /* 0x000fe200078e00ff */
[----:B------:R-:W-:-:S02]  /*3120*/  IADD3 R144, PT, PT, R146, R147, R144 ;  /* 0x0000009392907210 */ /* 0x000fc40007ffe090 */
[----:B------:R-:W-:Y:S02]  /*3130*/  IADD3 R152, PT, PT, R154, R153, R152 ;  /* 0x000000999a987210 */ /* 0x000fe40007ffe098 */
[----:B------:R-:W-:Y:S02]  /*3140*/  IADD3 R10, PT, PT, R12, R13, R10 ;  /* 0x0000000d0c0a7210 */ /* 0x000fe40007ffe00a */
[----:B------:R-:W-:Y:S02]  /*3150*/  LOP3.LUT R5, R156, 0xf, RZ, 0xc0, !PT ;  /* 0x0000000f9c057812 */ /* 0x000fe400078ec0ff */
[----:B------:R-:W-:Y:S02]  /*3160*/  LOP3.LUT R7, R14, 0xf, RZ, 0xc0, !PT ;  /* 0x0000000f0e077812 */ /* 0x000fe400078ec0ff */
[----:B------:R-:W-:Y:S01]  /*3170*/  LOP3.LUT R9, R9, 0xf00, RZ, 0xe2, !PT ;  /* 0x00000f0009097812 */ /* 0x000fe200078ee2ff */
[----:B------:R-:W-:Y:S01]  /*3180*/  IMAD.IADD R20, R20, 0x1, R85 ;  /* 0x0000000114147824 */ /* 0x000fe200078e0255 */
[----:B------:R-:W-:-:S02]  /*3190*/  LOP3.LUT R136, R136, 0x3, RZ, 0xc0, !PT ;  /* 0x0000000388887812 */ /* 0x000fc400078ec0ff */
[----:B------:R-:W-:Y:S02]  /*31a0*/  IADD3 R72, PT, PT, R84, R135, R72 ;  /* 0x0000008754487210 */ /* 0x000fe40007ffe048 */
[----:B------:R-:W-:Y:S01]  /*31b0*/  IADD3 R140, PT, PT, R142, R143, R140 ;  /* 0x0000008f8e8c7210 */ /* 0x000fe20007ffe08c */
[----:B------:R-:W-:Y:S01]  /*31c0*/  IMAD R152, R152, 0x10, R5 ;  /* 0x0000001098987824 */ /* 0x000fe200078e0205 */
[----:B------:R-:W-:Y:S01]  /*31d0*/  IADD3 R134, PT, PT, R136, R139, R134 ;  /* 0x0000008b88867210 */ /* 0x000fe20007ffe086 */
[----:B------:R-:W-:Y:S01]  /*31e0*/  IMAD R7, R10, 0x10, R7 ;  /* 0x000000100a077824 */ /* 0x000fe200078e0207 */
[----:B------:R-:W-:Y:S01]  /*31f0*/  LOP3.LUT R5, R6, 0xf00, RZ, 0xe2, !PT ;  /* 0x00000f0006057812 */ /* 0x000fe200078ee2ff */
[----:B------:R-:W-:Y:S01]  /*3200*/  IMAD R144, R144, 0x1000, R9 ;  /* 0x0000100090907824 */ /* 0x000fe200078e0209 */
[----:B------:R-:W-:Y:S01]  /*3210*/  LOP3.LUT R9, R140, 0xf, RZ, 0xc0, !PT ;  /* 0x0000000f8c097812 */ /* 0x000fe200078ec0ff */
[----:B------:R-:W-:Y:S01]  /*3220*/  IMAD.SHL.U32 R72, R72, 0x100, RZ ;  /* 0x0000010048487824 */ /* 0x000fe200078e00ff */
[----:B------:R-:W-:Y:S01]  /*3230*/  LOP3.LUT R20, R20, 0x3, RZ, 0xc0, !PT ;  /* 0x0000000314147812 */ /* 0x000fe200078ec0ff */
[----:B------:R-:W-:Y:S01]  /*3240*/  IMAD R0, R0, 0x1000, R5 ;  /* 0x0000100000007824 */ /* 0x000fe200078e0205 */
[----:B------:R-:W-:Y:S01]  /*3250*/  LOP3.LUT R7, R7, 0xff, RZ, 0xc0, !PT ;  /* 0x000000ff07077812 */ /* 0x000fe200078ec0ff */
[----:B------:R-:W-:Y:S01]  /*3260*/  IMAD R9, R134, 0x10, R9 ;  /* 0x0000001086097824 */ /* 0x000fe200078e0209 */
[----:B------:R-:W-:-:S02]  /*3270*/  IADD3 R18, PT, PT, R20, R73, R18 ;  /* 0x0000004914127210 */ /* 0x000fc40007ffe012 */
[----:B------:R-:W-:Y:S01]  /*3280*/  LOP3.LUT R5, R72, 0xf00, RZ, 0xe2, !PT ;  /* 0x00000f0048057812 */ /* 0x000fe200078ee2ff */
[----:B------:R-:W-:Y:S01]  /*3290*/  IMAD.IADD R7, R0, 0x1, R7 ;  /* 0x0000000100077824 */ /* 0x000fe200078e0207 */
[----:B------:R-:W-:Y:S02]  /*32a0*/  LOP3.LUT R11, R152, 0xff, RZ, 0xc0, !PT ;  /* 0x000000ff980b7812 */ /* 0x000fe400078ec0ff */
[----:B------:R-:W-:Y:S01]  /*32b0*/  LOP3.LUT R0, R9, 0xff, RZ, 0xc0, !PT ;  /* 0x000000ff09007812 */ /* 0x000fe200078ec0ff */
[----:B------:R-:W-:Y:S01]  /*32c0*/  IMAD R5, R18, 0x1000, R5 ;  /* 0x0000100012057824 */ /* 0x000fe200078e0205 */
[-C--:B------:R-:W-:Y:S01]  /*32d0*/  IADD3 R4, P0, PT, R184, R24.reuse, RZ ;  /* 0x00000018b8047210 */ /* 0x080fe20007f1e0ff */
[----:B------:R-:W-:Y:S02]  /*32e0*/  IMAD.IADD R8, R144, 0x1, R11 ;  /* 0x0000000190087824 */ /* 0x000fe400078e020b */
[----:B------:R-:W-:Y:S01]  /*32f0*/  IMAD.IADD R20, R5, 0x1, R0 ;  /* 0x0000000105147824 */ /* 0x000fe200078e0200 */
[----:B------:R-:W-:Y:S01]  /*3300*/  SHF.R.S32.HI R72, RZ, 0x1f, R158 ;  /* 0x0000001fff487819 */ /* 0x000fe2000001149e */
[----:B------:R-:W-:Y:S01]  /*3310*/  IMAD.X R5, R183, 0x1, R25, P0 ;  /* 0x00000001b7057824 */ /* 0x000fe200000e0619 */
[----:B-1----:R-:W-:-:S02]  /*3320*/  IADD3 R2, P0, PT, R158, R24, RZ ;  /* 0x000000189e027210 */ /* 0x002fc40007f1e0ff */
[----:B------:R-:W-:Y:S01]  /*3330*/  LOP3.LUT R8, R8, 0xffff, RZ, 0xc0, !PT ;  /* 0x0000ffff08087812 */ /* 0x000fe200078ec0ff */
[----:B------:R-:W-:Y:S01]  /*3340*/  IMAD R73, R122, 0x18, RZ ;  /* 0x000000187a497824 */ /* 0x000fe200078e02ff */
[----:B------:R-:W-:Y:S01]  /*3350*/  STL [R1+0x108], R184 ;  /* 0x000108b801007387 */ /* 0x000fe20000100800 */
[----:B------:R-:W-:Y:S01]  /*3360*/  IMAD.X R3, R72, 0x1, R25, P0 ;  /* 0x0000000148037824 */ /* 0x000fe200000e0619 */
[----:B------:R-:W-:Y:S02]  /*3370*/  SHF.R.U32.HI R0, RZ, 0x7, R8 ;  /* 0x00000007ff007819 */ /* 0x000fe40000011608 */
[----:B------:R-:W-:Y:S04]  /*3380*/  STL [R1+0x10c], R158 ;  /* 0x00010c9e01007387 */ /* 0x000fe80000100800 */
[----:B------:R-:W-:Y:S04]  /*3390*/  STL [R1+0x210], R183 ;  /* 0x000210b701007387 */ /* 0x000fe80000100800 */
[----:B------:R0:W2:Y:S01]  /*33a0*/  @!P4 LDG.E.U8 R171, desc[UR26][R4.64] ;  /* 0x0000001a04abc981 */ /* 0x0000a2000c1e1100 */
[----:B------:R-:W-:-:S03]  /*33b0*/  LOP3.LUT P4, RZ, R0, 0x1, RZ, 0xc0, !PT ;  /* 0x0000000100ff7812 */ /* 0x000fc6000788c0ff */
[----:B------:R1:W-:Y:S04]  /*33c0*/  STL [R1+0x214], R72 ;  /* 0x0002144801007387 */ /* 0x0003e80000100800 */
[----:B------:R3:W2:Y:S01]  /*33d0*/  @!P2 LDG.E.U8 R177, desc[UR26][R2.64] ;  /* 0x0000001a02b1a981 */ /* 0x0006a2000c1e1100 */
[----:B0-----:R-:W-:Y:S02]  /*33e0*/  IADD3 R4, P2, PT, R73, R24, RZ ;  /* 0x0000001849047210 */ /* 0x001fe40007f5e0ff */
[----:B-1----:R-:W-:Y:S01]  /*33f0*/  SHF.R.S32.HI R72, RZ, 0x1f, R73 ;  /* 0x0000001fff487819 */ /* 0x002fe20000011449 */
[----:B------:R-:W-:Y:S01]  /*3400*/  STL [R1+0xc8], R73 ;  /* 0x0000c84901007387 */ /* 0x000fe20000100800 */
[----:B---3--:R-:W-:-:S03]  /*3410*/  IMAD R2, R122, 0x9, RZ ;  /* 0x000000097a027824 */ /* 0x008fc600078e02ff */
[----:B------:R-:W-:Y:S01]  /*3420*/  STL [R1+0x208], R72 ;  /* 0x0002084801007387 */ /* 0x000fe20000100800 */
[----:B------:R-:W-:Y:S01]  /*3430*/  PRMT R20, R7, 0x5410, R20 ;  /* 0x0000541007147816 */ /* 0x000fe20000000014 */
[----:B------:R-:W-:Y:S02]  /*3440*/  IMAD.X R5, R72, 0x1, R25, P2 ;  /* 0x0000000148057824 */ /* 0x000fe400010e0619 */
[----:B------:R0:W-:Y:S01]  /*3450*/  STL [R1+0x104], R2 ;  /* 0x0001040201007387 */ /* 0x0001e20000100800 */
[----:B------:R-:W-:Y:S01]  /*3460*/  SHF.R.S32.HI R7, RZ, 0x1f, R2 ;  /* 0x0000001fff077819 */ /* 0x000fe20000011402 */
[----:B------:R-:W-:Y:S02]  /*3470*/  VIADD R0, R182, 0xfffffff5 ;  /* 0xfffffff5b6007836 */ /* 0x000fe40000000000 */
[----:B------:R1:W3:Y:S01]  /*3480*/  @P4 LDG.E.U8 R170, desc[UR26][R4.64] ;  /* 0x0000001a04aa4981 */ /* 0x0002e2000c1e1100 */
[----:B0-----:R-:W-:Y:S02]  /*3490*/  IADD3 R2, P2, PT, R2, R24, RZ ;  /* 0x0000001802027210 */ /* 0x001fe40007f5e0ff */
[----:B------:R-:W-:-:S02]  /*34a0*/  ISETP.GE.U32.AND P0, PT, R0, 0x7fffffb6, PT ;  /* 0x7fffffb60000780c */ /* 0x000fc40003f06070 */
[----:B------:R-:W-:Y:S01]  /*34b0*/  SHF.R.U64 R0, R20, 0x1f, RZ ;  /* 0x0000001f14007819 */ /* 0x000fe200000012ff */
[----:B------:R-:W-:Y:S02]  /*34c0*/  IMAD.X R3, R7, 0x1, R25, P2 ;  /* 0x0000000107037824 */ /* 0x000fe400010e0619 */
[----:B-1----:R-:W-:Y:S01]  /*34d0*/  IMAD.SHL.U32 R4, R122, 0x20, RZ ;  /* 0x000000207a047824 */ /* 0x002fe200078e00ff */
[----:B------:R-:W-:Y:S01]  /*34e0*/  STL [R1+0x20c], R7 ;  /* 0x00020c0701007387 */ /* 0x000fe20000100800 */
[----:B------:R-:W-:-:S03]  /*34f0*/  LOP3.LUT P2, RZ, R0, 0x1, RZ, 0xc0, !PT ;  /* 0x0000000100ff7812 */ /* 0x000fc6000784c0ff */
[----:B------:R0:W2:Y:S01]  /*3500*/  @!P6 LDG.E.U8 R169, desc[UR26][R2.64] ;  /* 0x0000001a02a9e981 */ /* 0x0000a2000c1e1100 */
[----:B------:R-:W-:-:S03]  /*3510*/  SHF.R.S32.HI R5, RZ, 0x1f, R4 ;  /* 0x0000001fff057819 */ /* 0x000fc60000011404 */
[----:B------:R1:W-:Y:S01]  /*3520*/  STL [R1+0xa8], R4 ;  /* 0x0000a80401007387 */ /* 0x0003e20000100800 */
[-C--:B0-----:R-:W-:Y:S01]  /*3530*/  IADD3 R2, P6, PT, R4, R24.reuse, RZ ;  /* 0x0000001804027210 */ /* 0x081fe20007fde0ff */
[----:B-1----:R-:W-:Y:S02]  /*3540*/  IMAD R4, R122, 0xa, RZ ;  /* 0x0000000a7a047824 */ /* 0x002fe400078e02ff */
[----:B------:R-:W-:Y:S01]  /*3550*/  STL [R1+0x200], R5 ;  /* 0x0002000501007387 */ /* 0x000fe20000100800 */
[----:B------:R-:W-:Y:S01]  /*3560*/  SHF.R.U64 R0, R20, 0x17, RZ ;  /* 0x0000001714007819 */ /* 0x000fe200000012ff */
[----:B------:R-:W-:Y:S02]  /*3570*/  IMAD.X R3, R5, 0x1, R25, P6 ;  /* 0x0000000105037824 */ /* 0x000fe400030e0619 */
[----:B------:R0:W-:Y:S01]  /*3580*/  STL [R1+0x100], R4 ;  /* 0x0001000401007387 */ /* 0x0001e20000100800 */
[----:B------:R-:W-:Y:S01]  /*3590*/  SHF.R.S32.HI R73, RZ, 0x1f, R4 ;  /* 0x0000001fff497819 */ /* 0x000fe20000011404 */
[----:B------:R-:W-:Y:S01]  /*35a0*/  IMAD R72, R122, 0x28, RZ ;  /* 0x000000287a487824 */ /* 0x000fe200078e02ff */
[----:B------:R-:W-:Y:S01]  /*35b0*/  LOP3.LUT P4, RZ, R0, 0x1, RZ, 0xc0, !PT ;  /* 0x0000000100ff7812 */ /* 0x000fe2000788c0ff */
[----:B------:R1:W2:Y:S01]  /*35c0*/  @P2 LDG.E.U8 R167, desc[UR26][R2.64] ;  /* 0x0000001a02a72981 */ /* 0x0002a2000c1e1100 */
[----:B0-----:R-:W-:Y:S01]  /*35d0*/  IADD3 R4, P6, PT, R4, R24, RZ ;  /* 0x0000001804047210 */ /* 0x001fe20007fde0ff */
[----:B------:R-:W-:Y:S01]  /*35e0*/  VIADD R0, R182, 0xfffffff4 ;  /* 0xfffffff4b6007836 */ /* 0x000fe20000000000 */
[----:B------:R-:W-:-:S03]  /*35f0*/  SHF.R.S32.HI R7, RZ, 0x1f, R72 ;  /* 0x0000001fff077819 */ /* 0x000fc60000011448 */
[--C-:B------:R-:W-:Y:S01]  /*3600*/  IMAD.X R5, R73, 0x1, R25.reuse, P6 ;  /* 0x0000000149057824 */ /* 0x100fe200030e0619 */
[----:B-1----:R-:W-:Y:S01]  /*3610*/  IADD3 R2, P6, PT, R72, R24, RZ ;  /* 0x0000001848027210 */ /* 0x002fe20007fde0ff */
[----:B------:R0:W-:Y:S01]  /*3620*/  STL [R1+0x88], R72 ;  /* 0x0000884801007387 */ /* 0x0001e20000100800 */
[----:B------:R-:W-:Y:S01]  /*3630*/  ISETP.GE.U32.AND P2, PT, R0, 0x7fffffb5, PT ;  /* 0x7fffffb50000780c */ /* 0x000fe20003f46070 */
[----:B------:R-:W-:Y:S02]  /*3640*/  VIADD R0, R182, 0xfffffff3 ;  /* 0xfffffff3b6007836 */ /* 0x000fe40000000000 */
[----:B------:R-:W-:Y:S01]  /*3650*/  IMAD.X R3, R7, 0x1, R25, P6 ;  /* 0x0000000107037824 */ /* 0x000fe200030e0619 */
[----:B------:R-:W-:Y:S04]  /*3660*/  STL [R1+0x204], R73 ;  /* 0x0002044901007387 */ /* 0x000fe80000100800 */
[----:B------:R1:W2:Y:S01]  /*3670*/  @!P0 LDG.E.U8 R168, desc[UR26][R4.64] ;  /* 0x0000001a04a88981 */ /* 0x0002a2000c1e1100 */
[----:B0-----:R-:W-:Y:S01]  /*3680*/  IMAD R72, R122, 0xb, RZ ;  /* 0x0000000b7a487824 */ /* 0x001fe200078e02ff */
[----:B------:R-:W-:-:S02]  /*3690*/  ISETP.GE.U32.AND P0, PT, R0, 0x7fffffb4, PT ;  /* 0x7fffffb40000780c */ /* 0x000fc40003f06070 */
[----:B------:R0:W-:Y:S01]  /*36a0*/  STL [R1+0x1fc], R7 ;  /* 0x0001fc0701007387 */ /* 0x0001e20000100800 */
[----:B------:R-:W-:-:S03]  /*36b0*/  SHF.R.U64 R0, R20, 0xf, RZ ;  /* 0x0000000f14007819 */ /* 0x000fc600000012ff */
[----:B------:R4:W2:Y:S01]  /*36c0*/  @P4 LDG.E.U8 R166, desc[UR26][R2.64] ;  /* 0x0000001a02a64981 */ /* 0x0008a2000c1e1100 */
[----:B-1----:R-:W-:Y:S01]  /*36d0*/  IMAD R4, R122, 0x30, RZ ;  /* 0x000000307a047824 */ /* 0x002fe200078e02ff */
[----:B0-----:R-:W-:Y:S02]  /*36e0*/  SHF.R.S32.HI R7, RZ, 0x1f, R72 ;  /* 0x0000001fff077819 */ /* 0x001fe40000011448 */
[----:B----4-:R-:W-:Y:S01]  /*36f0*/  IADD3 R2, P6, PT, R72, R24, RZ ;  /* 0x0000001848027210 */ /* 0x010fe20007fde0ff */
[----:B------:R0:W-:Y:S01]  /*3700*/  STL [R1+0xfc], R72 ;  /* 0x0000fc4801007387 */ /* 0x0001e20000100800 */
[----:B------:R-:W-:-:S03]  /*3710*/  LOP3.LUT P4, RZ, R0, 0x1, RZ, 0xc0, !PT ;  /* 0x0000000100ff7812 */ /* 0x000fc6000788c0ff */
[----:B------:R1:W-:Y:S01]  /*3720*/  STL [R1+0x1f8], R7 ;  /* 0x0001f80701007387 */ /* 0x0003e20000100800 */
[----:B------:R-:W-:-:S03]  /*3730*/  IMAD.X R3, R7, 0x1, R25, P6 ;  /* 0x0000000107037824 */ /* 0x000fc600030e0619 */
[----:B------:R4:W-:Y:S01]  /*3740*/  STL [R1+0x68], R4 ;  /* 0x0000680401007387 */ /* 0x0009e20000100800 */
[----:B0-----:R-:W-:Y:S01]  /*3750*/  IMAD R72, R122, 0xc, RZ ;  /* 0x0000000c7a487824 */ /* 0x001fe200078e02ff */
[----:B------:R-:W-:Y:S02]  /*3760*/  PRMT R18, RZ, 0x7610, R18 ;  /* 0x00007610ff127816 */ /* 0x000fe40000000012 */
[----:B------:R0:W2:Y:S01]  /*3770*/  @!P2 LDG.E.U8 R165, desc[UR26][R2.64] ;  /* 0x0000001a02a5a981 */ /* 0x0000a2000c1e1100 */
[----:B-1----:R-:W-:Y:S02]  /*3780*/  SHF.R.S32.HI R7, RZ, 0x1f, R4 ;  /* 0x0000001fff077819 */ /* 0x002fe40000011404 */
[----:B----4-:R-:W-:-:S03]  /*3790*/  IADD3 R4, P6, PT, R4, R24, RZ ;  /* 0x0000001804047210 */ /* 0x010fc60007fde0ff */
[----:B------:R1:W-:Y:S01]  /*37a0*/  STL [R1+0x1f4], R7 ;  /* 0x0001f40701007387 */ /* 0x0003e20000100800 */
[----:B------:R-:W-:Y:S02]  /*37b0*/  VIADD R0, R182, 0xfffffff2 ;  /* 0xfffffff2b6007836 */ /* 0x000fe40000000000 */
[----:B------:R-:W-:Y:S01]  /*37c0*/  IMAD.X R5, R7, 0x1, R25, P6 ;  /* 0x0000000107057824 */ /* 0x000fe200030e0619 */
[----:B0-----:R-:W-:Y:S02]  /*37d0*/  IADD3 R2, P6, PT, R72, R24, RZ ;  /* 0x0000001848027210 */ /* 0x001fe40007fde0ff */
[----:B------:R-:W-:Y:S02]  /*37e0*/  ISETP.GE.U32.AND P2, PT, R0, 0x7fffffb3, PT ;  /* 0x7fffffb30000780c */ /* 0x000fe40003f46070 */
[----:B------:R0:W4:Y:S01]  /*37f0*/  @P4 LDG.E.U8 R18, desc[UR26][R4.64] ;  /* 0x0000001a04124981 */ /* 0x000122000c1e1100 */
[----:B-1----:R-:W-:Y:S02]  /*3800*/  SHF.R.S32.HI R7, RZ, 0x1f, R72 ;  /* 0x0000001fff077819 */ /* 0x002fe40000011448 */
[----:B------:R-:W-:-:S03]  /*3810*/  SHF.R.U64 R0, R20, 0x7, RZ ;  /* 0x0000000714007819 */ /* 0x000fc600000012ff */
[----:B------:R-:W-:Y:S01]  /*3820*/  IMAD.X R3, R7, 0x1, R25, P6 ;  /* 0x0000000107037824 */ /* 0x000fe200030e0619 */
[----:B------:R-:W-:Y:S01]  /*3830*/  STL [R1+0xf8], R72 ;  /* 0x0000f84801007387 */ /* 0x000fe20000100800 */
[----:B0-----:R-:W-:-:S03]  /*3840*/  IMAD R4, R122, 0x38, RZ ;  /* 0x000000387a047824 */ /* 0x001fc600078e02ff */
[----:B------:R-:W-:Y:S01]  /*3850*/  STL [R1+0x1f0], R7 ;  /* 0x0001f00701007387 */ /* 0x000fe20000100800 */
[----:B------:R-:W-:-:S03]  /*3860*/  LOP3.LUT P4, RZ, R0, 0x1, RZ, 0xc0, !PT ;  /* 0x0000000100ff7812 */ /* 0x000fc6000788c0ff */
[----:B------:R0:W2:Y:S01]  /*3870*/  @!P0 LDG.E.U8 R163, desc[UR26][R2.64] ;  /* 0x0000001a02a38981 */ /* 0x0000a2000c1e1100 */
[----:B------:R-:W-:-:S03]  /*3880*/  SHF.R.S32.HI R5, RZ, 0x1f, R4 ;  /* 0x0000001fff057819 */ /* 0x000fc60000011404 */
[----:B------:R1:W-:Y:S01]  /*3890*/  STL [R1+0x48], R4 ;  /* 0x0000480401007387 */ /* 0x0003e20000100800 */
[----:B------:R-:W-:Y:S01]  /*38a0*/  VIADD R0, R182, 0xfffffff1 ;  /* 0xfffffff1b6007836 */ /* 0x000fe20000000000 */
[-C--:B0-----:R-:W-:Y:S01]  /*38b0*/  IADD3 R2, P6, PT, R4, R24.reuse, RZ ;  /* 0x0000001804027210 */ /* 0x081fe20007fde0ff */
[C---:B-1----:R-:W-:Y:S01]  /*38c0*/  IMAD R4, R122.reuse, 0xd, RZ ;  /* 0x0000000d7a047824 */ /* 0x042fe200078e02ff */
[----:B------:R-:W-:Y:S01]  /*38d0*/  STL [R1+0x1e8], R5 ;  /* 0x0001e80501007387 */ /* 0x000fe20000100800 */
[----:B------:R-:W-:Y:S02]  /*38e0*/  PRMT R17, RZ, 0x7610, R17 ;  /* 0x00007610ff117816 */ /* 0x000fe40000000011 */
[----:B------:R-:W-:Y:S01]  /*38f0*/  IMAD.X R3, R5, 0x1, R25, P6 ;  /* 0x0000000105037824 */ /* 0x000fe200030e0619 */
[----:B------:R0:W-:Y:S01]  /*3900*/  STL [R1+0xf4], R4 ;  /* 0x0000f40401007387 */ /* 0x0001e20000100800 */
[----:B------:R-:W-:Y:S01]  /*3910*/  SHF.R.S32.HI R73, RZ, 0x1f, R4 ;  /* 0x0000001fff497819 */ /* 0x000fe20000011404 */
[----:B------:R-:W-:Y:S01]  /*3920*/  IMAD R72, R122, 0xe, RZ ;  /* 0x0000000e7a487824 */ /* 0x000fe200078e02ff */
[----:B------:R-:W-:Y:S01]  /*3930*/  ISETP.GE.U32.AND P0, PT, R0, 0x7fffffb2, PT ;  /* 0x7fffffb20000780c */ /* 0x000fe20003f06070 */
[----:B------:R-:W-:Y:S01]  /*3940*/  VIADD R0, R182, 0xfffffff0 ;  /* 0xfffffff0b6007836 */ /* 0x000fe20000000000 */
[----:B------:R1:W2:Y:S01]  /*3950*/  @P4 LDG.E.U8 R17, desc[UR26][R2.64] ;  /* 0x0000001a02114981 */ /* 0x0002a2000c1e1100 */
[----:B0-----:R-:W-:-:S02]  /*3960*/  IADD3 R4, P6, PT, R4, R24, RZ ;  /* 0x0000001804047210 */ /* 0x001fc40007fde0ff */
[----:B------:R-:W-:-:S03]  /*3970*/  SHF.R.S32.HI R7, RZ, 0x1f, R72 ;  /* 0x0000001fff077819 */ /* 0x000fc60000011448 */
[--C-:B------:R-:W-:Y:S01]  /*3980*/  IMAD.X R5, R73, 0x1, R25.reuse, P6 ;  /* 0x0000000149057824 */ /* 0x100fe200030e0619 */
[----:B-1----:R-:W-:Y:S02]  /*3990*/  IADD3 R2, P6, PT, R72, R24, RZ ;  /* 0x0000001848027210 */ /* 0x002fe40007fde0ff */
[----:B------:R-:W-:Y:S01]  /*39a0*/  PRMT R6, RZ, 0x7610, R6 ;  /* 0x00007610ff067816 */ /* 0x000fe20000000006 */
[----:B------:R0:W-:Y:S01]  /*39b0*/  STL [R1+0xf0], R72 ;  /* 0x0000f04801007387 */ /* 0x0001e20000100800 */
[----:B------:R-:W-:Y:S01]  /*39c0*/  ISETP.GE.U32.AND P4, PT, R0, 0x7fffffb1, PT ;  /* 0x7fffffb10000780c */ /* 0x000fe20003f86070 */
[----:B------:R-:W-:Y:S01]  /*39d0*/  IMAD.X R3, R7, 0x1, R25, P6 ;  /* 0x0000000107037824 */ /* 0x000fe200030e0619 */
[----:B------:R-:W-:Y:S02]  /*39e0*/  PRMT R159, RZ, 0x7610, R159 ;  /* 0x00007610ff9f7816 */ /* 0x000fe4000000009f */
[----:B------:R-:W-:Y:S01]  /*39f0*/  SHF.R.U32.HI R0, RZ, 0xe, R8 ;  /* 0x0000000eff007819 */ /* 0x000fe20000011608 */
[----:B------:R1:W2:Y:S01]  /*3a00*/  @!P2 LDG.E.U8 R6, desc[UR26][R4.64] ;  /* 0x0000001a0406a981 */ /* 0x0002a2000c1e1100 */
[----:B0-----:R-:W-:-:S03]  /*3a10*/  IMAD R72, R122, 0xf, RZ ;  /* 0x0000000f7a487824 */ /* 0x001fc600078e02ff */
[----:B------:R-:W-:Y:S01]  /*3a20*/  STL [R1+0x1ec], R73 ;  /* 0x0001ec4901007387 */ /* 0x000fe20000100800 */
[----:B------:R-:W-:Y:S02]  /*3a30*/  LOP3.LUT P2, RZ, R0, 0x1, RZ, 0xc0, !PT ;  /* 0x0000000100ff7812 */ /* 0x000fe4000784c0ff */
[----:B------:R-:W-:Y:S01]  /*3a40*/  SHF.R.U32.HI R0, RZ, 0xd, R8 ;  /* 0x0000000dff007819 */ /* 0x000fe20000011608 */
[----:B------:R0:W-:Y:S01]  /*3a50*/  STL [R1+0x1e4], R7 ;  /* 0x0001e40701007387 */ /* 0x0001e20000100800 */
[----:B-1----:R-:W-:-:S03]  /*3a60*/  IMAD R4, R122, 0x11, RZ ;  /* 0x000000117a047824 */ /* 0x002fc600078e02ff */
[----:B------:R1:W2:Y:S01]  /*3a70*/  @!P0 LDG.E.U8 R159, desc[UR26][R2.64] ;  /* 0x0000001a029f8981 */ /* 0x0002a2000c1e1100 */
[----:B------:R-:W-:Y:S02]  /*3a80*/  LOP3.LUT P0, RZ, R0, 0x1, RZ, 0xc0, !PT ;  /* 0x0000000100ff7812 */ /* 0x000fe4000780c0ff */
[----:B0-----:R-:W-:Y:S02]  /*3a90*/  SHF.R.S32.HI R7, RZ, 0x1f, R72 ;  /* 0x0000001fff077819 */ /* 0x001fe40000011448 */
[----:B-1----:R-:W-:Y:S01]  /*3aa0*/  IADD3 R2, P6, PT, R72, R24, RZ ;  /* 0x0000001848027210 */ /* 0x002fe20007fde0ff */
[----:B------:R-:W-:Y:S01]  /*3ab0*/  STL [R1+0xec], R72 ;  /* 0x0000ec4801007387 */ /* 0x000fe20000100800 */
[----:B------:R-:W-:Y:S02]  /*3ac0*/  PRMT R0, RZ, 0x7610, R0 ;  /* 0x00007610ff007816 */ /* 0x000fe40000000000 */
[----:B------:R-:W-:Y:S01]  /*3ad0*/  SHF.R.S32.HI R73, RZ, 0x1f, R4 ;  /* 0x0000001fff497819 */ /* 0x000fe20000011404 */
[----:B------:R0:W-:Y:S01]  /*3ae0*/  STL [R1+0x1e0], R7 ;  /* 0x0001e00701007387 */ /* 0x0001e20000100800 */
[----:B------:R-:W-:Y:S01]  /*3af0*/  IMAD.X R3, R7, 0x1, R25, P6 ;  /* 0x0000000107037824 */ /* 0x000fe200030e0619 */
[----:B------:R-:W-:-:S02]  /*3b00*/  SHF.R.U32.HI R5, RZ, 0xb, R8 ;  /* 0x0000000bff057819 */ /* 0x000fc40000011608 */
[----:B------:R1:W-:Y:S04]  /*3b10*/  STL [R1+0xe4], R4 ;  /* 0x0000e40401007387 */ /* 0x0003e80000100800 */
[----:B------:R5:W2:Y:S01]  /*3b20*/  @!P4 LDG.E.U8 R0, desc[UR26][R2.64] ;  /* 0x0000001a0200c981 */ /* 0x000aa2000c1e1100 */
[----:B0-----:R-:W-:Y:S01]  /*3b30*/  IMAD R7, R122, 0x12, RZ ;  /* 0x000000127a077824 */ /* 0x001fe200078e02ff */
[-C--:B-1----:R-:W-:Y:S02]  /*3b40*/  IADD3 R4, P6, PT, R4, R24.reuse, RZ ;  /* 0x0000001804047210 */ /* 0x082fe40007fde0ff */
[----:B------:R-:W-:Y:S02]  /*3b50*/  LOP3.LUT P4, RZ, R5, 0x1, RZ, 0xc0, !PT ;  /* 0x0000000105ff7812 */ /* 0x000fe4000788c0ff */
[----:B------:R-:W-:Y:S01]  /*3b60*/  SHF.R.S32.HI R72, RZ, 0x1f, R7 ;  /* 0x0000001fff487819 */ /* 0x000fe20000011407 */
[----:B------:R-:W-:Y:S01]  /*3b70*/  IMAD.X R5, R73, 0x1, R25, P6 ;  /* 0x0000000149057824 */ /* 0x000fe200030e0619 */
[----:B-----5:R-:W-:-:S02]  /*3b80*/  IADD3 R2, P6, PT, R7, R24, RZ ;  /* 0x0000001807027210 */ /* 0x020fc40007fde0ff */
[----:B------:R-:W-:Y:S01]  /*3b90*/  PRMT R15, RZ, 0x7610, R15 ;  /* 0x00007610ff0f7816 */ /* 0x000fe2000000000f */
[----:B------:R0:W-:Y:S01]  /*3ba0*/  STL [R1+0xe0], R7 ;  /* 0x0000e00701007387 */ /* 0x0001e20000100800 */
[----:B------:R-:W-:Y:S01]  /*3bb0*/  PRMT R13, RZ, 0x7610, R13 ;  /* 0x00007610ff0d7816 */ /* 0x000fe2000000000d */
[----:B------:R-:W-:Y:S02]  /*3bc0*/  IMAD.X R3, R72, 0x1, R25, P6 ;  /* 0x0000000148037824 */ /* 0x000fe400030e0619 */
[----:B------:R1:W-:Y:S04]  /*3bd0*/  STL [R1+0x1dc], R73 ;  /* 0x0001dc4901007387 */ /* 0x0003e80000100800 */
[----:B------:R5:W2:Y:S01]  /*3be0*/  @P2 LDG.E.U8 R15, desc[UR26][R4.64] ;  /* 0x0000001a040f2981 */ /* 0x000aa2000c1e1100 */
[----:B0-----:R-:W-:-:S03]  /*3bf0*/  SHF.R.U32.HI R7, RZ, 0xf, R8 ;  /* 0x0000000fff077819 */ /* 0x001fc60000011608 */
[----:B------:R0:W2:Y:S01]  /*3c00*/  @P0 LDG.E.U8 R13, desc[UR26][R2.64] ;  /* 0x0000001a020d0981 */ /* 0x0000a2000c1e1100 */
[C---:B-1----:R-:W-:Y:S01]  /*3c10*/  IMAD.SHL.U32 R73, R122.reuse, 0x10, RZ ;  /* 0x000000107a497824 */ /* 0x042fe200078e00ff */
[----:B------:R-:W-:Y:S02]  /*3c20*/  LOP3.LUT P2, RZ, R7, 0x1, RZ, 0xc0, !PT ;  /* 0x0000000107ff7812 */ /* 0x000fe4000784c0ff */
[----:B------:R1:W-:Y:S01]  /*3c30*/  STL [R1+0x1d8], R72 ;  /* 0x0001d84801007387 */ /* 0x0003e20000100800 */
[----:B-----5:R-:W-:Y:S01]  /*3c40*/  IMAD R4, R122, 0x13, RZ ;  /* 0x000000137a047824 */ /* 0x020fe200078e02ff */
[----:B------:R-:W-:Y:S02]  /*3c50*/  SHF.R.U32.HI R7, RZ, 0xc, R8 ;  /* 0x0000000cff077819 */ /* 0x000fe40000011608 */
[----:B0-----:R-:W-:Y:S02]  /*3c60*/  IADD3 R2, P6, PT, R73, R24, RZ ;  /* 0x0000001849027210 */ /* 0x001fe40007fde0ff */
[----:B-1----:R-:W-:Y:S01]  /*3c70*/  SHF.R.S32.HI R72, RZ, 0x1f, R73 ;  /* 0x0000001fff487819 */ /* 0x002fe20000011449 */
[----:B------:R0:W-:Y:S01]  /*3c80*/  STL [R1+0xe8], R73 ;  /* 0x0000e84901007387 */ /* 0x0001e20000100800 */
[----:B------:R-:W-:-:S03]  /*3c90*/  PRMT R19, RZ, 0x7610, R19 ;  /* 0x00007610ff137816 */ /* 0x000fc60000000013 */
[----:B------:R-:W-:Y:S01]  /*3ca0*/  STL [R1+0x1d4], R72 ;  /* 0x0001d44801007387 */ /* 0x000fe20000100800 */
[----:B------:R-:W-:Y:S01]  /*3cb0*/  IMAD.X R3, R72, 0x1, R25, P6 ;  /* 0x0000000148037824 */ /* 0x000fe200030e0619 */
[----:B------:R-:W-:Y:S02]  /*3cc0*/  LOP3.LUT P0, RZ, R7, 0x1, RZ, 0xc0, !PT ;  /* 0x0000000107ff7812 */ /* 0x000fe4000780c0ff */
[----:B------:R1:W-:Y:S01]  /*3cd0*/  STL [R1+0xdc], R4 ;  /* 0x0000dc0401007387 */ /* 0x0003e20000100800 */
[----:B------:R-:W-:Y:S02]  /*3ce0*/  SHF.R.U32.HI R5, RZ, 0x8, R8 ;  /* 0x00000008ff057819 */ /* 0x000fe40000011608 */
[----:B0-----:R-:W-:Y:S01]  /*3cf0*/  SHF.R.S32.HI R73, RZ, 0x1f, R4 ;  /* 0x0000001fff497819 */ /* 0x001fe20000011404 */
[----:B------:R-:W-:Y:S01]  /*3d00*/  IMAD R7, R122, 0x14, RZ ;  /* 0x000000147a077824 */ /* 0x000fe200078e02ff */
[----:B------:R0:W5:Y:S01]  /*3d10*/  @P2 LDG.E.U8 R19, desc[UR26][R2.64] ;  /* 0x0000001a02132981 */ /* 0x000162000c1e1100 */
[----:B------:R-:W-:-:S02]  /*3d20*/  LOP3.LUT P2, RZ, R5, 0x1, RZ, 0xc0, !PT ;  /* 0x0000000105ff7812 */ /* 0x000fc4000784c0ff */
[----:B-1----:R-:W-:Y:S02]  /*3d30*/  IADD3 R4, P6, PT, R4, R24, RZ ;  /* 0x0000001804047210 */ /* 0x002fe40007fde0ff */
[----:B------:R-:W-:-:S03]  /*3d40*/  SHF.R.S32.HI R72, RZ, 0x1f, R7 ;  /* 0x0000001fff487819 */ /* 0x000fc60000011407 */
[----:B------:R-:W-:Y:S01]  /*3d50*/  IMAD.X R5, R73, 0x1, R25, P6 ;  /* 0x0000000149057824 */ /* 0x000fe200030e0619 */
[----:B0-----:R-:W-:Y:S01]  /*3d60*/  IADD3 R2, P6, PT, R7, R24, RZ ;  /* 0x0000001807027210 */ /* 0x001fe20007fde0ff */
[----:B------:R0:W-:Y:S01]  /*3d70*/  STL [R1+0xd8], R7 ;  /* 0x0000d80701007387 */ /* 0x0001e20000100800 */
[----:B------:R-:W-:Y:S02]  /*3d80*/  PRMT R11, RZ, 0x7610, R11 ;  /* 0x00007610ff0b7816 */ /* 0x000fe4000000000b */
[----:B------:R-:W-:Y:S01]  /*3d90*/  PRMT R9, RZ, 0x7610, R9 ;  /* 0x00007610ff097816 */ /* 0x000fe20000000009 */
[----:B------:R1:W-:Y:S01]  /*3da0*/  STL [R1+0x1d0], R73 ;  /* 0x0001d04901007387 */ /* 0x0003e20000100800 */
[----:B------:R-:W-:-:S03]  /*3db0*/  IMAD.X R3, R72, 0x1, R25, P6 ;  /* 0x0000000148037824 */ /* 0x000fc600030e0619 */
[----:B------:R-:W2:Y:S01]  /*3dc0*/  @P0 LDG.E.U8 R11, desc[UR26][R4.64] ;  /* 0x0000001a040b0981 */ /* 0x000ea2000c1e1100 */
[----:B0-----:R-:W-:Y:S01]  /*3dd0*/  SHF.R.U32.HI R7, RZ, 0xa, R8 ;  /* 0x0000000aff077819 */ /* 0x001fe20000011608 */
[----:B-1----:R-:W-:Y:S02]  /*3de0*/  IMAD R73, R122, 0x15, RZ ;  /* 0x000000157a497824 */ /* 0x002fe400078e02ff */
[----:B------:R0:W-:Y:S01]  /*3df0*/  STL [R1+0x1cc], R72 ;  /* 0x0001cc4801007387 */ /* 0x0001e20000100800 */
[----:B------:R-:W-:-:S03]  /*3e00*/  LOP3.LUT P0, RZ, R7, 0x1, RZ, 0xc0, !PT ;  /* 0x0000000107ff7812 */ /* 0x000fc6000780c0ff */
[----:B------:R1:W2:Y:S01]  /*3e10*/  @P4 LDG.E.U8 R9, desc[UR26][R2.64] ;  /* 0x0000001a02094981 */ /* 0x0002a2000c1e1100 */
[----:B------:R-:W-:-:S03]  /*3e20*/  SHF.R.U32.HI R7, RZ, 0x9, R8 ;  /* 0x00000009ff077819 */ /* 0x000fc60000011608 */
[----:B------:R1:W-:Y:S01]  /*3e30*/  STL [R1+0xd4], R73 ;  /* 0x0000d44901007387 */ /* 0x0003e20000100800 */
[----:B0-----:R-:W-:Y:S02]  /*3e40*/  SHF.R.S32.HI R72, RZ, 0x1f, R73 ;  /* 0x0000001fff487819 */ /* 0x001fe40000011449 */
[-C--:B-1----:R-:W-:Y:S01]  /*3e50*/  IADD3 R2, P6, PT, R73, R24.reuse, RZ ;  /* 0x0000001849027210 */ /* 0x082fe20007fde0ff */
[----:B------:R-:W-:Y:S01]  /*3e60*/  IMAD R73, R122, 0x16, RZ ;  /* 0x000000167a497824 */ /* 0x000fe200078e02ff */
[----:B------:R-:W-:Y:S01]  /*3e70*/  LOP3.LUT P4, RZ, R7, 0x1, RZ, 0xc0, !PT ;  /* 0x0000000107ff7812 */ /* 0x000fe2000788c0ff */
[----:B------:R0:W-:Y:S02]  /*3e80*/  STL [R1+0x1c8], R72 ;  /* 0x0001c84801007387 */ /* 0x0001e40000100800 */
[----:B------:R-:W-:Y:S01]  /*3e90*/  IMAD.X R3, R72, 0x1, R25, P6 ;  /* 0x0000000148037824 */ /* 0x000fe200030e0619 */
[----:B------:R-:W-:Y:S01]  /*3ea0*/  PRMT R7, RZ, 0x7610, R7 ;  /* 0x00007610ff077816 */ /* 0x000fe20000000007 */
[----:B------:R-:W-:Y:S01]  /*3eb0*/  IMAD R5, R122, 0x17, RZ ;  /* 0x000000177a057824 */ /* 0x000fe200078e02ff */
[----:B------:R-:W-:Y:S01]  /*3ec0*/  IADD3 R84, P6, PT, R73, R24, RZ ;  /* 0x0000001849547210 */ /* 0x000fe20007fde0ff */
[----:B------:R-:W-:Y:S01]  /*3ed0*/  STL [R1+0xd0], R73 ;  /* 0x0000d04901007387 */ /* 0x000fe20000100800 */
[----:B------:R-:W-:-:S02]  /*3ee0*/  SHF.R.U32.HI R4, RZ, 0x4, R8 ;  /* 0x00000004ff047819 */ /* 0x000fc40000011608 */
[----:B0-----:R-:W-:Y:S01]  /*3ef0*/  SHF.R.S32.HI R72, RZ, 0x1f, R73 ;  /* 0x0000001fff487819 */ /* 0x001fe20000011449 */
[----:B------:R-:W-:Y:S01]  /*3f00*/  STL [R1+0xcc], R5 ;  /* 0x0000cc0501007387 */ /* 0x000fe20000100800 */
[----:B------:R-:W-:-:S03]  /*3f10*/  SHF.R.S32.HI R135, RZ, 0x1f, R5 ;  /* 0x0000001fff877819 */ /* 0x000fc60000011405 */
[----:B------:R0:W-:Y:S01]  /*3f20*/  STL [R1+0x1c4], R72 ;  /* 0x0001c44801007387 */ /* 0x0001e20000100800 */
[----:B------:R-:W-:-:S03]  /*3f30*/  IMAD.X R85, R72, 0x1, R25, P6 ;  /* 0x0000000148557824 */ /* 0x000fc600030e0619 */
[----:B------:R1:W2:Y:S01]  /*3f40*/  @P0 LDG.E.U8 R7, desc[UR26][R2.64] ;  /* 0x0000001a02070981 */ /* 0x0002a2000c1e1100 */
[----:B------:R-:W-:Y:S02]  /*3f50*/  LOP3.LUT P0, RZ, R4, 0x1, RZ, 0xc0, !PT ;  /* 0x0000000104ff7812 */ /* 0x000fe4000780c0ff */
[----:B------:R-:W-:Y:S02]  /*3f60*/  PRMT R4, RZ, 0x7610, R4 ;  /* 0x00007610ff047816 */ /* 0x000fe40000000004 */
[----:B0-----:R-:W-:Y:S01]  /*3f70*/  IADD3 R72, P6, PT, R5, R24, RZ ;  /* 0x0000001805487210 */ /* 0x001fe20007fde0ff */
[C---:B------:R-:W-:Y:S01]  /*3f80*/  IMAD R141, R122.reuse, 0x19, RZ ;  /* 0x000000197a8d7824 */ /* 0x040fe200078e02ff */
[----:B------:R-:W-:Y:S02]  /*3f90*/  SHF.R.U32.HI R5, RZ, 0x6, R8 ;  /* 0x00000006ff057819 */ /* 0x000fe40000011608 */
[----:B------:R0:W2:Y:S01]  /*3fa0*/  @P4 LDG.E.U8 R4, desc[UR26][R84.64] ;  /* 0x0000001a54044981 */ /* 0x0000a2000c1e1100 */
[----:B-1----:R-:W-:Y:S01]  /*3fb0*/  PRMT R2, RZ, 0x7610, R2 ;  /* 0x00007610ff027816 */ /* 0x002fe20000000002 */
[----:B------:R-:W-:Y:S01]  /*3fc0*/  IMAD.X R73, R135, 0x1, R25, P6 ;  /* 0x0000000187497824 */ /* 0x000fe200030e0619 */
[----:B------:R-:W-:Y:S01]  /*3fd0*/  LOP3.LUT P4, RZ, R5, 0x1, RZ, 0xc0, !PT ;  /* 0x0000000105ff7812 */ /* 0x000fe2000788c0ff */
[----:B------:R1:W-:Y:S04]  /*3fe0*/  STL [R1+0x1c0], R135 ;  /* 0x0001c08701007387 */ /* 0x0003e80000100800 */
[----:B------:R3:W2:Y:S01]  /*3ff0*/  @P2 LDG.E.U8 R2, desc[UR26][R72.64] ;  /* 0x0000001a48022981 */ /* 0x0006a2000c1e1100 */
[----:B0-----:R-:W-:Y:S01]  /*4000*/  IMAD R84, R122, 0x1a, RZ ;  /* 0x0000001a7a547824 */ /* 0x001fe200078e02ff */
[----:B-1----:R-:W-:-:S02]  /*4010*/  SHF.R.S32.HI R135, RZ, 0x1f, R141 ;  /* 0x0000001fff877819 */ /* 0x002fc4000001148d */
[----:B------:R0:W-:Y:S01]  /*4020*/  STL [R1+0xc4], R141 ;  /* 0x0000c48d01007387 */ /* 0x0001e20000100800 */
[----:B---3--:R-:W-:-:S03]  /*4030*/  IADD3 R72, P6, PT, R141, R24, RZ ;  /* 0x000000188d487210 */ /* 0x008fc60007fde0ff */
[----:B------:R-:W-:Y:S01]  /*4040*/  STL [R1+0x1bc], R135 ;  /* 0x0001bc8701007387 */ /* 0x000fe20000100800 */
[----:B------:R-:W-:Y:S02]  /*4050*/  SHF.R.U32.HI R3, RZ, 0x5, R8 ;  /* 0x00000005ff037819 */ /* 0x000fe40000011608 */
[----:B------:R-:W-:Y:S01]  /*4060*/  PRMT R16, RZ, 0x7610, R16 ;  /* 0x00007610ff107816 */ /* 0x000fe20000000010 */
[----:B------:R-:W-:Y:S01]  /*4070*/  IMAD.X R73, R135, 0x1, R25, P6 ;  /* 0x0000000187497824 */ /* 0x000fe200030e0619 */
[----:B------:R1:W-:Y:S01]  /*4080*/  STL [R1+0xc0], R84 ;  /* 0x0000c05401007387 */ /* 0x0003e20000100800 */
[----:B------:R-:W-:Y:S01]  /*4090*/  SHF.R.S32.HI R142, RZ, 0x1f, R84 ;  /* 0x0000001fff8e7819 */ /* 0x000fe20000011454 */
[----:B0-----:R-:W-:Y:S01]  /*40a0*/  IMAD R141, R122, 0x1b, RZ ;  /* 0x0000001b7a8d7824 */ /* 0x001fe200078e02ff */
[----:B------:R-:W-:Y:S01]  /*40b0*/  LOP3.LUT P2, RZ, R3, 0x1, RZ, 0xc0, !PT ;  /* 0x0000000103ff7812 */ /* 0x000fe2000784c0ff */
[----:B------:R0:W3:Y:S01]  /*40c0*/  @P4 LDG.E.U8 R16, desc[UR26][R72.64] ;  /* 0x0000001a48104981 */ /* 0x0000e2000c1e1100 */
[----:B-1----:R-:W-:-:S02]  /*40d0*/  IADD3 R84, P6, PT, R84, R24, RZ ;  /* 0x0000001854547210 */ /* 0x002fc40007fde0ff */
[----:B------:R-:W-:Y:S02]  /*40e0*/  SHF.R.U32.HI R3, RZ, 0x1, R8 ;  /* 0x00000001ff037819 */ /* 0x000fe40000011608 */
[----:B------:R-:W-:Y:S01]  /*40f0*/  SHF.R.S32.HI R135, RZ, 0x1f, R141 ;  /* 0x0000001fff877819 */ /* 0x000fe2000001148d */
[--C-:B------:R-:W-:Y:S01]  /*4100*/  IMAD.X R85, R142, 0x1, R25.reuse, P6 ;  /* 0x000000018e557824 */ /* 0x100fe200030e0619 */
[----:B0-----:R-:W-:Y:S02]  /*4110*/  IADD3 R72, P6, PT, R141, R24, RZ ;  /* 0x000000188d487210 */ /* 0x001fe40007fde0ff */
[----:B------:R-:W-:Y:S01]  /*4120*/  PRMT R14, RZ, 0x7610, R14 ;  /* 0x00007610ff0e7816 */ /* 0x000fe2000000000e */
[----:B------:R0:W-:Y:S01]  /*4130*/  STL [R1+0xbc], R141 ;  /* 0x0000bc8d01007387 */ /* 0x0001e20000100800 */
[----:B------:R-:W-:Y:S01]  /*4140*/  LOP3.LUT P4, RZ, R3, 0x1, RZ, 0xc0, !PT ;  /* 0x0000000103ff7812 */ /* 0x000fe2000788c0ff */
[----:B------:R-:W-:Y:S01]  /*4150*/  IMAD.X R73, R135, 0x1, R25, P6 ;  /* 0x0000000187497824 */ /* 0x000fe200030e0619 */
[----:B------:R-:W-:-:S02]  /*4160*/  PRMT R12, RZ, 0x7610, R12 ;  /* 0x00007610ff0c7816 */ /* 0x000fc4000000000c */
[----:B------:R-:W-:Y:S01]  /*4170*/  SHF.R.U32.HI R3, RZ, 0x3, R8 ;  /* 0x00000003ff037819 */ /* 0x000fe20000011608 */
[----:B------:R-:W-:Y:S01]  /*4180*/  STL [R1+0x1b8], R142 ;  /* 0x0001b88e01007387 */ /* 0x000fe20000100800 */
[----:B0-----:R-:W-:-:S03]  /*4190*/  IMAD R141, R122, 0x1c, RZ ;  /* 0x0000001c7a8d7824 */ /* 0x001fc600078e02ff */
[----:B------:R0:W2:Y:S01]  /*41a0*/  @P2 LDG.E.U8 R14, desc[UR26][R84.64] ;  /* 0x0000001a540e2981 */ /* 0x0000a2000c1e1100 */
[----:B------:R-:W-:-:S03]  /*41b0*/  LOP3.LUT P2, RZ, R3, 0x1, RZ, 0xc0, !PT ;  /* 0x0000000103ff7812 */ /* 0x000fc6000784c0ff */
[----:B------:R1:W-:Y:S04]  /*41c0*/  STL [R1+0x1b4], R135 ;  /* 0x0001b48701007387 */ /* 0x0003e80000100800 */
[----:B------:R1:W2:Y:S01]  /*41d0*/  @P0 LDG.E.U8 R12, desc[UR26][R72.64] ;  /* 0x0000001a480c0981 */ /* 0x0002a2000c1e1100 */
[----:B0-----:R-:W-:Y:S01]  /*41e0*/  IMAD R84, R122, 0x1d, RZ ;  /* 0x0000001d7a547824 */ /* 0x001fe200078e02ff */
[----:B-1----:R-:W-:Y:S02]  /*41f0*/  SHF.R.S32.HI R135, RZ, 0x1f, R141 ;  /* 0x0000001fff877819 */ /* 0x002fe4000001148d */
[----:B------:R0:W-:Y:S01]  /*4200*/  STL [R1+0xb8], R141 ;  /* 0x0000b88d01007387 */ /* 0x0001e20000100800 */
[----:B------:R-:W-:-:S03]  /*4210*/  IADD3 R72, P6, PT, R141, R24, RZ ;  /* 0x000000188d487210 */ /* 0x000fc60007fde0ff */
        /* <DEDUP_REMOVED lines=8> */
[----:B------:R0:W2:Y:S01]  /*42a0*/  @P2 LDG.E.U8 R10, desc[UR26][R72.64] ;  /* 0x0000001a480a2981 */ /* 0x0000a2000c1e1100 */
[----:B-1----:R-:W-:-:S02]  /*42b0*/  IADD3 R84, P6, PT, R84, R24, RZ ;  /* 0x0000001854547210 */ /* 0x002fc40007fde0ff */
[----:B------:R-:W-:-:S03]  /*42c0*/  SHF.R.S32.HI R135, RZ, 0x1f, R141 ;  /* 0x0000001fff877819 */ /* 0x000fc6000001148d */
[--C-:B------:R-:W-:Y:S01]  /*42d0*/  IMAD.X R85, R142, 0x1, R25.reuse, P6 ;  /* 0x000000018e557824 */ /* 0x100fe200030e0619 */
[----:B0-----:R-:W-:Y:S01]  /*42e0*/  IADD3 R72, P6, PT, R141, R24, RZ ;  /* 0x000000188d487210 */ /* 0x001fe20007fde0ff */
[----:B------:R0:W-:Y:S01]  /*42f0*/  STL [R1+0xb0], R141 ;  /* 0x0000b08d01007387 */ /* 0x0001e20000100800 */
[----:B------:R-:W-:Y:S02]  /*4300*/  SHF.R.U64 R3, R20, 0x1e, RZ ;  /* 0x0000001e14037819 */ /* 0x000fe400000012ff */
[----:B------:R-:W-:Y:S01]  /*4310*/  PRMT R8, RZ, 0x7610, R8 ;  /* 0x00007610ff087816 */ /* 0x000fe20000000008 */
[----:B------:R-:W-:Y:S01]  /*4320*/  IMAD.X R73, R135, 0x1, R25, P6 ;  /* 0x0000000187497824 */ /* 0x000fe200030e0619 */
[----:B------:R-:W-:Y:S01]  /*4330*/  PRMT R5, RZ, 0x7610, R5 ;  /* 0x00007610ff057816 */ /* 0x000fe20000000005 */
[----:B------:R-:W-:Y:S01]  /*4340*/  STL [R1+0x1ac], R142 ;  /* 0x0001ac8e01007387 */ /* 0x000fe20000100800 */
[----:B------:R-:W-:Y:S01]  /*4350*/  LOP3.LUT P2, RZ, R3, 0x1, RZ, 0xc0, !PT ;  /* 0x0000000103ff7812 */ /* 0x000fe2000784c0ff */
[----:B0-----:R-:W-:-:S02]  /*4360*/  IMAD R141, R122, 0x1f, RZ ;  /* 0x0000001f7a8d7824 */ /* 0x001fc400078e02ff */
[----:B------:R0:W-:Y:S01]  /*4370*/  STL [R1+0x1a8], R135 ;  /* 0x0001a88701007387 */ /* 0x0001e20000100800 */
[----:B------:R-:W-:-:S03]  /*4380*/  SHF.R.U64 R3, R20, 0x1d, RZ ;  /* 0x0000001d14037819 */ /* 0x000fc600000012ff */
[----:B------:R1:W2:Y:S01]  /*4390*/  @P0 LDG.E.U8 R8, desc[UR26][R84.64] ;  /* 0x0000001a54080981 */ /* 0x0002a2000c1e1100 */
[----:B------:R-:W-:-:S03]  /*43a0*/  LOP3.LUT P0, RZ, R3, 0x1, RZ, 0xc0, !PT ;  /* 0x0000000103ff7812 */ /* 0x000fc6000780c0ff */
[----:B------:R4:W2:Y:S01]  /*43b0*/  @P4 LDG.E.U8 R5, desc[UR26][R72.64] ;  /* 0x0000001a48054981 */ /* 0x0008a2000c1e1100 */
[----:B0-----:R-:W-:Y:S01]  /*43c0*/  SHF.R.S32.HI R135, RZ, 0x1f, R141 ;  /* 0x0000001fff877819 */ /* 0x001fe2000001148d */
[----:B-1----:R-:W-:Y:S01]  /*43d0*/  IMAD R84, R122, 0x21, RZ ;  /* 0x000000217a547824 */ /* 0x002fe200078e02ff */
[----:B------:R-:W-:Y:S02]  /*43e0*/  SHF.R.U64 R3, R20, 0x1c, RZ ;  /* 0x0000001c14037819 */ /* 0x000fe400000012ff */
[----:B----4-:R-:W-:Y:S01]  /*43f0*/  IADD3 R72, P6, PT, R141, R24, RZ ;  /* 0x000000188d487210 */ /* 0x010fe20007fde0ff */
[----:B------:R0:W-:Y:S01]  /*4400*/  STL [R1+0xac], R141 ;  /* 0x0000ac8d01007387 */ /* 0x0001e20000100800 */
[----:B------:R-:W-:-:S03]  /*4410*/  LOP3.LUT P4, RZ, R3, 0x1, RZ, 0xc0, !PT ;  /* 0x0000000103ff7812 */ /* 0x000fc6000788c0ff */
[----:B------:R-:W-:Y:S01]  /*4420*/  STL [R1+0x1a4], R135 ;  /* 0x0001a48701007387 */ /* 0x000fe20000100800 */
[----:B------:R-:W-:-:S03]  /*4430*/  IMAD.X R73, R135, 0x1, R25, P6 ;  /* 0x0000000187497824 */ /* 0x000fc600030e0619 */
[----:B------:R1:W-:Y:S01]  /*4440*/  STL [R1+0xa4], R84 ;  /* 0x0000a45401007387 */ /* 0x0003e20000100800 */
[----:B0-----:R-:W-:Y:S01]  /*4450*/  SHF.R.S32.HI R141, RZ, 0x1f, R84 ;  /* 0x0000001fff8d7819 */ /* 0x001fe20000011454 */
[----:B------:R-:W-:Y:S01]  /*4460*/  IMAD R142, R122, 0x22, RZ ;  /* 0x000000227a8e7824 */ /* 0x000fe200078e02ff */
[----:B------:R-:W-:Y:S02]  /*4470*/  PRMT R3, RZ, 0x7610, R3 ;  /* 0x00007610ff037816 */ /* 0x000fe40000000003 */
[----:B------:R-:W-:Y:S02]  /*4480*/  PRMT R134, RZ, 0x7610, R134 ;  /* 0x00007610ff867816 */ /* 0x000fe40000000086 */
[----:B-1----:R-:W-:Y:S01]  /*4490*/  IADD3 R84, P6, PT, R84, R24, RZ ;  /* 0x0000001854547210 */ /* 0x002fe20007fde0ff */
[----:B------:R-:W-:Y:S04]  /*44a0*/  STL [R1+0xa0], R142 ;  /* 0x0000a08e01007387 */ /* 0x000fe80000100800 */
[----:B------:R-:W-:Y:S01]  /*44b0*/  IMAD.X R85, R141, 0x1, R25, P6 ;  /* 0x000000018d557824 */ /* 0x000fe200030e0619 */
[----:B------:R0:W-:Y:S01]  /*44c0*/  STL [R1+0x1a0], R141 ;  /* 0x0001a08d01007387 */ /* 0x0001e20000100800 */
[----:B------:R-:W-:-:S03]  /*44d0*/  SHF.R.U64 R135, R20, 0x1b, RZ ;  /* 0x0000001b14877819 */ /* 0x000fc600000012ff */
[----:B------:R1:W4:Y:S01]  /*44e0*/  @!P1 LDG.E.U8 R3, desc[UR26][R72.64] ;  /* 0x0000001a48039981 */ /* 0x000322000c1e1100 */
[----:B------:R-:W-:-:S03]  /*44f0*/  LOP3.LUT P1, RZ, R135, 0x1, RZ, 0xc0, !PT ;  /* 0x0000000187ff7812 */ /* 0x000fc6000782c0ff */
[----:B------:R1:W2:Y:S01]  /*4500*/  @P2 LDG.E.U8 R134, desc[UR26][R84.64] ;  /* 0x0000001a54862981 */ /* 0x0002a2000c1e1100 */
[----:B0-----:R-:W-:Y:S02]  /*4510*/  SHF.R.S32.HI R141, RZ, 0x1f, R142 ;  /* 0x0000001fff8d7819 */ /* 0x001fe4000001148e */
[----:B-1----:R-:W-:Y:S02]  /*4520*/  IADD3 R72, P6, PT, R142, R24, RZ ;  /* 0x000000188e487210 */ /* 0x002fe40007fde0ff */
[----:B------:R-:W-:Y:S01]  /*4530*/  PRMT R136, RZ, 0x7610, R136 ;  /* 0x00007610ff887816 */ /* 0x000fe20000000088 */
[----:B------:R-:W-:Y:S01]  /*4540*/  IMAD R84, R122, 0x23, RZ ;  /* 0x000000237a547824 */ /* 0x000fe200078e02ff */
[----:B------:R-:W-:Y:S01]  /*4550*/  SHF.R.U64 R135, R20, 0x1a, RZ ;  /* 0x0000001a14877819 */ /* 0x000fe200000012ff */
[----:B------:R-:W-:Y:S01]  /*4560*/  IMAD.X R73, R141, 0x1, R25, P6 ;  /* 0x000000018d497824 */ /* 0x000fe200030e0619 */
[----:B------:R0:W-:Y:S01]  /*4570*/  STL [R1+0x19c], R141 ;  /* 0x00019c8d01007387 */ /* 0x0001e20000100800 */
[----:B------:R-:W-:Y:S01]  /*4580*/  IMAD R143, R122, 0x24, RZ ;  /* 0x000000247a8f7824 */ /* 0x000fe200078e02ff */
[----:B------:R-:W-:-:S02]  /*4590*/  SHF.R.S32.HI R142, RZ, 0x1f, R84 ;  /* 0x0000001fff8e7819 */ /* 0x000fc40000011454 */
[----:B------:R1:W-:Y:S01]  /*45a0*/  STL [R1+0x9c], R84 ;  /* 0x00009c5401007387 */ /* 0x0003e20000100800 */
[----:B------:R-:W-:Y:S02]  /*45b0*/  LOP3.LUT P2, RZ, R135, 0x1, RZ, 0xc0, !PT ;  /* 0x0000000187ff7812 */ /* 0x000fe4000784c0ff */
[----:B------:R-:W-:Y:S01]  /*45c0*/  SHF.R.U64 R135, R20, 0x19, RZ ;  /* 0x0000001914877819 */ /* 0x000fe200000012ff */
[----:B------:R1:W2:Y:S01]  /*45d0*/  @P0 LDG.E.U8 R136, desc[UR26][R72.64] ;  /* 0x0000001a48880981 */ /* 0x0002a2000c1e1100 */
[----:B0-----:R-:W-:Y:S02]  /*45e0*/  SHF.R.S32.HI R141, RZ, 0x1f, R143 ;  /* 0x0000001fff8d7819 */ /* 0x001fe4000001148f */
[-C--:B-1----:R-:W-:Y:S02]  /*45f0*/  IADD3 R84, P6, PT, R84, R24.reuse, RZ ;  /* 0x0000001854547210 */ /* 0x082fe40007fde0ff */
[----:B------:R-:W-:-:S03]  /*4600*/  IADD3 R72, P0, PT, R143, R24, RZ ;  /* 0x000000188f487210 */ /* 0x000fc60007f1e0ff */
[----:B------:R-:W-:Y:S01]  /*4610*/  IMAD.X R85, R142, 0x1, R25, P6 ;  /* 0x000000018e557824 */ /* 0x000fe200030e0619 */
[----:B------:R-:W-:Y:S02]  /*4620*/  LOP3.LUT P6, RZ, R135, 0x1, RZ, 0xc0, !PT ;  /* 0x0000000187ff7812 */ /* 0x000fe400078cc0ff */
[----:B------:R-:W-:Y:S01]  /*4630*/  PRMT R135, RZ, 0x7610, R135 ;  /* 0x00007610ff877816 */ /* 0x000fe20000000087 */
[----:B------:R-:W-:Y:S02]  /*4640*/  IMAD.X R73, R141, 0x1, R25, P0 ;  /* 0x000000018d497824 */ /* 0x000fe400000e0619 */
[----:B------:R-:W-:Y:S01]  /*4650*/  IMAD R146, R122, 0x25, RZ ;  /* 0x000000257a927824 */ /* 0x000fe200078e02ff */
[----:B------:R0:W-:Y:S04]  /*4660*/  STL [R1+0x98], R143 ;  /* 0x0000988f01007387 */ /* 0x0001e80000100800 */
[----:B------:R1:W2:Y:S01]  /*4670*/  @P1 LDG.E.U8 R135, desc[UR26][R72.64] ;  /* 0x0000001a48871981 */ /* 0x0002a2000c1e1100 */
[----:B------:R-:W-:-:S03]  /*4680*/  SHF.R.S32.HI R144, RZ, 0x1f, R146 ;  /* 0x0000001fff907819 */ /* 0x000fc60000011492 */
[----:B------:R-:W-:Y:S01]  /*4690*/  STL [R1+0x198], R142 ;  /* 0x0001988e01007387 */ /* 0x000fe20000100800 */
[C---:B0-----:R-:W-:Y:S02]  /*46a0*/  LOP3.LUT R143, R133.reuse, 0x6c, RZ, 0xfc, !PT ;  /* 0x0000006c858f7812 */ /* 0x041fe400078efcff */
[----:B-1----:R-:W-:Y:S01]  /*46b0*/  IADD3 R72, P0, PT, R146, R24, RZ ;  /* 0x0000001892487210 */ /* 0x002fe20007f1e0ff */
[----:B------:R0:W-:Y:S01]  /*46c0*/  STL [R1+0x194], R141 ;  /* 0x0001948d01007387 */ /* 0x0001e20000100800 */
[----:B------:R-:W-:Y:S01]  /*46d0*/  PRMT R139, RZ, 0x7610, R139 ;  /* 0x00007610ff8b7816 */ /* 0x000fe2000000008b */
[----:B------:R-:W-:Y:S01]  /*46e0*/  IMAD R145, R122, 0x26, RZ ;  /* 0x000000267a917824 */ /* 0x000fe200078e02ff */
[----:B------:R-:W-:Y:S01]  /*46f0*/  PRMT R137, RZ, 0x7610, R137 ;  /* 0x00007610ff897816 */ /* 0x000fe20000000089 */
[----:B------:R-:W-:Y:S01]  /*4700*/  IMAD.X R73, R144, 0x1, R25, P0 ;  /* 0x0000000190497824 */ /* 0x000fe200000e0619 */
[----:B------:R-:W-:Y:S02]  /*4710*/  IABS R149, R143 ;  /* 0x0000008f00957213 */ /* 0x000fe40000000000 */
[C---:B0-----:R-:W-:Y:S01]  /*4720*/  LOP3.LUT R141, R133.reuse, 0x6a, RZ, 0xfc, !PT ;  /* 0x0000006a858d7812 */ /* 0x041fe200078efcff */
[----:B------:R0:W-:Y:S03]  /*4730*/  STL [R1+0x94], R146 ;  /* 0x0000949201007387 */ /* 0x0001e60000100800 */
[----:B------:R-:W-:Y:S01]  /*4740*/  IABS R142, R141 ;  /* 0x0000008d008e7213 */ /* 0x000fe20000000000 */
[----:B------:R1:W2:Y:S01]  /*4750*/  @P2 LDG.E.U8 R139, desc[UR26][R72.64] ;  /* 0x0000001a488b2981 */ /* 0x0002a2000c1e1100 */
[----:B------:R-:W-:-:S03]  /*4760*/  LOP3.LUT R150, R133, 0x72, RZ, 0xfc, !PT ;  /* 0x0000007285967812 */ /* 0x000fc600078efcff */
[----:B------:R-:W-:Y:S04]  /*4770*/  STL [R1+0x90], R145 ;  /* 0x0000909101007387 */ /* 0x000fe80000100800 */
[----:B------:R5:W2:Y:S01]  /*4780*/  @P4 LDG.E.U8 R137, desc[UR26][R84.64] ;  /* 0x0000001a54894981 */ /* 0x000aa2000c1e1100 */
[----:B-1----:R-:W-:-:S03]  /*4790*/  IMAD.HI.U32 R72, R138, R149, RZ ;  /* 0x000000958a487227 */ /* 0x002fc600078e00ff */
[----:B------:R1:W-:Y:S01]  /*47a0*/  STL [R1+0x190], R144 ;  /* 0x0001909001007387 */ /* 0x0003e20000100800 */
[----:B0-----:R-:W-:Y:S01]  /*47b0*/  IABS R146, R150 ;  /* 0x0000009600927213 */ /* 0x001fe20000000000 */
[----:B------:R-:W-:Y:S01]  /*47c0*/  IMAD.MOV R72, RZ, RZ, -R72 ;  /* 0x000000ffff487224 */ /* 0x000fe200078e0a48 */
[----:B------:R-:W-:Y:S01]  /*47d0*/  LOP3.LUT R157, R133, 0x70, RZ, 0xfc, !PT ;  /* 0x00000070859d7812 */ /* 0x000fe200078efcff */
[----:B-----5:R-:W-:Y:S01]  /*47e0*/  IMAD.HI.U32 R85, R138, R142, RZ ;  /* 0x0000008e8a557227 */ /* 0x020fe200078e00ff */
[----:B------:R-:W-:Y:S02]  /*47f0*/  IADD3 R84, P0, PT, R145, R24, RZ ;  /* 0x0000001891547210 */ /* 0x000fe40007f1e0ff */
[----:B-1----:R-:W-:Y:S01]  /*4800*/  SHF.R.S32.HI R144, RZ, 0x1f, R145 ;  /* 0x0000001fff907819 */ /* 0x002fe20000011491 */
[----:B------:R-:W-:Y:S01]  /*4810*/  IMAD.MOV R73, RZ, RZ, -R85 ;  /* 0x000000ffff497224 */ /* 0x000fe200078e0a55 */
[----:B------:R-:W-:Y:S01]  /*4820*/  PRMT R140, RZ, 0x7610, R140 ;  /* 0x00007610ff8c7816 */ /* 0x000fe2000000008c */
[----:B------:R-:W-:-:S02]  /*4830*/  IMAD R149, R129, R72, R149 ;  /* 0x0000004881957224 */ /* 0x000fc400078e0295 */
[----:B------:R-:W-:Y:S01]  /*4840*/  IMAD.X R85, R144, 0x1, R25, P0 ;  /* 0x0000000190557824 */ /* 0x000fe200000e0619 */
[----:B------:R-:W-:Y:S01]  /*4850*/  IABS R147, R157 ;  /* 0x0000009d00937213 */ /* 0x000fe20000000000 */
[C---:B------:R-:W-:Y:S01]  /*4860*/  IMAD.HI.U32 R72, R138.reuse, R146, RZ ;  /* 0x000000928a487227 */ /* 0x040fe200078e00ff */
[----:B------:R-:W-:Y:S02]  /*4870*/  LOP3.LUT R153, R133, 0x78, RZ, 0xfc, !PT ;  /* 0x0000007885997812 */ /* 0x000fe400078efcff */
[----:B------:R0:W5:Y:S01]  /*4880*/  @P6 LDG.E.U8 R140, desc[UR26][R84.64] ;  /* 0x0000001a548c6981 */ /* 0x000162000c1e1100 */
[----:B------:R-:W-:Y:S01]  /*4890*/  IMAD R142, R129, R73, R142 ;  /* 0x00000049818e7224 */ /* 0x000fe200078e028e */
[C---:B------:R-:W-:Y:S01]  /*48a0*/  LOP3.LUT R158, R133.reuse, 0x6e, RZ, 0xfc, !PT ;  /* 0x0000006e859e7812 */ /* 0x040fe200078efcff */
[----:B------:R-:W-:Y:S01]  /*48b0*/  IMAD.MOV R72, RZ, RZ, -R72 ;  /* 0x000000ffff487224 */ /* 0x000fe200078e0a48 */
[----:B------:R-:W-:Y:S01]  /*48c0*/  LOP3.LUT R152, R133, 0x76, RZ, 0xfc, !PT ;  /* 0x0000007685987812 */ /* 0x000fe200078efcff */
[----:B------:R-:W-:Y:S01]  /*48d0*/  IMAD.HI.U32 R73, R138, R147, RZ ;  /* 0x000000938a497227 */ /* 0x000fe200078e00ff */
[----:B------:R1:W-:Y:S01]  /*48e0*/  STL [R1+0x18c], R144 ;  /* 0x00018c9001007387 */ /* 0x0003e20000100800 */
[----:B0-----:R-:W-:-:S02]  /*48f0*/  IABS R85, R153 ;  /* 0x0000009900557213 */ /* 0x001fc40000000000 */
[----:B------:R-:W-:Y:S01]  /*4900*/  IMAD R146, R129, R72, R146 ;  /* 0x0000004881927224 */ /* 0x000fe200078e0292 */
[----:B------:R-:W-:Y:S01]  /*4910*/  IABS R148, R158 ;  /* 0x0000009e00947213 */ /* 0x000fe20000000000 */
[----:B------:R-:W-:Y:S01]  /*4920*/  IMAD.MOV R73, RZ, RZ, -R73 ;  /* 0x000000ffff497224 */ /* 0x000fe200078e0a49 */
[C---:B------:R-:W-:Y:S01]  /*4930*/  LOP3.LUT R184, R133.reuse, 0x7e, RZ, 0xfc, !PT ;  /* 0x0000007e85b87812 */ /* 0x040fe200078efcff */
[C---:B------:R-:W-:Y:S01]  /*4940*/  IMAD.HI.U32 R72, R138.reuse, R85, RZ ;  /* 0x000000558a487227 */ /* 0x040fe200078e00ff */
[----:B-1----:R-:W-:Y:S02]  /*4950*/  IABS R144, R152 ;  /* 0x0000009800907213 */ /* 0x002fe40000000000 */
[----:B------:R-:W-:Y:S01]  /*4960*/  LOP3.LUT R151, R133, 0x74, RZ, 0xfc, !PT ;  /* 0x0000007485977812 */ /* 0x000fe200078efcff */
[----:B------:R-:W-:Y:S01]  /*4970*/  IMAD.HI.U32 R84, R138, R148, RZ ;  /* 0x000000948a547227 */ /* 0x000fe200078e00ff */
[----:B------:R-:W-:-:S03]  /*4980*/  IABS R183, R184 ;  /* 0x000000b800b77213 */ /* 0x000fc60000000000 */
[----:B------:R-:W-:Y:S02]  /*4990*/  IMAD R147, R129, R73, R147 ;  /* 0x0000004981937224 */ /* 0x000fe400078e0293 */
[----:B------:R-:W-:Y:S02]  /*49a0*/  IMAD.MOV R72, RZ, RZ, -R72 ;  /* 0x000000ffff487224 */ /* 0x000fe400078e0a48 */
[----:B------:R-:W-:Y:S01]  /*49b0*/  IMAD.HI.U32 R73, R138, R144, RZ ;  /* 0x000000908a497227 */ /* 0x000fe200078e00ff */
[----:B------:R-:W-:-:S03]  /*49c0*/  IABS R145, R151 ;  /* 0x0000009700917213 */ /* 0x000fc60000000000 */
[----:B------:R-:W-:Y:S02]  /*49d0*/  IMAD.MOV R84, RZ, RZ, -R84 ;  /* 0x000000ffff547224 */ /* 0x000fe400078e0a54 */
[----:B------:R-:W-:Y:S01]  /*49e0*/  IMAD R85, R129, R72, R85 ;  /* 0x0000004881557224 */ /* 0x000fe200078e0255 */
[C---:B------:R-:W-:Y:S01]  /*49f0*/  LOP3.LUT R154, R133.reuse, 0x7a, RZ, 0xfc, !PT ;  /* 0x0000007a859a7812 */ /* 0x040fe200078efcff */
[----:B------:R-:W-:Y:S02]  /*4a00*/  IMAD.MOV R73, RZ, RZ, -R73 ;  /* 0x000000ffff497224 */ /* 0x000fe400078e0a49 */
[----:B------:R-:W-:Y:S01]  /*4a10*/  IMAD.HI.U32 R72, R138, R183, RZ ;  /* 0x000000b78a487227 */ /* 0x000fe200078e00ff */
[----:B------:R-:W-:-:S03]  /*4a20*/  LOP3.LUT R155, R133, 0x7c, RZ, 0xfc, !PT ;  /* 0x0000007c859b7812 */ /* 0x000fc600078efcff */
[----:B------:R-:W-:Y:S02]  /*4a30*/  IMAD R148, R129, R84, R148 ;  /* 0x0000005481947224 */ /* 0x000fe400078e0294 */
[----:B------:R-:W-:-:S04]  /*4a40*/  IMAD.HI.U32 R84, R138, R145, RZ ;  /* 0x000000918a547227 */ /* 0x000fc800078e00ff */
[C---:B------:R-:W-:Y:S01]  /*4a50*/  IMAD R144, R129.reuse, R73, R144 ;  /* 0x0000004981907224 */ /* 0x040fe200078e0290 */
[----:B------:R-:W-:Y:S01]  /*4a60*/  IABS R73, R154 ;  /* 0x0000009a00497213 */ /* 0x000fe20000000000 */
[----:B------:R-:W-:Y:S01]  /*4a70*/  IMAD.MOV R72, RZ, RZ, -R72 ;  /* 0x000000ffff487224 */ /* 0x000fe200078e0a48 */
[----:B------:R-:W-:Y:S01]  /*4a80*/  IABS R156, R155 ;  /* 0x0000009b009c7213 */ /* 0x000fe20000000000 */
[----:B------:R-:W-:Y:S02]  /*4a90*/  IMAD.MOV R84, RZ, RZ, -R84 ;  /* 0x000000ffff547224 */ /* 0x000fe400078e0a54 */
[----:B------:R-:W-:Y:S01]  /*4aa0*/  IMAD R183, R129, R72, R183 ;  /* 0x0000004881b77224 */ /* 0x000fe200078e02b7 */
[----:B------:R-:W-:Y:S01]  /*4ab0*/  SHF.R.U64 R72, R20, 0x18, RZ ;  /* 0x0000001814487819 */ /* 0x000fe200000012ff */
[----:B------:R-:W-:-:S03]  /*4ac0*/  IMAD.HI.U32 R185, R138, R73, RZ ;  /* 0x000000498ab97227 */ /* 0x000fc600078e00ff */
[----:B------:R-:W-:Y:S01]  /*4ad0*/  LOP3.LUT P0, RZ, R72, 0x1, RZ, 0xc0, !PT ;  /* 0x0000000148ff7812 */ /* 0x000fe2000780c0ff */
[----:B------:R-:W-:Y:S01]  /*4ae0*/  IMAD R145, R129, R84, R145 ;  /* 0x0000005481917224 */ /* 0x000fe200078e0291 */
[----:B------:R-:W-:Y:S01]  /*4af0*/  IADD3 R72, P1, PT, R189, R24, RZ ;  /* 0x00000018bd487210 */ /* 0x000fe20007f3e0ff */
[----:B------:R-:W-:-:S04]  /*4b00*/  IMAD.HI.U32 R84, R138, R156, RZ ;  /* 0x0000009c8a547227 */ /* 0x000fc800078e00ff */
[----:B------:R-:W-:-:S04]  /*4b10*/  IMAD.MOV R138, RZ, RZ, -R185 ;  /* 0x000000ffff8a7224 */ /* 0x000fc800078e0ab9 */
[C---:B------:R-:W-:Y:S02]  /*4b20*/  IMAD R138, R129.reuse, R138, R73 ;  /* 0x0000008a818a7224 */ /* 0x040fe400078e0249 */
[----:B------:R-:W-:Y:S01]  /*4b30*/  IMAD.X R73, R188, 0x1, R25, P1 ;  /* 0x00000001bc497824 */ /* 0x000fe200008e0619 */
[C---:B------:R-:W-:Y:S02]  /*4b40*/  ISETP.GT.U32.AND P1, PT, R129.reuse, R124, PT ;  /* 0x0000007c8100720c */ /* 0x040fe40003f24070 */
[C---:B------:R-:W-:Y:S01]  /*4b50*/  ISETP.GT.U32.AND P4, PT, R129.reuse, R183, PT ;  /* 0x000000b78100720c */ /* 0x040fe20003f84070 */
[----:B------:R-:W-:Y:S01]  /*4b60*/  IMAD.MOV R84, RZ, RZ, -R84 ;  /* 0x000000ffff547224 */ /* 0x000fe200078e0a54 */
[----:B------:R-:W-:-:S03]  /*4b70*/  ISETP.GT.U32.AND P2, PT, R129, R128, PT ;  /* 0x000000808100720c */ /* 0x000fc60003f44070 */
[----:B------:R-:W-:-:S06]  /*4b80*/  IMAD R156, R129, R84, R156 ;  /* 0x00000054819c7224 */ /* 0x000fcc00078e029c */
[--C-:B------:R-:W-:Y:S01]  /*4b90*/  @!P1 IMAD.IADD R124, R124, 0x1, -R129.reuse ;  /* 0x000000017c7c9824 */ /* 0x100fe200078e0a81 */
[----:B------:R-:W-:Y:S02]  /*4ba0*/  ISETP.GT.U32.AND P1, PT, R129, R114, PT ;  /* 0x000000728100720c */ /* 0x000fe40003f24070 */
[----:B------:R-:W-:Y:S01]  /*4bb0*/  PRMT R84, RZ, 0x7610, R84 ;  /* 0x00007610ff547816 */ /* 0x000fe20000000054 */
[----:B------:R-:W-:Y:S01]  /*4bc0*/  @!P4 IMAD.IADD R183, R183, 0x1, -R129 ;  /* 0x00000001b7b7c824 */ /* 0x000fe200078e0a81 */
[----:B------:R-:W-:-:S04]  /*4bd0*/  ISETP.GT.U32.AND P4, PT, R129, R115, PT ;  /* 0x000000738100720c */ /* 0x000fc80003f84070 */
[----:B------:R0:W2:Y:S01]  /*4be0*/  @P0 LDG.E.U8 R84, desc[UR26][R72.64] ;  /* 0x0000001a48540981 */ /* 0x0000a2000c1e1100 */
[----:B------:R-:W-:-:S04]  /*4bf0*/  ISETP.GT.U32.AND P0, PT, R129, R121, PT ;  /* 0x000000798100720c */ /* 0x000fc80003f04070 */
[--C-:B------:R-:W-:Y:S01]  /*4c00*/  @!P1 IMAD.IADD R114, R114, 0x1, -R129.reuse ;  /* 0x0000000172729824 */ /* 0x100fe200078e0a81 */
[C---:B------:R-:W-:Y:S01]  /*4c10*/  ISETP.GT.U32.AND P1, PT, R129.reuse, R104, PT ;  /* 0x000000688100720c */ /* 0x040fe20003f24070 */
[--C-:B------:R-:W-:Y:S01]  /*4c20*/  @!P2 IMAD.IADD R128, R128, 0x1, -R129.reuse ;  /* 0x000000018080a824 */ /* 0x100fe200078e0a81 */
[----:B------:R-:W-:Y:S01]  /*4c30*/  ISETP.GT.U32.AND P2, PT, R129, R116, PT ;  /* 0x000000748100720c */ /* 0x000fe20003f44070 */
[----:B------:R-:W-:Y:S01]  /*4c40*/  @!P4 IMAD.IADD R115, R115, 0x1, -R129 ;  /* 0x000000017373c824 */ /* 0x000fe200078e0a81 */
[----:B------:R-:W-:-:S04]  /*4c50*/  ISETP.GT.U32.AND P4, PT, R129, R108, PT ;  /* 0x0000006c8100720c */ /* 0x000fc80003f84070 */
[----:B------:R-:W-:Y:S01]  /*4c60*/  @!P0 IMAD.IADD R121, R121, 0x1, -R129 ;  /* 0x0000000179798824 */ /* 0x000fe200078e0a81 */
[----:B------:R-:W-:-:S04]  /*4c70*/  ISETP.GT.U32.AND P0, PT, R129, R110, PT ;  /* 0x0000006e8100720c */ /* 0x000fc80003f04070 */
[--C-:B------:R-:W-:Y:S01]  /*4c80*/  @!P1 IMAD.IADD R104, R104, 0x1, -R129.reuse ;  /* 0x0000000168689824 */ /* 0x100fe200078e0a81 */
[C---:B------:R-:W-:Y:S01]  /*4c90*/  ISETP.GT.U32.AND P1, PT, R129.reuse, R97, PT ;  /* 0x000000618100720c */ /* 0x040fe20003f24070 */
[--C-:B------:R-:W-:Y:S01]  /*4ca0*/  @!P2 IMAD.IADD R116, R116, 0x1, -R129.reuse ;  /* 0x000000017474a824 */ /* 0x100fe200078e0a81 */
[C---:B------:R-:W-:Y:S01]  /*4cb0*/  ISETP.GT.U32.AND P2, PT, R129.reuse, R109, PT ;  /* 0x0000006d8100720c */ /* 0x040fe20003f44070 */
[----:B------:R-:W-:Y:S01]  /*4cc0*/  @!P4 IMAD.IADD R108, R108, 0x1, -R129 ;  /* 0x000000016c6cc824 */ /* 0x000fe200078e0a81 */
[----:B------:R-:W-:-:S04]  /*4cd0*/  ISETP.GT.U32.AND P4, PT, R129, R98, PT ;  /* 0x000000628100720c */ /* 0x000fc80003f84070 */
[----:B------:R-:W-:Y:S01]  /*4ce0*/  @!P0 IMAD.IADD R110, R110, 0x1, -R129 ;  /* 0x000000016e6e8824 */ /* 0x000fe200078e0a81 */
[----:B------:R-:W-:-:S04]  /*4cf0*/  ISETP.GT.U32.AND P0, PT, R129, R103, PT ;  /* 0x000000678100720c */ /* 0x000fc80003f04070 */
[--C-:B------:R-:W-:Y:S01]  /*4d00*/  @!P1 IMAD.IADD R97, R97, 0x1, -R129.reuse ;  /* 0x0000000161619824 */ /* 0x100fe200078e0a81 */
[----:B------:R-:W-:Y:S01]  /*4d10*/  ISETP.GT.U32.AND P1, PT, R129, R90, PT ;  /* 0x0000005a8100720c */ /* 0x000fe20003f24070 */
[--C-:B------:R-:W-:Y:S01]  /*4d20*/  @!P2 IMAD.IADD R109, R109, 0x1, -R129.reuse ;  /* 0x000000016d6da824 */ /* 0x100fe200078e0a81 */
[C---:B------:R-:W-:Y:S01]  /*4d30*/  ISETP.GT.U32.AND P2, PT, R129.reuse, R102, PT ;  /* 0x000000668100720c */ /* 0x040fe20003f44070 */
[----:B------:R-:W-:Y:S01]  /*4d40*/  @!P4 IMAD.IADD R98, R98, 0x1, -R129 ;  /* 0x000000016262c824 */ /* 0x000fe200078e0a81 */
[----:B------:R-:W-:-:S04]  /*4d50*/  ISETP.GT.U32.AND P4, PT, R129, R91, PT ;  /* 0x0000005b8100720c */ /* 0x000fc80003f84070 */
[----:B------:R-:W-:Y:S01]  /*4d60*/  @!P0 IMAD.IADD R103, R103, 0x1, -R129 ;  /* 0x0000000167678824 */ /* 0x000fe200078e0a81 */
        /* <DEDUP_REMOVED lines=211> */
[----:B------:R-:W-:Y:S01]  /*5aa0*/  @!P2 IMAD.IADD R22, R22, 0x1, -R129 ;  /* 0x000000011616a824 */ /* 0x000fe200078e0a81 */
[----:B------:R-:W-:Y:S01]  /*5ab0*/  ISETP.GT.U32.AND P2, PT, R129, R148, PT ;  /* 0x000000948100720c */ /* 0x000fe20003f44070 */
[----:B------:R-:W-:Y:S01]  /*5ac0*/  STL [R1+0x8c], R189 ;  /* 0x00008cbd01007387 */ /* 0x000fe20000100800 */
[----:B0-----:R-:W-:-:S03]  /*5ad0*/  SHF.R.U64 R72, R20, 0x16, RZ ;  /* 0x0000001614487819 */ /* 0x001fc600000012ff */
[----:B------:R0:W-:Y:S01]  /*5ae0*/  STL [R1+0x188], R188 ;  /* 0x000188bc01007387 */ /* 0x0001e20000100800 */
[--C-:B------:R-:W-:Y:S01]  /*5af0*/  @!P0 IMAD.IADD R149, R149, 0x1, -R129.reuse ;  /* 0x0000000195958824 */ /* 0x100fe200078e0a81 */
[----:B------:R-:W-:Y:S01]  /*5b00*/  ISETP.GT.U32.AND P0, PT, R129, R145, PT ;  /* 0x000000918100720c */ /* 0x000fe20003f04070 */
[--C-:B------:R-:W-:Y:S01]  /*5b10*/  @!P4 IMAD.IADD R147, R147, 0x1, -R129.reuse ;  /* 0x000000019393c824 */ /* 0x100fe200078e0a81 */
[----:B------:R-:W-:Y:S02]  /*5b20*/  ISETP.GT.U32.AND P4, PT, R129, R85, PT ;  /* 0x000000558100720c */ /* 0x000fe40003f84070 */
[----:B------:R-:W-:Y:S02]  /*5b30*/  @!P1 IMAD.IADD R138, R138, 0x1, -R129 ;  /* 0x000000018a8a9824 */ /* 0x000fe400078e0a81 */
[----:B0-----:R-:W-:Y:S01]  /*5b40*/  IMAD R188, R122, 0x29, RZ ;  /* 0x000000297abc7824 */ /* 0x001fe200078e02ff */
[----:B------:R-:W-:-:S04]  /*5b50*/  LOP3.LUT P1, RZ, R72, 0x1, RZ, 0xc0, !PT ;  /* 0x0000000148ff7812 */ /* 0x000fc8000782c0ff */
[----:B------:R-:W-:Y:S02]  /*5b60*/  SHF.R.S32.HI R185, RZ, 0x1f, R188 ;  /* 0x0000001fffb97819 */ /* 0x000fe400000114bc */
[----:B------:R-:W-:Y:S01]  /*5b70*/  IADD3 R72, P6, PT, R188, R24, RZ ;  /* 0x00000018bc487210 */ /* 0x000fe20007fde0ff */
[----:B------:R-:W-:Y:S01]  /*5b80*/  @!P2 IMAD.IADD R148, R148, 0x1, -R129 ;  /* 0x000000019494a824 */ /* 0x000fe200078e0a81 */
[----:B------:R-:W-:-:S03]  /*5b90*/  ISETP.GT.U32.AND P2, PT, R129, R144, PT ;  /* 0x000000908100720c */ /* 0x000fc60003f44070 */
[----:B------:R-:W-:Y:S01]  /*5ba0*/  IMAD.X R73, R185, 0x1, R25, P6 ;  /* 0x00000001b9497824 */ /* 0x000fe200030e0619 */
[----:B------:R-:W-:Y:S01]  /*5bb0*/  ISETP.GT.U32.AND P6, PT, R129, R156, PT ;  /* 0x0000009c8100720c */ /* 0x000fe20003fc4070 */
[--C-:B------:R-:W-:Y:S01]  /*5bc0*/  @!P0 IMAD.IADD R145, R145, 0x1, -R129.reuse ;  /* 0x0000000191918824 */ /* 0x100fe200078e0a81 */
[----:B------:R-:W-:Y:S01]  /*5bd0*/  ISETP.GE.AND P0, PT, R133, RZ, PT ;  /* 0x000000ff8500720c */ /* 0x000fe20003f06270 */
[----:B------:R-:W-:Y:S01]  /*5be0*/  @!P4 IMAD.IADD R85, R85, 0x1, -R129 ;  /* 0x000000015555c824 */ /* 0x000fe200078e0a81 */
[----:B------:R-:W-:Y:S02]  /*5bf0*/  ISETP.GE.AND P4, PT, R131, RZ, PT ;  /* 0x000000ff8300720c */ /* 0x000fe40003f86270 */
[----:B------:R-:W-:Y:S01]  /*5c00*/  PRMT R131, RZ, 0x7610, R131 ;  /* 0x00007610ff837816 */ /* 0x000fe20000000083 */
[----:B------:R-:W-:Y:S02]  /*5c10*/  IMAD R133, R122, 0x2a, RZ ;  /* 0x0000002a7a857824 */ /* 0x000fe400078e02ff */
[----:B------:R-:W-:Y:S01]  /*5c20*/  @!P2 IMAD.IADD R144, R144, 0x1, -R129 ;  /* 0x000000019090a824 */ /* 0x000fe200078e0a81 */
[----:B------:R-:W-:-:S02]  /*5c30*/  ISETP.GE.AND P2, PT, R132, RZ, PT ;  /* 0x000000ff8400720c */ /* 0x000fc40003f46270 */
[----:B------:R0:W2:Y:S01]  /*5c40*/  @P1 LDG.E.U8 R131, desc[UR26][R72.64] ;  /* 0x0000001a48831981 */ /* 0x0000a2000c1e1100 */
[----:B------:R-:W-:Y:S01]  /*5c50*/  @!P6 IMAD.IADD R156, R156, 0x1, -R129 ;  /* 0x000000019c9ce824 */ /* 0x000fe200078e0a81 */
[----:B------:R-:W-:Y:S01]  /*5c60*/  SHF.R.S32.HI R132, RZ, 0x1f, R133 ;  /* 0x0000001fff847819 */ /* 0x000fe20000011485 */
[----:B------:R-:W-:Y:S01]  /*5c70*/  IMAD.MOV.U32 R129, RZ, RZ, R128 ;  /* 0x000000ffff817224 */ /* 0x000fe200078e0080 */
[----:B------:R-:W-:Y:S02]  /*5c80*/  SHF.R.U64 R128, R20, 0x15, RZ ;  /* 0x0000001514807819 */ /* 0x000fe400000012ff */
[----:B0-----:R-:W-:Y:S01]  /*5c90*/  IADD3 R72, P6, PT, R133, R24, RZ ;  /* 0x0000001885487210 */ /* 0x001fe20007fde0ff */
[----:B------:R-:W-:Y:S01]  /*5ca0*/  @!P0 IMAD.MOV R129, RZ, RZ, -R129 ;  /* 0x000000ffff818224 */ /* 0x000fe200078e0a81 */
[----:B------:R-:W-:-:S03]  /*5cb0*/  ISETP.GE.AND P0, PT, R184, RZ, PT ;  /* 0x000000ffb800720c */ /* 0x000fc60003f06270 */
[----:B------:R-:W-:Y:S01]  /*5cc0*/  IMAD.X R73, R132, 0x1, R25, P6 ;  /* 0x0000000184497824 */ /* 0x000fe200030e0619 */
[----:B------:R-:W-:Y:S01]  /*5cd0*/  LOP3.LUT P6, RZ, R128, 0x1, RZ, 0xc0, !PT ;  /* 0x0000000180ff7812 */ /* 0x000fe200078cc0ff */
[----:B------:R-:W-:Y:S01]  /*5ce0*/  STL [R1+0x84], R188 ;  /* 0x000084bc01007387 */ /* 0x000fe20000100800 */
[----:B------:R-:W-:Y:S02]  /*5cf0*/  PRMT R128, RZ, 0x7610, R128 ;  /* 0x00007610ff807816 */ /* 0x000fe40000000080 */
[----:B------:R-:W-:Y:S01]  /*5d00*/  ISETP.GE.AND P1, PT, R130, RZ, PT ;  /* 0x000000ff8200720c */ /* 0x000fe20003f26270 */
[----:B------:R-:W-:Y:S01]  /*5d10*/  STL [R1+0x184], R185 ;  /* 0x000184b901007387 */ /* 0x000fe20000100800 */
[----:B------:R-:W-:-:S03]  /*5d20*/  IMAD.MOV.U32 R130, RZ, RZ, R183 ;  /* 0x000000ffff827224 */ /* 0x000fc600078e00b7 */
[----:B------:R0:W-:Y:S01]  /*5d30*/  STL [R1+0x80], R133 ;  /* 0x0000808501007387 */ /* 0x0001e20000100800 */
[----:B------:R-:W-:Y:S01]  /*5d40*/  @!P0 IMAD.MOV R130, RZ, RZ, -R130 ;  /* 0x000000ffff828224 */ /* 0x000fe200078e0a82 */
[----:B------:R-:W-:Y:S02]  /*5d50*/  ISETP.GE.AND P0, PT, R125, RZ, PT ;  /* 0x000000ff7d00720c */ /* 0x000fe40003f06270 */
[----:B------:R1:W-:Y:S04]  /*5d60*/  STL [R1+0x180], R132 ;  /* 0x0001808401007387 */ /* 0x0003e80000100800 */
[----:B------:R3:W2:Y:S01]  /*5d70*/  @P6 LDG.E.U8 R128, desc[UR26][R72.64] ;  /* 0x0000001a48806981 */ /* 0x0006a2000c1e1100 */
[----:B0-----:R-:W-:Y:S02]  /*5d80*/  IMAD R133, R122, 0x2b, RZ ;  /* 0x0000002b7a857824 */ /* 0x001fe400078e02ff */
[----:B------:R-:W-:Y:S01]  /*5d90*/  IMAD.MOV.U32 R125, RZ, RZ, R121 ;  /* 0x000000ffff7d7224 */ /* 0x000fe200078e0079 */
[----:B------:R-:W-:-:S02]  /*5da0*/  SHF.R.U64 R121, R20, 0x14, RZ ;  /* 0x0000001414797819 */ /* 0x000fc400000012ff */
[----:B-1----:R-:W-:Y:S02]  /*5db0*/  SHF.R.S32.HI R132, RZ, 0x1f, R133 ;  /* 0x0000001fff847819 */ /* 0x002fe40000011485 */
[----:B---3--:R-:W-:-:S05]  /*5dc0*/  IADD3 R72, P6, PT, R133, R24, RZ ;  /* 0x0000001885487210 */ /* 0x008fca0007fde0ff */
[----:B------:R-:W-:Y:S01]  /*5dd0*/  IMAD.X R73, R132, 0x1, R25, P6 ;  /* 0x0000000184497824 */ /* 0x000fe200030e0619 */
[----:B------:R-:W-:Y:S01]  /*5de0*/  LOP3.LUT P6, RZ, R121, 0x1, RZ, 0xc0, !PT ;  /* 0x0000000179ff7812 */ /* 0x000fe200078cc0ff */
[----:B------:R-:W-:Y:S01]  /*5df0*/  STL [R1+0x7c], R133 ;  /* 0x00007c8501007387 */ /* 0x000fe20000100800 */
[----:B------:R-:W-:-:S03]  /*5e00*/  PRMT R121, RZ, 0x7610, R121 ;  /* 0x00007610ff797816 */ /* 0x000fc60000000079 */
[----:B------:R0:W-:Y:S01]  /*5e10*/  STL [R1+0x17c], R132 ;  /* 0x00017c8401007387 */ /* 0x0001e20000100800 */
[----:B------:R-:W-:Y:S01]  /*5e20*/  @!P4 IMAD.MOV R125, RZ, RZ, -R125 ;  /* 0x000000ffff7dc224 */ /* 0x000fe200078e0a7d */
[----:B------:R-:W-:Y:S01]  /*5e30*/  ISETP.GE.AND P4, PT, R127, RZ, PT ;  /* 0x000000ff7f00720c */ /* 0x000fe20003f86270 */
[----:B------:R-:W-:Y:S01]  /*5e40*/  @!P2 IMAD.MOV R124, RZ, RZ, -R124 ;  /* 0x000000ffff7ca224 */ /* 0x000fe200078e0a7c */
[----:B------:R-:W-:Y:S01]  /*5e50*/  ISETP.GE.AND P2, PT, R126, RZ, PT ;  /* 0x000000ff7e00720c */ /* 0x000fe20003f46270 */
[----:B------:R-:W-:-:S03]  /*5e60*/  @!P1 IMAD.MOV R116, RZ, RZ, -R116 ;  /* 0x000000ffff749224 */ /* 0x000fc600078e0a74 */
[----:B------:R1:W3:Y:S01]  /*5e70*/  @P6 LDG.E.U8 R121, desc[UR26][R72.64] ;  /* 0x0000001a48796981 */ /* 0x0002e2000c1e1100 */
[----:B0-----:R-:W-:Y:S01]  /*5e80*/  IMAD R132, R122, 0x2c, RZ ;  /* 0x0000002c7a847824 */ /* 0x001fe200078e02ff */
[----:B------:R-:W-:Y:S01]  /*5e90*/  ISETP.GE.AND P1, PT, R118, RZ, PT ;  /* 0x000000ff7600720c */ /* 0x000fe20003f26270 */
[----:B------:R-:W-:Y:S01]  /*5ea0*/  IMAD.MOV.U32 R118, RZ, RZ, R114 ;  /* 0x000000ffff767224 */ /* 0x000fe200078e0072 */
[----:B------:R-:W-:Y:S02]  /*5eb0*/  SHF.R.U64 R114, R20, 0x13, RZ ;  /* 0x0000001314727819 */ /* 0x000fe400000012ff */
[----:B------:R-:W-:Y:S02]  /*5ec0*/  SHF.R.S32.HI R127, RZ, 0x1f, R132 ;  /* 0x0000001fff7f7819 */ /* 0x000fe40000011484 */
[----:B-1----:R-:W-:-:S05]  /*5ed0*/  IADD3 R72, P6, PT, R132, R24, RZ ;  /* 0x0000001884487210 */ /* 0x002fca0007fde0ff */
[----:B------:R-:W-:Y:S01]  /*5ee0*/  IMAD.X R73, R127, 0x1, R25, P6 ;  /* 0x000000017f497824 */ /* 0x000fe200030e0619 */
[----:B------:R-:W-:Y:S01]  /*5ef0*/  LOP3.LUT P6, RZ, R114, 0x1, RZ, 0xc0, !PT ;  /* 0x0000000172ff7812 */ /* 0x000fe200078cc0ff */
[----:B------:R-:W-:Y:S01]  /*5f00*/  @!P2 IMAD.MOV R118, RZ, RZ, -R118 ;  /* 0x000000ffff76a224 */ /* 0x000fe200078e0a76 */
[----:B------:R-:W-:Y:S02]  /*5f10*/  PRMT R114, RZ, 0x7610, R114 ;  /* 0x00007610ff727816 */ /* 0x000fe40000000072 */
[----:B------:R-:W-:Y:S01]  /*5f20*/  ISETP.GE.AND P2, PT, R120, RZ, PT ;  /* 0x000000ff7800720c */ /* 0x000fe20003f46270 */
[----:B------:R-:W-:Y:S02]  /*5f30*/  IMAD R120, R122, 0x2d, RZ ;  /* 0x0000002d7a787824 */ /* 0x000fe400078e02ff */
[----:B------:R-:W-:Y:S01]  /*5f40*/  @!P0 IMAD.MOV R115, RZ, RZ, -R115 ;  /* 0x000000ffff738224 */ /* 0x000fe200078e0a73 */
[----:B------:R-:W-:Y:S01]  /*5f50*/  ISETP.GE.AND P0, PT, R119, RZ, PT ;  /* 0x000000ff7700720c */ /* 0x000fe20003f06270 */
[----:B------:R-:W-:Y:S01]  /*5f60*/  @!P4 IMAD.MOV R110, RZ, RZ, -R110 ;  /* 0x000000ffff6ec224 */ /* 0x000fe200078e0a6e */
[----:B------:R-:W-:Y:S01]  /*5f70*/  ISETP.GE.AND P4, PT, R111, RZ, PT ;  /* 0x000000ff6f00720c */ /* 0x000fe20003f86270 */
[----:B------:R-:W-:Y:S01]  /*5f80*/  IMAD.MOV.U32 R111, RZ, RZ, R108 ;  /* 0x000000ffff6f7224 */ /* 0x000fe200078e006c */
[----:B------:R-:W-:Y:S01]  /*5f90*/  SHF.R.S32.HI R119, RZ, 0x1f, R120 ;  /* 0x0000001fff777819 */ /* 0x000fe20000011478 */
[----:B------:R0:W2:Y:S01]  /*5fa0*/  @P6 LDG.E.U8 R114, desc[UR26][R72.64] ;  /* 0x0000001a48726981 */ /* 0x0000a2000c1e1100 */
[----:B------:R-:W-:-:S02]  /*5fb0*/  SHF.R.U64 R108, R20, 0x12, RZ ;  /* 0x00000012146c7819 */ /* 0x000fc400000012ff */
[----:B0-----:R-:W-:-:S05]  /*5fc0*/  IADD3 R72, P6, PT, R120, R24, RZ ;  /* 0x0000001878487210 */ /* 0x001fca0007fde0ff */
        /* <DEDUP_REMOVED lines=28> */
[----:B------:R-:W-:Y:S01]  /*6190*/  SHF.R.U64 R96, R20, 0x10, RZ ;  /* 0x0000001014607819 */ /* 0x000fe200000012ff */
[----:B------:R-:W-:Y:S01]  /*61a0*/  @!P2 IMAD.MOV R97, RZ, RZ, -R97 ;  /* 0x000000ffff61a224 */ /* 0x000fe200078e0a61 */
[----:B------:R-:W-:-:S02]  /*61b0*/  ISETP.GE.AND P2, PT, R101, RZ, PT ;  /* 0x000000ff6500720c */ /* 0x000fc40003f46270 */
[----:B0-----:R-:W-:-:S05]  /*61c0*/  IADD3 R72, P6, PT, R107, R24, RZ ;  /* 0x000000186b487210 */ /* 0x001fca0007fde0ff */
[----:B------:R-:W-:Y:S01]  /*61d0*/  IMAD.X R73, R105, 0x1, R25, P6 ;  /* 0x0000000169497824 */ /* 0x000fe200030e0619 */
[----:B------:R-:W-:Y:S02]  /*61e0*/  LOP3.LUT P6, RZ, R96, 0x1, RZ, 0xc0, !PT ;  /* 0x0000000160ff7812 */ /* 0x000fe400078cc0ff */
[----:B------:R-:W-:Y:S01]  /*61f0*/  PRMT R96, RZ, 0x7610, R96 ;  /* 0x00007610ff607816 */ /* 0x000fe20000000060 */
[----:B------:R-:W-:Y:S02]  /*6200*/  IMAD R101, R122, 0x31, RZ ;  /* 0x000000317a657824 */ /* 0x000fe400078e02ff */
[----:B------:R-:W-:Y:S01]  /*6210*/  @!P4 IMAD.MOV R100, RZ, RZ, -R100 ;  /* 0x000000ffff64c224 */ /* 0x000fe200078e0a64 */
[----:B------:R-:W-:Y:S01]  /*6220*/  ISETP.GE.AND P4, PT, R99, RZ, PT ;  /* 0x000000ff6300720c */ /* 0x000fe20003f86270 */
[----:B------:R-:W-:Y:S01]  /*6230*/  @!P2 IMAD.MOV R90, RZ, RZ, -R90 ;  /* 0x000000ffff5aa224 */ /* 0x000fe200078e0a5a */
[----:B------:R-:W-:Y:S02]  /*6240*/  SHF.R.S32.HI R99, RZ, 0x1f, R101 ;  /* 0x0000001fff637819 */ /* 0x000fe40000011465 */
[----:B------:R-:W-:-:S03]  /*6250*/  ISETP.GE.AND P2, PT, R93, RZ, PT ;  /* 0x000000ff5d00720c */ /* 0x000fc60003f46270 */
[----:B------:R0:W2:Y:S01]  /*6260*/  @P6 LDG.E.U8 R96, desc[UR26][R72.64] ;  /* 0x0000001a48606981 */ /* 0x0000a2000c1e1100 */
[----:B------:R-:W-:Y:S02]  /*6270*/  SHF.R.U64 R93, R20, 0xe, RZ ;  /* 0x0000000e145d7819 */ /* 0x000fe400000012ff */
        /* <DEDUP_REMOVED lines=25> */
[----:B------:R-:W-:-:S03]  /*6410*/  SHF.R.S32.HI R83, RZ, 0x1f, R87 ;  /* 0x0000001fff537819 */ /* 0x000fc60000011457 */
[----:B------:R0:W2:Y:S01]  /*6420*/  @P6 LDG.E.U8 R82, desc[UR26][R72.64] ;  /* 0x0000001a48526981 */ /* 0x0000a2000c1e1100 */
[----:B------:R-:W-:Y:S02]  /*6430*/  ISETP.GE.AND P2, PT, R76, RZ, PT ;  /* 0x000000ff4c00720c */ /* 0x000fe40003f46270 */
[----:B------:R-:W-:Y:S01]  /*6440*/  SHF.R.U64 R76, R20, 0xc, RZ ;  /* 0x0000000c144c7819 */ /* 0x000fe200000012ff */
[----:B------:R-:W-:Y:S01]  /*6450*/  @!P4 IMAD.MOV R79, RZ, RZ, -R79 ;  /* 0x000000ffff4fc224 */ /* 0x000fe200078e0a4f */
[----:B0-----:R-:W-:Y:S02]  /*6460*/  IADD3 R72, P6, PT, R87, R24, RZ ;  /* 0x0000001857487210 */ /* 0x001fe40007fde0ff */
[----:B------:R-:W-:-:S03]  /*6470*/  ISETP.GE.AND P4, PT, R81, RZ, PT ;  /* 0x000000ff5100720c */ /* 0x000fc60003f86270 */
[----:B------:R-:W-:Y:S01]  /*6480*/  IMAD.X R73, R83, 0x1, R25, P6 ;  /* 0x0000000153497824 */ /* 0x000fe200030e0619 */
[----:B------:R-:W-:Y:S02]  /*6490*/  LOP3.LUT P6, RZ, R76, 0x1, RZ, 0xc0, !PT ;  /* 0x000000014cff7812 */ /* 0x000fe400078cc0ff */
[----:B------:R-:W-:Y:S01]  /*64a0*/  PRMT R76, RZ, 0x7610, R76 ;  /* 0x00007610ff4c7816 */ /* 0x000fe2000000004c */
[----:B------:R-:W-:Y:S02]  /*64b0*/  IMAD R81, R122, 0x34, RZ ;  /* 0x000000347a517824 */ /* 0x000fe400078e02ff */
[----:B------:R-:W-:Y:S01]  /*64c0*/  @!P1 IMAD.MOV R77, RZ, RZ, -R77 ;  /* 0x000000ffff4d9224 */ /* 0x000fe200078e0a4d */
[----:B------:R-:W-:Y:S01]  /*64d0*/  ISETP.GE.AND P1, PT, R78, RZ, PT ;  /* 0x000000ff4e00720c */ /* 0x000fe20003f26270 */
[----:B------:R-:W-:Y:S01]  /*64e0*/  @!P0 IMAD.MOV R70, RZ, RZ, -R70 ;  /* 0x000000ffff468224 */ /* 0x000fe200078e0a46 */
[----:B------:R-:W-:Y:S01]  /*64f0*/  ISETP.GE.AND P0, PT, R68, RZ, PT ;  /* 0x000000ff4400720c */ /* 0x000fe20003f06270 */
[----:B------:R-:W-:Y:S01]  /*6500*/  @!P4 IMAD.MOV R75, RZ, RZ, -R75 ;  /* 0x000000ffff4bc224 */ /* 0x000fe200078e0a4b */
[----:B------:R-:W-:-:S03]  /*6510*/  SHF.R.S32.HI R78, RZ, 0x1f, R81 ;  /* 0x0000001fff4e7819 */ /* 0x000fc60000011451 */
[----:B------:R0:W2:Y:S01]  /*6520*/  @P6 LDG.E.U8 R76, desc[UR26][R72.64] ;  /* 0x0000001a484c6981 */ /* 0x0000a2000c1e1100 */
[----:B------:R-:W-:Y:S02]  /*6530*/  IADD3 R68, P6, PT, R81, R24, RZ ;  /* 0x0000001851447210 */ /* 0x000fe40007fde0ff */
[----:B------:R-:W-:Y:S01]  /*6540*/  ISETP.GE.AND P4, PT, R71, RZ, PT ;  /* 0x000000ff4700720c */ /* 0x000fe20003f86270 */
[----:B------:R-:W-:Y:S01]  /*6550*/  @!P2 IMAD.MOV R74, RZ, RZ, -R74 ;  /* 0x000000ffff4aa224 */ /* 0x000fe200078e0a4a */
[----:B------:R-:W-:Y:S02]  /*6560*/  SHF.R.U64 R71, R20, 0xb, RZ ;  /* 0x0000000b14477819 */ /* 0x000fe400000012ff */
[----:B------:R-:W-:Y:S01]  /*6570*/  ISETP.GE.AND P2, PT, R69, RZ, PT ;  /* 0x000000ff4500720c */ /* 0x000fe20003f46270 */
[----:B------:R-:W-:Y:S01]  /*6580*/  IMAD.X R69, R78, 0x1, R25, P6 ;  /* 0x000000014e457824 */ /* 0x000fe200030e0619 */
[----:B------:R-:W-:Y:S02]  /*6590*/  LOP3.LUT P6, RZ, R71, 0x1, RZ, 0xc0, !PT ;  /* 0x0000000147ff7812 */ /* 0x000fe400078cc0ff */
[----:B------:R-:W-:Y:S01]  /*65a0*/  PRMT R71, RZ, 0x7610, R71 ;  /* 0x00007610ff477816 */ /* 0x000fe20000000047 */
[----:B0-----:R-:W-:-:S05]  /*65b0*/  IMAD R73, R122, 0x35, RZ ;  /* 0x000000357a497824 */ /* 0x001fca00078e02ff */
[----:B------:R-:W-:-:S05]  /*65c0*/  SHF.R.S32.HI R72, RZ, 0x1f, R73 ;  /* 0x0000001fff487819 */ /* 0x000fca0000011449 */
[----:B------:R0:W2:Y:S02]  /*65d0*/  @P6 LDG.E.U8 R71, desc[UR26][R68.64] ;  /* 0x0000001a44476981 */ /* 0x0000a4000c1e1100 */
[----:B0-----:R-:W-:Y:S02]  /*65e0*/  IMAD.MOV.U32 R68, RZ, RZ, R64 ;  /* 0x000000ffff447224 */ /* 0x001fe400078e0040 */
[----:B------:R-:W-:Y:S01]  /*65f0*/  IMAD.MOV.U32 R69, RZ, RZ, R62 ;  /* 0x000000ffff457224 */ /* 0x000fe200078e003e */
[----:B------:R-:W-:Y:S01]  /*6600*/  IADD3 R62, P6, PT, R73, R24, RZ ;  /* 0x00000018493e7210 */ /* 0x000fe20007fde0ff */
[----:B------:R-:W-:Y:S01]  /*6610*/  @!P1 IMAD.MOV R68, RZ, RZ, -R68 ;  /* 0x000000ffff449224 */ /* 0x000fe200078e0a44 */
[----:B------:R-:W-:Y:S02]  /*6620*/  SHF.R.U64 R64, R20, 0xa, RZ ;  /* 0x0000000a14407819 */ /* 0x000fe400000012ff */
[----:B------:R-:W-:Y:S01]  /*6630*/  ISETP.GE.AND P1, PT, R65, RZ, PT ;  /* 0x000000ff4100720c */ /* 0x000fe20003f26270 */
[----:B------:R-:W-:-:S02]  /*6640*/  IMAD.MOV.U32 R65, RZ, RZ, R63 ;  /* 0x000000ffff417224 */ /* 0x000fc400078e003f */
[----:B------:R-:W-:Y:S01]  /*6650*/  IMAD.X R63, R72, 0x1, R25, P6 ;  /* 0x00000001483f7824 */ /* 0x000fe200030e0619 */
[----:B------:R-:W-:Y:S02]  /*6660*/  LOP3.LUT P6, RZ, R64, 0x1, RZ, 0xc0, !PT ;  /* 0x0000000140ff7812 */ /* 0x000fe400078cc0ff */
[----:B------:R-:W-:Y:S01]  /*6670*/  PRMT R64, RZ, 0x7610, R64 ;  /* 0x00007610ff407816 */ /* 0x000fe20000000040 */
[----:B------:R-:W-:Y:S01]  /*6680*/  @!P2 IMAD.MOV R69, RZ, RZ, -R69 ;  /* 0x000000ffff45a224 */ /* 0x000fe200078e0a45 */
[----:B------:R-:W-:Y:S01]  /*6690*/  ISETP.GE.AND P2, PT, R67, RZ, PT ;  /* 0x000000ff4300720c */ /* 0x000fe20003f46270 */
[----:B------:R-:W-:Y:S02]  /*66a0*/  IMAD R67, R122, 0x36, RZ ;  /* 0x000000367a437824 */ /* 0x000fe400078e02ff */
[----:B------:R-:W-:Y:S01]  /*66b0*/  @!P0 IMAD.MOV R65, RZ, RZ, -R65 ;  /* 0x000000ffff418224 */ /* 0x000fe200078e0a41 */
[----:B------:R-:W-:Y:S02]  /*66c0*/  ISETP.GE.AND P0, PT, R66, RZ, PT ;  /* 0x000000ff4200720c */ /* 0x000fe40003f06270 */
[----:B------:R-:W-:-:S03]  /*66d0*/  SHF.R.S32.HI R66, RZ, 0x1f, R67 ;  /* 0x0000001fff427819 */ /* 0x000fc60000011443 */
[----:B------:R0:W2:Y:S02]  /*66e0*/  @P6 LDG.E.U8 R64, desc[UR26][R62.64] ;  /* 0x0000001a3e406981 */ /* 0x0000a4000c1e1100 */
[----:B0-----:R-:W-:Y:S01]  /*66f0*/  IMAD.MOV.U32 R62, RZ, RZ, R56 ;  /* 0x000000ffff3e7224 */ /* 0x001fe200078e0038 */
[----:B------:R-:W-:Y:S01]  /*6700*/  IADD3 R56, P6, PT, R67, R24, RZ ;  /* 0x0000001843387210 */ /* 0x000fe20007fde0ff */
[----:B------:R-:W-:Y:S01]  /*6710*/  IMAD.MOV.U32 R63, RZ, RZ, R58 ;  /* 0x000000ffff3f7224 */ /* 0x000fe200078e003a */
[----:B------:R-:W-:Y:S01]  /*6720*/  SHF.R.U64 R58, R20, 0x9, RZ ;  /* 0x00000009143a7819 */ /* 0x000fe200000012ff */
[----:B------:R-:W-:Y:S01]  /*6730*/  @!P4 IMAD.MOV R62, RZ, RZ, -R62 ;  /* 0x000000ffff3ec224 */ /* 0x000fe200078e0a3e */
[----:B------:R-:W-:Y:S01]  /*6740*/  ISETP.GE.AND P4, PT, R59, RZ, PT ;  /* 0x000000ff3b00720c */ /* 0x000fe20003f86270 */
[----:B------:R-:W-:Y:S02]  /*6750*/  IMAD.MOV.U32 R59, RZ, RZ, R57 ;  /* 0x000000ffff3b7224 */ /* 0x000fe400078e0039 */
[----:B------:R-:W-:Y:S01]  /*6760*/  IMAD.X R57, R66, 0x1, R25, P6 ;  /* 0x0000000142397824 */ /* 0x000fe200030e0619 */
[----:B------:R-:W-:-:S02]  /*6770*/  LOP3.LUT P6, RZ, R58, 0x1, RZ, 0xc0, !PT ;  /* 0x000000013aff7812 */ /* 0x000fc400078cc0ff */
        /* <DEDUP_REMOVED lines=16> */
[----:B------:R-:W-:Y:S01]  /*6880*/  LOP3.LUT P6, RZ, R52, 0x1, RZ, 0xc0, !PT ;  /* 0x0000000134ff7812 */ /* 0x000fe200078cc0ff */
[----:B------:R-:W-:Y:S01]  /*6890*/  @!P1 IMAD.MOV R57, RZ, RZ, -R57 ;  /* 0x000000ffff399224 */ /* 0x000fe200078e0a39 */
[----:B------:R-:W-:Y:S01]  /*68a0*/  PRMT R52, RZ, 0x7610, R52 ;  /* 0x00007610ff347816 */ /* 0x000fe20000000034 */
[----:B------:R-:W-:Y:S01]  /*68b0*/  @!P0 IMAD.MOV R46, RZ, RZ, -R46 ;  /* 0x000000ffff2e8224 */ /* 0x000fe200078e0a2e */
[----:B------:R-:W-:Y:S01]  /*68c0*/  ISETP.GE.AND P1, PT, R55, RZ, PT ;  /* 0x000000ff3700720c */ /* 0x000fe20003f26270 */
[----:B------:R-:W-:Y:S01]  /*68d0*/  IMAD R55, R122, 0x39, RZ ;  /* 0x000000397a377824 */ /* 0x000fe200078e02ff */
[----:B------:R-:W-:Y:S01]  /*68e0*/  ISETP.GE.AND P0, PT, R47, RZ, PT ;  /* 0x000000ff2f00720c */ /* 0x000fe20003f06270 */
[----:B------:R-:W-:-:S02]  /*68f0*/  IMAD.MOV.U32 R47, RZ, RZ, R45 ;  /* 0x000000ffff2f7224 */ /* 0x000fc400078e002d */
[----:B------:R-:W-:Y:S01]  /*6900*/  @!P4 IMAD.MOV R53, RZ, RZ, -R53 ;  /* 0x000000ffff35c224 */ /* 0x000fe200078e0a35 */
[----:B------:R-:W-:Y:S01]  /*6910*/  ISETP.GE.AND P4, PT, R54, RZ, PT ;  /* 0x000000ff3600720c */ /* 0x000fe20003f86270 */
[----:B------:R-:W-:Y:S02]  /*6920*/  @!P2 IMAD.MOV R47, RZ, RZ, -R47 ;  /* 0x000000ffff2fa224 */ /* 0x000fe400078e0a2f */
[----:B------:R0:W2:Y:S01]  /*6930*/  @P6 LDG.E.U8 R52, desc[UR26][R50.64] ;  /* 0x0000001a32346981 */ /* 0x0000a2000c1e1100 */
[----:B------:R-:W-:Y:S02]  /*6940*/  SHF.R.S32.HI R54, RZ, 0x1f, R55 ;  /* 0x0000001fff367819 */ /* 0x000fe40000011437 */
[----:B------:R-:W-:Y:S02]  /*6950*/  ISETP.GE.AND P2, PT, R48, RZ, PT ;  /* 0x000000ff3000720c */ /* 0x000fe40003f46270 */
[----:B------:R-:W-:Y:S01]  /*6960*/  SHF.R.U64 R48, R20, 0x6, RZ ;  /* 0x0000000614307819 */ /* 0x000fe200000012ff */
[----:B0-----:R-:W-:Y:S01]  /*6970*/  IMAD.MOV.U32 R50, RZ, RZ, R44 ;  /* 0x000000ffff327224 */ /* 0x001fe200078e002c */
[----:B------:R-:W-:-:S05]  /*6980*/  IADD3 R44, P6, PT, R55, R24, RZ ;  /* 0x00000018372c7210 */ /* 0x000fca0007fde0ff */
[----:B------:R-:W-:Y:S01]  /*6990*/  IMAD.X R45, R54, 0x1, R25, P6 ;  /* 0x00000001362d7824 */ /* 0x000fe200030e0619 */
[----:B------:R-:W-:Y:S02]  /*69a0*/  LOP3.LUT P6, RZ, R48, 0x1, RZ, 0xc0, !PT ;  /* 0x0000000130ff7812 */ /* 0x000fe400078cc0ff */
[----:B------:R-:W-:Y:S01]  /*69b0*/  PRMT R48, RZ, 0x7610, R48 ;  /* 0x00007610ff307816 */ /* 0x000fe20000000030 */
[----:B------:R-:W-:Y:S02]  /*69c0*/  IMAD R51, R122, 0x3a, RZ ;  /* 0x0000003a7a337824 */ /* 0x000fe400078e02ff */
[----:B------:R-:W-:Y:S01]  /*69d0*/  @!P4 IMAD.MOV R50, RZ, RZ, -R50 ;  /* 0x000000ffff32c224 */ /* 0x000fe200078e0a32 */
[----:B------:R-:W-:Y:S02]  /*69e0*/  ISETP.GE.AND P4, PT, R49, RZ, PT ;  /* 0x000000ff3100720c */ /* 0x000fe40003f86270 */
[----:B------:R-:W-:-:S05]  /*69f0*/  SHF.R.S32.HI R49, RZ, 0x1f, R51 ;  /* 0x0000001fff317819 */ /* 0x000fca0000011433 */
[----:B------:R0:W3:Y:S01]  /*6a00*/  @P6 LDG.E.U8 R48, desc[UR26][R44.64] ;  /* 0x0000001a2c306981 */ /* 0x0000e2000c1e1100 */
[----:B------:R-:W-:Y:S01]  /*6a10*/  @!P2 IMAD.MOV R42, RZ, RZ, -R42 ;  /* 0x000000ffff2aa224 */ /* 0x000fe200078e0a2a */
[----:B------:R-:W-:Y:S01]  /*6a20*/  ISETP.GE.AND P2, PT, R39, RZ, PT ;  /* 0x000000ff2700720c */ /* 0x000fe20003f46270 */
[----:B0-----:R-:W-:Y:S01]  /*6a30*/  IMAD.MOV.U32 R44, RZ, RZ, R38 ;  /* 0x000000ffff2c7224 */ /* 0x001fe200078e0026 */
[----:B------:R-:W-:-:S03]  /*6a40*/  IADD3 R38, P6, PT, R51, R24, RZ ;  /* 0x0000001833267210 */ /* 0x000fc60007fde0ff */
[----:B------:R-:W-:Y:S01]  /*6a50*/  @!P1 IMAD.MOV R44, RZ, RZ, -R44 ;  /* 0x000000ffff2c9224 */ /* 0x000fe200078e0a2c */
[----:B------:R-:W-:Y:S02]  /*6a60*/  ISETP.GE.AND P1, PT, R41, RZ, PT ;  /* 0x000000ff2900720c */ /* 0x000fe40003f26270 */
[----:B------:R-:W-:Y:S01]  /*6a70*/  SHF.R.U64 R41, R20, 0x5, RZ ;  /* 0x0000000514297819 */ /* 0x000fe200000012ff */
[----:B------:R-:W-:Y:S02]  /*6a80*/  IMAD.X R39, R49, 0x1, R25, P6 ;  /* 0x0000000131277824 */ /* 0x000fe400030e0619 */
[----:B------:R-:W-:Y:S01]  /*6a90*/  @!P0 IMAD.MOV R40, RZ, RZ, -R40 ;  /* 0x000000ffff288224 */ /* 0x000fe200078e0a28 */
[----:B------:R-:W-:Y:S01]  /*6aa0*/  LOP3.LUT P6, RZ, R41, 0x1, RZ, 0xc0, !PT ;  /* 0x0000000129ff7812 */ /* 0x000fe200078cc0ff */
[----:B------:R-:W-:Y:S01]  /*6ab0*/  STL [R1+0x78], R132 ;  /* 0x0000788401007387 */ /* 0x000fe20000100800 */
[----:B------:R-:W-:-:S03]  /*6ac0*/  ISETP.GE.AND P0, PT, R43, RZ, PT ;  /* 0x000000ff2b00720c */ /* 0x000fc60003f06270 */
[----:B------:R-:W-:Y:S01]  /*6ad0*/  STL [R1+0x178], R127 ;  /* 0x0001787f01007387 */ /* 0x000fe20000100800 */
[----:B------:R-:W-:-:S03]  /*6ae0*/  PRMT R41, RZ, 0x7610, R41 ;  /* 0x00007610ff297816 */ /* 0x000fc60000000029 */
[----:B------:R-:W-:Y:S04]  /*6af0*/  STL [R1+0x74], R120 ;  /* 0x0000747801007387 */ /* 0x000fe80000100800 */
[----:B------:R-:W-:Y:S01]  /*6b00*/  STL [R1+0x174], R119 ;  /* 0x0001747701007387 */ /* 0x000fe20000100800 */
[----:B------:R-:W-:-:S03]  /*6b10*/  IMAD R45, R122, 0x3b, RZ ;  /* 0x0000003b7a2d7824 */ /* 0x000fc600078e02ff */
[----:B------:R-:W-:Y:S04]  /*6b20*/  STL [R1+0x70], R113 ;  /* 0x0000707101007387 */ /* 0x000fe80000100800 */
[----:B------:R-:W-:Y:S04]  /*6b30*/  STL [R1+0x170], R112 ;  /* 0x0001707001007387 */ /* 0x000fe80000100800 */
[----:B------:R-:W-:Y:S01]  /*6b40*/  STL [R1+0x6c], R107 ;  /* 0x00006c6b01007387 */ /* 0x000fe20000100800 */
[----:B------:R-:W-:-:S03]  /*6b50*/  @!P1 IMAD.MOV R35, RZ, RZ, -R35 ;  /* 0x000000ffff239224 */ /* 0x000fc600078e0a23 */
[----:B------:R-:W-:Y:S01]  /*6b60*/  STL [R1+0x16c], R105 ;  /* 0x00016c6901007387 */ /* 0x000fe20000100800 */
[----:B------:R-:W-:-:S03]  /*6b70*/  ISETP.GE.AND P1, PT, R32, RZ, PT ;  /* 0x000000ff2000720c */ /* 0x000fc60003f26270 */
[----:B------:R-:W-:Y:S01]  /*6b80*/  STL [R1+0x64], R101 ;  /* 0x0000646501007387 */ /* 0x000fe20000100800 */
[----:B------:R-:W-:-:S03]  /*6b90*/  @!P0 IMAD.MOV R37, RZ, RZ, -R37 ;  /* 0x000000ffff258224 */ /* 0x000fc600078e0a25 */
[----:B------:R-:W-:Y:S01]  /*6ba0*/  STL [R1+0x168], R99 ;  /* 0x0001686301007387 */ /* 0x000fe20000100800 */
[----:B------:R-:W-:-:S03]  /*6bb0*/  SHF.R.S32.HI R43, RZ, 0x1f, R45 ;  /* 0x0000001fff2b7819 */ /* 0x000fc6000001142d */
[----:B------:R-:W-:Y:S01]  /*6bc0*/  STL [R1+0x60], R95 ;  /* 0x0000605f01007387 */ /* 0x000fe20000100800 */
[----:B------:R-:W-:-:S03]  /*6bd0*/  ISETP.GE.AND P0, PT, R34, RZ, PT ;  /* 0x000000ff2200720c */ /* 0x000fc60003f06270 */
[----:B------:R-:W-:Y:S01]  /*6be0*/  STL [R1+0x164], R94 ;  /* 0x0001645e01007387 */ /* 0x000fe20000100800 */
[----:B------:R-:W-:-:S03]  /*6bf0*/  SHF.R.U64 R34, R20, 0x4, RZ ;  /* 0x0000000414227819 */ /* 0x000fc600000012ff */
[----:B------:R0:W4:Y:S01]  /*6c00*/  @P6 LDG.E.U8 R41, desc[UR26][R38.64] ;  /* 0x0000001a26296981 */ /* 0x000122000c1e1100 */
[----:B------:R-:W-:-:S03]  /*6c10*/  IADD3 R32, P6, PT, R45, R24, RZ ;  /* 0x000000182d207210 */ /* 0x000fc60007fde0ff */
[----:B------:R-:W-:Y:S04]  /*6c20*/  STL [R1+0x5c], R87 ;  /* 0x00005c5701007387 */ /* 0x000fe80000100800 */
[----:B------:R-:W-:Y:S01]  /*6c30*/  STL [R1+0x160], R83 ;  /* 0x0001605301007387 */ /* 0x000fe20000100800 */
[----:B0-----:R-:W-:-:S03]  /*6c40*/  IMAD.MOV.U32 R38, RZ, RZ, R33 ;  /* 0x000000ffff267224 */ /* 0x001fc600078e0021 */
[----:B------:R-:W-:Y:S01]  /*6c50*/  STL [R1+0x58], R81 ;  /* 0x0000585101007387 */ /* 0x000fe20000100800 */
[----:B------:R-:W-:-:S03]  /*6c60*/  IMAD.X R33, R43, 0x1, R25, P6 ;  /* 0x000000012b217824 */ /* 0x000fc600030e0619 */
[----:B------:R-:W-:Y:S01]  /*6c70*/  STL [R1+0x15c], R78 ;  /* 0x00015c4e01007387 */ /* 0x000fe20000100800 */
[----:B------:R-:W-:-:S03]  /*6c80*/  LOP3.LUT P6, RZ, R34, 0x1, RZ, 0xc0, !PT ;  /* 0x0000000122ff7812 */ /* 0x000fc600078cc0ff */
[----:B------:R-:W-:Y:S04]  /*6c90*/  STL [R1+0x54], R73 ;  /* 0x0000544901007387 */ /* 0x000fe80000100800 */
[----:B------:R-:W-:Y:S04]  /*6ca0*/  STL [R1+0x154], R72 ;  /* 0x0001544801007387 */ /* 0x000fe80000100800 */
[----:B------:R-:W-:Y:S04]  /*6cb0*/  STL [R1+0x50], R67 ;  /* 0x0000504301007387 */ /* 0x000fe80000100800 */
[----:B------:R-:W-:Y:S04]  /*6cc0*/  STL [R1+0x150], R66 ;  /* 0x0001504201007387 */ /* 0x000fe80000100800 */
[----:B------:R-:W-:Y:S04]  /*6cd0*/  STL [R1+0x4c], R61 ;  /* 0x00004c3d01007387 */ /* 0x000fe80000100800 */
[----:B------:R-:W-:Y:S01]  /*6ce0*/  STL [R1+0x14c], R60 ;  /* 0x00014c3c01007387 */ /* 0x000fe20000100800 */
[----:B------:R-:W-:-:S03]  /*6cf0*/  PRMT R34, RZ, 0x7610, R34 ;  /* 0x00007610ff227816 */ /* 0x000fc60000000022 */
[----:B------:R-:W-:Y:S04]  /*6d00*/  STL [R1+0x44], R55 ;  /* 0x0000443701007387 */ /* 0x000fe80000100800 */
[----:B------:R-:W-:Y:S04]  /*6d10*/  STL [R1+0x148], R54 ;  /* 0x0001483601007387 */ /* 0x000fe80000100800 */
[----:B------:R-:W-:Y:S04]  /*6d20*/  STL [R1+0x40], R51 ;  /* 0x0000403301007387 */ /* 0x000fe80000100800 */
[----:B------:R-:W-:Y:S04]  /*6d30*/  STL [R1+0x144], R49 ;  /* 0x0001443101007387 */ /* 0x000fe80000100800 */
[----:B------:R-:W-:Y:S04]  /*6d40*/  STL [R1+0x3c], R45 ;  /* 0x00003c2d01007387 */ /* 0x000fe80000100800 */
[----:B------:R0:W-:Y:S01]  /*6d50*/  STL [R1+0x140], R43 ;  /* 0x0001402b01007387 */ /* 0x0001e20000100800 */
[----:B------:R-:W-:Y:S01]  /*6d60*/  @!P4 IMAD.MOV R38, RZ, RZ, -R38 ;  /* 0x000000ffff26c224 */ /* 0x000fe200078e0a26 */
[----:B------:R-:W-:-:S02]  /*6d70*/  ISETP.GE.AND P4, PT, R36, RZ, PT ;  /* 0x000000ff2400720c */ /* 0x000fc40003f86270 */
[----:B------:R1:W5:Y:S01]  /*6d80*/  @P6 LDG.E.U8 R34, desc[UR26][R32.64] ;  /* 0x0000001a20226981 */ /* 0x000362000c1e1100 */
[----:B0-----:R-:W-:Y:S02]  /*6d90*/  IMAD R43, R122, 0x3c, RZ ;  /* 0x0000003c7a2b7824 */ /* 0x001fe400078e02ff */
[----:B------:R-:W-:Y:S02]  /*6da0*/  IMAD.MOV.U32 R36, RZ, RZ, R29 ;  /* 0x000000ffff247224 */ /* 0x000fe400078e001d */
[----:B-1----:R-:W-:Y:S01]  /*6db0*/  IMAD.MOV.U32 R33, RZ, RZ, R30 ;  /* 0x000000ffff217224 */ /* 0x002fe200078e001e */
[----:B------:R-:W-:Y:S02]  /*6dc0*/  SHF.R.S32.HI R39, RZ, 0x1f, R43 ;  /* 0x0000001fff277819 */ /* 0x000fe4000001142b */
[----:B------:R-:W-:Y:S02]  /*6dd0*/  IADD3 R30, P6, PT, R43, R24, RZ ;  /* 0x000000182b1e7210 */ /* 0x000fe40007fde0ff */
[----:B------:R-:W-:Y:S01]  /*6de0*/  SHF.R.U64 R29, R20, 0x3, RZ ;  /* 0x00000003141d7819 */ /* 0x000fe200000012ff */
[----:B------:R-:W-:-:S02]  /*6df0*/  IMAD.MOV.U32 R32, RZ, RZ, R31 ;  /* 0x000000ffff207224 */ /* 0x000fc400078e001f */
[----:B------:R-:W-:Y:S01]  /*6e00*/  IMAD.X R31, R39, 0x1, R25, P6 ;  /* 0x00000001271f7824 */ /* 0x000fe200030e0619 */
[----:B------:R-:W-:Y:S02]  /*6e10*/  LOP3.LUT P6, RZ, R29, 0x1, RZ, 0xc0, !PT ;  /* 0x000000011dff7812 */ /* 0x000fe400078cc0ff */
[----:B------:R-:W-:Y:S01]  /*6e20*/  PRMT R29, RZ, 0x7610, R29 ;  /* 0x00007610ff1d7816 */ /* 0x000fe2000000001d */
[----:B------:R-:W-:Y:S01]  /*6e30*/  IMAD R45, R122, 0x3d, RZ ;  /* 0x0000003d7a2d7824 */ /* 0x000fe200078e02ff */
[----:B------:R0:W-:Y:S04]  /*6e40*/  STL [R1+0x38], R43 ;  /* 0x0000382b01007387 */ /* 0x0001e80000100800 */
[----:B------:R1:W-:Y:S05]  /*6e50*/  STL [R1+0x13c], R39 ;  /* 0x00013c2701007387 */ /* 0x0003ea0000100800 */
[----:B------:R1:W5:Y:S01]  /*6e60*/  @P6 LDG.E.U8 R29, desc[UR26][R30.64] ;  /* 0x0000001a1e1d6981 */ /* 0x000362000c1e1100 */
[----:B0-----:R-:W-:Y:S01]  /*6e70*/  SHF.R.S32.HI R43, RZ, 0x1f, R45 ;  /* 0x0000001fff2b7819 */ /* 0x001fe2000001142d */
[----:B-1----:R-:W-:Y:S01]  /*6e80*/  IMAD.MOV.U32 R39, RZ, RZ, R26 ;  /* 0x000000ffff277224 */ /* 0x002fe200078e001a */
[----:B------:R-:W-:Y:S01]  /*6e90*/  IADD3 R26, P6, PT, R45, R24, RZ ;  /* 0x000000182d1a7210 */ /* 0x000fe20007fde0ff */
[----:B------:R-:W-:Y:S01]  /*6ea0*/  IMAD.MOV.U32 R31, RZ, RZ, R28 ;  /* 0x000000ffff1f7224 */ /* 0x000fe200078e001c */
[----:B------:R-:W-:Y:S01]  /*6eb0*/  SHF.R.U64 R28, R20, 0x2, RZ ;  /* 0x00000002141c7819 */ /* 0x000fe200000012ff */
[----:B------:R-:W-:-:S02]  /*6ec0*/  IMAD.MOV.U32 R30, RZ, RZ, R27 ;  /* 0x000000ffff1e7224 */ /* 0x000fc400078e001b */
[----:B------:R-:W-:Y:S01]  /*6ed0*/  IMAD.X R27, R43, 0x1, R25, P6 ;  /* 0x000000012b1b7824 */ /* 0x000fe200030e0619 */
[----:B------:R-:W-:Y:S01]  /*6ee0*/  LOP3.LUT P6, RZ, R28, 0x1, RZ, 0xc0, !PT ;  /* 0x000000011cff7812 */ /* 0x000fe200078cc0ff */
[----:B------:R-:W-:Y:S01]  /*6ef0*/  @!P0 IMAD.MOV R30, RZ, RZ, -R30 ;  /* 0x000000ffff1e8224 */ /* 0x000fe200078e0a1e */
[----:B------:R-:W-:Y:S02]  /*6f00*/  ISETP.GE.AND P0, PT, R164, RZ, PT ;  /* 0x000000ffa400720c */ /* 0x000fe40003f06270 */
[----:B------:R-:W-:Y:S01]  /*6f10*/  PRMT R28, RZ, 0x7610, R28 ;  /* 0x00007610ff1c7816 */ /* 0x000fe2000000001c */
[----:B------:R0:W-:Y:S01]  /*6f20*/  STL [R1+0x34], R45 ;  /* 0x0000342d01007387 */ /* 0x0001e20000100800 */
[----:B------:R-:W-:-:S07]  /*6f30*/  SHF.R.U64 R20, R20, 0x1, RZ ;  /* 0x0000000114147819 */ /* 0x000fce00000012ff */
[----:B------:R1:W5:Y:S01]  /*6f40*/  @P6 LDG.E.U8 R28, desc[UR26][R26.64] ;  /* 0x0000001a1a1c6981 */ /* 0x000362000c1e1100 */
[----:B0-----:R-:W-:Y:S02]  /*6f50*/  IMAD R45, R122, 0x3e, RZ ;  /* 0x0000003e7a2d7824 */ /* 0x001fe400078e02ff */
[----:B-1----:R-:W-:Y:S01]  /*6f60*/  IMAD.MOV.U32 R27, RZ, RZ, R23 ;  /* 0x000000ffff1b7224 */ /* 0x002fe200078e0017 */
[----:B------:R0:W-:Y:S03]  /*6f70*/  STL [R1+0x138], R43 ;  /* 0x0001382b01007387 */ /* 0x0001e60000100800 */
[----:B------:R-:W-:Y:S01]  /*6f80*/  @!P0 IMAD.MOV R27, RZ, RZ, -R27 ;  /* 0x000000ffff1b8224 */ /* 0x000fe200078e0a1b */
[----:B------:R-:W-:Y:S01]  /*6f90*/  LOP3.LUT P0, RZ, R20, 0x1, RZ, 0xc0, !PT ;  /* 0x0000000114ff7812 */ /* 0x000fe2000780c0ff */
[----:B------:R-:W-:Y:S01]  /*6fa0*/  IMAD.MOV.U32 R26, RZ, RZ, R22 ;  /* 0x000000ffff1a7224 */ /* 0x000fe200078e0016 */
[----:B------:R-:W-:-:S02]  /*6fb0*/  IADD3 R22, P6, PT, R45, R24, RZ ;  /* 0x000000182d167210 */ /* 0x000fc40007fde0ff */
[----:B0-----:R-:W-:Y:S02]  /*6fc0*/  SHF.R.S32.HI R43, RZ, 0x1f, R45 ;  /* 0x0000001fff2b7819 */ /* 0x001fe4000001142d */
[----:B------:R-:W-:-:S03]  /*6fd0*/  PRMT R20, RZ, 0x7610, R20 ;  /* 0x00007610ff147816 */ /* 0x000fc60000000014 */
[----:B------:R-:W-:Y:S01]  /*6fe0*/  IMAD.X R23, R43, 0x1, R25, P6 ;  /* 0x000000012b177824 */ /* 0x000fe200030e0619 */
[----:B------:R-:W-:Y:S04]  /*6ff0*/  STL [R1+0x30], R45 ;  /* 0x0000302d01007387 */ /* 0x000fe80000100800 */
[----:B------:R0:W5:Y:S04]  /*7000*/  @P0 LDG.E.U8 R20, desc[UR26][R22.64] ;  /* 0x0000001a16140981 */ /* 0x000168000c1e1100 */
[----:B------:R1:W-:Y:S02]  /*7010*/  STL [R1+0x134], R43 ;  /* 0x0001342b01007387 */ /* 0x0003e40000100800 */
[----:B-1----:R-:W-:-:S05]  /*7020*/  IMAD R43, R122, 0x3f, RZ ;  /* 0x0000003f7a2b7824 */ /* 0x002fca00078e02ff */
[----:B------:R1:W-:Y:S01]  /*7030*/  STL [R1+0x28], R43 ;  /* 0x0000282b01007387 */ /* 0x0003e20000100800 */
[----:B0-----:R-:W-:Y:S02]  /*7040*/  IADD3 R22, P0, PT, R43, R24, RZ ;  /* 0x000000182b167210 */ /* 0x001fe40007f1e0ff */
[----:B------:R-:W-:Y:S02]  /*7050*/  PRMT R24, RZ, 0x7610, R24 ;  /* 0x00007610ff187816 */ /* 0x000fe40000000018 */
[----:B-1----:R-:W-:-:S05]  /*7060*/  SHF.R.S32.HI R43, RZ, 0x1f, R43 ;  /* 0x0000001fff2b7819 */ /* 0x002fca000001142b */
[----:B------:R-:W-:-:S05]  /*7070*/  IMAD.X R23, R43, 0x1, R25, P0 ;  /* 0x000000012b177824 */ /* 0x000fca00000e0619 */
[----:B------:R0:W5:Y:S01]  /*7080*/  @!P5 LDG.E.U8 R24, desc[UR26][R22.64] ;  /* 0x0000001a1618d981 */ /* 0x000162000c1e1100 */
[----:B------:R-:W-:Y:S01]  /*7090*/  @!P2 IMAD.MOV R32, RZ, RZ, -R32 ;  /* 0x000000ffff20a224 */ /* 0x000fe200078e0a20 */
[----:B------:R-:W-:Y:S01]  /*70a0*/  ISETP.GE.AND P2, PT, R162, RZ, PT ;  /* 0x000000ffa200720c */ /* 0x000fe20003f46270 */
[----:B------:R-:W-:Y:S01]  /*70b0*/  @!P4 IMAD.MOV R33, RZ, RZ, -R33 ;  /* 0x000000ffff21c224 */ /* 0x000fe200078e0a21 */
[----:B------:R-:W-:Y:S01]  /*70c0*/  ISETP.GE.AND P4, PT, R161, RZ, PT ;  /* 0x000000ffa100720c */ /* 0x000fe20003f86270 */
[----:B------:R-:W-:Y:S01]  /*70d0*/  @!P1 IMAD.MOV R36, RZ, RZ, -R36 ;  /* 0x000000ffff249224 */ /* 0x000fe200078e0a24 */
[----:B------:R-:W-:Y:S01]  /*70e0*/  ISETP.GE.AND P1, PT, R160, RZ, PT ;  /* 0x000000ffa000720c */ /* 0x000fe20003f26270 */
[----:B------:R-:W-:Y:S04]  /*70f0*/  STS.U8 [R187+UR13], R172 ;  /* 0x000000acbb007988 */ /* 0x000fe8000800000d */
[----:B--2---:R-:W-:Y:S04]  /*7100*/  STS.U8 [R187+UR13+0x400], R171 ;  /* 0x000400abbb007988 */ /* 0x004fe8000800000d */
[----:B------:R-:W-:Y:S01]  /*7110*/  @!P2 IMAD.MOV R31, RZ, RZ, -R31 ;  /* 0x000000ffff1fa224 */ /* 0x000fe200078e0a1f */
[----:B------:R-:W-:Y:S01]  /*7120*/  ISETP.GE.AND P2, PT, R141, RZ, PT ;  /* 0x000000ff8d00720c */ /* 0x000fe20003f46270 */
[----:B------:R-:W-:Y:S01]  /*7130*/  STS.U8 [R187+UR13+0xc00], R170 ;  /* 0x000c00aabb007988 */ /* 0x000fe2000800000d */
[----:B------:R-:W-:Y:S01]  /*7140*/  LOP3.LUT R141, R187, 0x10, RZ, 0x3c, !PT ;  /* 0x00000010bb8d7812 */ /* 0x000fe200078e3cff */
[----:B------:R-:W-:-:S02]  /*7150*/  @!P4 IMAD.MOV R39, RZ, RZ, -R39 ;  /* 0x000000ffff27c224 */ /* 0x000fc400078e0a27 */
[----:B------:R-:W-:Y:S01]  /*7160*/  STS.U8 [R187+UR13+0x1000], R167 ;  /* 0x001000a7bb007988 */ /* 0x000fe2000800000d */
[----:B------:R-:W-:Y:S01]  /*7170*/  @!P1 IMAD.MOV R26, RZ, RZ, -R26 ;  /* 0x000000ffff1a9224 */ /* 0x000fe200078e0a1a */
[----:B------:R-:W-:Y:S02]  /*7180*/  ISETP.GE.AND P4, PT, R143, RZ, PT ;  /* 0x000000ff8f00720c */ /* 0x000fe40003f86270 */
[----:B------:R-:W-:Y:S01]  /*7190*/  STS.U8 [R187+UR13+0x1400], R166 ;  /* 0x001400a6bb007988 */ /* 0x000fe2000800000d */
[----:B------:R-:W-:Y:S02]  /*71a0*/  ISETP.GE.AND P1, PT, R158, RZ, PT ;  /* 0x000000ff9e00720c */ /* 0x000fe40003f26270 */
[----:B------:R-:W-:Y:S01]  /*71b0*/  ISETP.GE.AND P6, PT, R157, RZ, PT ;  /* 0x000000ff9d00720c */ /* 0x000fe20003fc6270 */
[----:B------:R-:W-:Y:S04]  /*71c0*/  STS.U8 [R187+UR13+0x1800], R18 ;  /* 0x00180012bb007988 */ /* 0x000fe8000800000d */
[----:B------:R-:W-:Y:S04]  /*71d0*/  STS.U8 [R187+UR13+0x1c00], R17 ;  /* 0x001c0011bb007988 */ /* 0x000fe8000800000d */
[----:B------:R-:W-:Y:S01]  /*71e0*/  STS.U8 [R187+UR13+0x800], R19 ;  /* 0x00080013bb007988 */ /* 0x000fe2000800000d */
[----:B------:R-:W-:-:S03]  /*71f0*/  LOP3.LUT R133, R187, 0x20, RZ, 0x3c, !PT ;  /* 0x00000020bb857812 */ /* 0x000fc600078e3cff */
[----:B------:R-:W-:Y:S04]  /*7200*/  STS.U8 [R141+UR13+0x80], R173 ;  /* 0x000080ad8d007988 */ /* 0x000fe8000800000d */
[----:B------:R-:W-:Y:S04]  /*7210*/  STS.U8 [R141+UR13+0x480], R169 ;  /* 0x000480a98d007988 */ /* 0x000fe8000800000d */
[----:B------:R-:W-:Y:S04]  /*7220*/  STS.U8 [R141+UR13+0x880], R15 ;  /* 0x0008800f8d007988 */ /* 0x000fe8000800000d */
[----:B------:R-:W-:Y:S01]  /*7230*/  STS.U8 [R141+UR13+0xc80], R16 ;  /* 0x000c80108d007988 */ /* 0x000fe2000800000d */
[----:B------:R-:W-:-:S03]  /*7240*/  ISETP.GE.AND P0, PT, R150, RZ, PT ;  /* 0x000000ff9600720c */ /* 0x000fc60003f06270 */
[----:B------:R-:W-:Y:S04]  /*7250*/  STS.U8 [R141+UR13+0x1080], R134 ;  /* 0x001080868d007988 */ /* 0x000fe8000800000d */
[----:B------:R-:W-:Y:S04]  /*7260*/  STS.U8 [R141+UR13+0x1480], R131 ;  /* 0x001480838d007988 */ /* 0x000fe8000800000d */
[----:B------:R-:W-:Y:S01]  /*7270*/  STS.U8 [R141+UR13+0x1880], R93 ;  /* 0x0018805d8d007988 */ /* 0x000fe2000800000d */
[----:B------:R-:W-:-:S03]  /*7280*/  @!P2 IMAD.MOV R142, RZ, RZ, -R142 ;  /* 0x000000ffff8ea224 */ /* 0x000fc600078e0a8e */
[----:B---3--:R-:W-:Y:S01]  /*7290*/  STS.U8 [R141+UR13+0x1c80], R48 ;  /* 0x001c80308d007988 */ /* 0x008fe2000800000d */
[----:B------:R-:W-:-:S03]  /*72a0*/  @!P4 IMAD.MOV R149, RZ, RZ, -R149 ;  /* 0x000000ffff95c224 */ /* 0x000fc600078e0a95 */
[----:B------:R-:W-:Y:S01]  /*72b0*/  STS.U8 [R133+UR13+0x100], R174 ;  /* 0x000100ae85007988 */ /* 0x000fe2000800000d */
[----:B------:R-:W-:Y:S01]  /*72c0*/  @!P1 IMAD.MOV R148, RZ, RZ, -R148 ;  /* 0x000000ffff949224 */ /* 0x000fe200078e0a94 */
[----:B------:R-:W-:Y:S01]  /*72d0*/  ISETP.GE.AND P2, PT, R151, RZ, PT ;  /* 0x000000ff9700720c */ /* 0x000fe20003f46270 */
[----:B------:R-:W-:Y:S01]  /*72e0*/  @!P6 IMAD.MOV R147, RZ, RZ, -R147 ;  /* 0x000000ffff93e224 */ /* 0x000fe200078e0a93 */
[----:B------:R-:W-:Y:S01]  /*72f0*/  STS.U8 [R133+UR13+0x500], R168 ;  /* 0x000500a885007988 */ /* 0x000fe2000800000d */
[----:B------:R-:W-:Y:S02]  /*7300*/  ISETP.GE.AND P4, PT, R152, RZ, PT ;  /* 0x000000ff9800720c */ /* 0x000fe40003f86270 */
[----:B------:R-:W-:Y:S01]  /*7310*/  ISETP.GE.AND P1, PT, R153, RZ, PT ;  /* 0x000000ff9900720c */ /* 0x000fe20003f26270 */
[----:B------:R-:W-:Y:S01]  /*7320*/  STS.U8 [R133+UR13+0x900], R13 ;  /* 0x0009000d85007988 */ /* 0x000fe2000800000d */
[----:B------:R-:W-:Y:S02]  /*7330*/  ISETP.GE.AND P5, PT, R154, RZ, PT ;  /* 0x000000ff9a00720c */ /* 0x000fe40003fa6270 */
[----:B------:R-:W-:Y:S01]  /*7340*/  ISETP.GE.AND P6, PT, R155, RZ, PT ;  /* 0x000000ff9b00720c */ /* 0x000fe20003fc6270 */
[----:B------:R-:W-:Y:S01]  /*7350*/  STS.U8 [R133+UR13+0xd00], R14 ;  /* 0x000d000e85007988 */ /* 0x000fe2000800000d */
[----:B------:R-:W-:-:S03]  /*7360*/  LOP3.LUT R132, R187, 0x30, RZ, 0x3c, !PT ;  /* 0x00000030bb847812 */ /* 0x000fc600078e3cff */
[----:B------:R-:W-:Y:S04]  /*7370*/  STS.U8 [R133+UR13+0x1100], R136 ;  /* 0x0011008885007988 */ /* 0x000fe8000800000d */
[----:B------:R1:W-:Y:S04]  /*7380*/  STS.U8 [R133+UR13+0x1500], R128 ;  /* 0x0015008085007988 */ /* 0x0003e8000800000d */
[----:B------:R-:W-:Y:S01]  /*7390*/  STS.U8 [R133+UR13+0x1900], R82 ;  /* 0x0019005285007988 */ /* 0x000fe2000800000d */
[----:B------:R-:W-:-:S03]  /*73a0*/  LOP3.LUT R45, R187, 0x40, RZ, 0x3c, !PT ;  /* 0x00000040bb2d7812 */ /* 0x000fc600078e3cff */
[----:B----4-:R-:W-:Y:S04]  /*73b0*/  STS.U8 [R133+UR13+0x1d00], R41 ;  /* 0x001d002985007988 */ /* 0x010fe8000800000d */
[----:B------:R-:W-:Y:S01]  /*73c0*/  STS.U8 [R132+UR13+0x180], R175 ;  /* 0x000180af84007988 */ /* 0x000fe2000800000d */
[----:B------:R-:W-:-:S03]  /*73d0*/  @!P0 IMAD.MOV R146, RZ, RZ, -R146 ;  /* 0x000000ffff928224 */ /* 0x000fc600078e0a92 */
[----:B------:R-:W-:Y:S01]  /*73e0*/  STS.U8 [R132+UR13+0x580], R165 ;  /* 0x000580a584007988 */ /* 0x000fe2000800000d */
[----:B------:R-:W-:-:S03]  /*73f0*/  ISETP.NE.AND P0, PT, R21, RZ, PT ;  /* 0x000000ff1500720c */ /* 0x000fc60003f05270 */
[----:B------:R-:W-:Y:S01]  /*7400*/  STS.U8 [R132+UR13+0x980], R11 ;  /* 0x0009800b84007988 */ /* 0x000fe2000800000d */
[----:B-1----:R-:W-:-:S03]  /*7410*/  LOP3.LUT R128, R186, 0x3f, RZ, 0xc0, !PT ;  /* 0x0000003fba807812 */ /* 0x002fc600078ec0ff */
[----:B------:R-:W-:Y:S01]  /*7420*/  STS.U8 [R132+UR13+0xd80], R12 ;  /* 0x000d800c84007988 */ /* 0x000fe2000800000d */
[----:B------:R-:W-:-:S03]  /*7430*/  LOP3.LUT R21, RZ, R21, RZ, 0x33, !PT ;  /* 0x00000015ff157212 */ /* 0x000fc600078e33ff */
[----:B------:R-:W-:Y:S01]  /*7440*/  STS.U8 [R132+UR13+0x1180], R137 ;  /* 0x0011808984007988 */ /* 0x000fe2000800000d */
[----:B------:R-:W-:-:S03]  /*7450*/  @!P2 IMAD.MOV R145, RZ, RZ, -R145 ;  /* 0x000000ffff91a224 */ /* 0x000fc600078e0a91 */
[----:B------:R-:W-:Y:S01]  /*7460*/  STS.U8 [R132+UR13+0x1580], R121 ;  /* 0x0015807984007988 */ /* 0x000fe2000800000d */
[----:B------:R-:W-:-:S03]  /*7470*/  @!P4 IMAD.MOV R144, RZ, RZ, -R144 ;  /* 0x000000ffff90c224 */ /* 0x000fc600078e0a90 */
[----:B------:R-:W-:Y:S01]  /*7480*/  STS.U8 [R132+UR13+0x1980], R76 ;  /* 0x0019804c84007988 */ /* 0x000fe2000800000d */
[----:B------:R-:W-:Y:S02]  /*7490*/  @!P1 IMAD.MOV R85, RZ, RZ, -R85 ;  /* 0x000000ffff559224 */ /* 0x000fe400078e0a55 */
[----:B------:R-:W-:Y:S02]  /*74a0*/  @!P5 IMAD.MOV R138, RZ, RZ, -R138 ;  /* 0x000000ffff8ad224 */ /* 0x000fe400078e0a8a */
[----:B------:R-:W-:Y:S01]  /*74b0*/  @!P6 IMAD.MOV R156, RZ, RZ, -R156 ;  /* 0x000000ffff9ce224 */ /* 0x000fe200078e0a9c */
[----:B------:R1:W-:Y:S01]  /*74c0*/  STL [R1+0x130], R43 ;  /* 0x0001302b01007387 */ /* 0x0003e20000100800 */
[C---:B------:R-:W-:Y:S01]  /*74d0*/  SEL R129, R21.reuse, R129, !P0 ;  /* 0x0000008115817207 */ /* 0x040fe20004000000 */
[----:B------:R-:W-:Y:S01]  /*74e0*/  IMAD R239, R128, R123, RZ ;  /* 0x0000007b80ef7224 */ /* 0x000fe200078e02ff */
[C---:B------:R-:W-:Y:S02]  /*74f0*/  SEL R124, R21.reuse, R124, !P0 ;  /* 0x0000007c157c7207 */ /* 0x040fe40004000000 */
[----:B------:R-:W-:-:S02]  /*7500*/  SEL R125, R21, R125, !P0 ;  /* 0x0000007d157d7207 */ /* 0x000fc40004000000 */
[----:B------:R-:W-:Y:S02]  /*7510*/  SEL R116, R21, R116, !P0 ;  /* 0x0000007415747207 */ /* 0x000fe40004000000 */
[----:B-1----:R-:W-:Y:S02]  /*7520*/  LOP3.LUT R43, R187, 0x50, RZ, 0x3c, !PT ;  /* 0x00000050bb2b7812 */ /* 0x002fe400078e3cff */
[C---:B------:R-:W-:Y:S02]  /*7530*/  SEL R115, R21.reuse, R115, !P0 ;  /* 0x0000007315737207 */ /* 0x040fe40004000000 */
[C---:B------:R-:W-:Y:S02]  /*7540*/  SEL R118, R21.reuse, R118, !P0 ;  /* 0x0000007615767207 */ /* 0x040fe40004000000 */
[C---:B------:R-:W-:Y:S02]  /*7550*/  SEL R110, R21.reuse, R110, !P0 ;  /* 0x0000006e156e7207 */ /* 0x040fe40004000000 */
[----:B------:R-:W-:-:S02]  /*7560*/  SEL R109, R21, R109, !P0 ;  /* 0x0000006d156d7207 */ /* 0x000fc40004000000 */
[C---:B------:R-:W-:Y:S02]  /*7570*/  SEL R111, R21.reuse, R111, !P0 ;  /* 0x0000006f156f7207 */ /* 0x040fe40004000000 */
[C---:B------:R-:W-:Y:S02]  /*7580*/  SEL R104, R21.reuse, R104, !P0 ;  /* 0x0000006815687207 */ /* 0x040fe40004000000 */
[C---:B------:R-:W-:Y:S02]  /*7590*/  SEL R103, R21.reuse, R103, !P0 ;  /* 0x0000006715677207 */ /* 0x040fe40004000000 */
[C---:B------:R-:W-:Y:S02]  /*75a0*/  SEL R106, R21.reuse, R106, !P0 ;  /* 0x0000006a156a7207 */ /* 0x040fe40004000000 */
[C---:B------:R-:W-:Y:S01]  /*75b0*/  SEL R98, R21.reuse, R98, !P0 ;  /* 0x0000006215627207 */ /* 0x040fe20004000000 */
[----:B-----5:R-:W-:Y:S04]  /*75c0*/  STS.U8 [R132+UR13+0x1d80], R34 ;  /* 0x001d802284007988 */ /* 0x020fe8000800000d */
[----:B------:R-:W-:Y:S04]  /*75d0*/  STS.U8 [R45+UR13+0x200], R176 ;  /* 0x000200b02d007988 */ /* 0x000fe8000800000d */
[----:B------:R-:W-:Y:S01]  /*75e0*/  STS.U8 [R45+UR13+0x600], R163 ;  /* 0x000600a32d007988 */ /* 0x000fe2000800000d */
[----:B------:R-:W-:-:S03]  /*75f0*/  SEL R97, R21, R97, !P0 ;  /* 0x0000006115617207 */ /* 0x000fc60004000000 */
[----:B------:R1:W-:Y:S01]  /*7600*/  STS.U8 [R45+UR13+0xa00], R9 ;  /* 0x000a00092d007988 */ /* 0x0003e2000800000d */
[----:B------:R-:W-:-:S03]  /*7610*/  SEL R100, R21, R100, !P0 ;  /* 0x0000006415647207 */ /* 0x000fc60004000000 */
[----:B------:R-:W-:Y:S01]  /*7620*/  STS.U8 [R45+UR13+0xe00], R10 ;  /* 0x000e000a2d007988 */ /* 0x000fe2000800000d */
[C---:B------:R-:W-:Y:S02]  /*7630*/  SEL R92, R21.reuse, R92, !P0 ;  /* 0x0000005c155c7207 */ /* 0x040fe40004000000 */
[C---:B------:R-:W-:Y:S01]  /*7640*/  SEL R91, R21.reuse, R91, !P0 ;  /* 0x0000005b155b7207 */ /* 0x040fe20004000000 */
[----:B------:R-:W-:Y:S01]  /*7650*/  STS.U8 [R45+UR13+0x1200], R135 ;  /* 0x001200872d007988 */ /* 0x000fe2000800000d */
[C---:B------:R-:W-:Y:S02]  /*7660*/  SEL R90, R21.reuse, R90, !P0 ;  /* 0x0000005a155a7207 */ /* 0x040fe40004000000 */
[C---:B------:R-:W-:Y:S01]  /*7670*/  SEL R89, R21.reuse, R89, !P0 ;  /* 0x0000005915597207 */ /* 0x040fe20004000000 */
[----:B------:R-:W-:Y:S01]  /*7680*/  STS.U8 [R45+UR13+0x1600], R114 ;  /* 0x001600722d007988 */ /* 0x000fe2000800000d */
[C---:B------:R-:W-:Y:S02]  /*7690*/  SEL R88, R21.reuse, R88, !P0 ;  /* 0x0000005815587207 */ /* 0x040fe40004000000 */
[C---:B------:R-:W-:Y:S01]  /*76a0*/  SEL R86, R21.reuse, R86, !P0 ;  /* 0x0000005615567207 */ /* 0x040fe20004000000 */
[----:B------:R-:W-:Y:S01]  /*76b0*/  STS.U8 [R45+UR13+0x1a00], R71 ;  /* 0x001a00472d007988 */ /* 0x000fe2000800000d */
[----:B------:R-:W-:-:S02]  /*76c0*/  SEL R80, R21, R80, !P0 ;  /* 0x0000005015507207 */ /* 0x000fc40004000000 */
[C---:B------:R-:W-:Y:S02]  /*76d0*/  SEL R79, R21.reuse, R79, !P0 ;  /* 0x0000004f154f7207 */ /* 0x040fe40004000000 */
[C---:B------:R-:W-:Y:S02]  /*76e0*/  SEL R77, R21.reuse, R77, !P0 ;  /* 0x0000004d154d7207 */ /* 0x040fe40004000000 */
        /* <DEDUP_REMOVED lines=39> */
[----:B------:R-:W-:Y:S01]  /*7960*/  STS.U8 [R45+UR13+0x1e00], R29 ;  /* 0x001e001d2d007988 */ /* 0x000fe2000800000d */
[----:B------:R-:W-:Y:S01]  /*7970*/  SEL R21, R21, R130, !P0 ;  /* 0x0000008215157207 */ /* 0x000fe20004000000 */
[----:B------:R-:W-:Y:S01]  /*7980*/  IMAD R129, R129, UR7, RZ ;  /* 0x0000000781817c24 */ /* 0x000fe2000f8e02ff */
[----:B------:R-:W-:Y:S01]  /*7990*/  IADD3 R241, P0, PT, R239, UR22, RZ ;  /* 0x00000016eff17c10 */ /* 0x000fe2000ff1e0ff */
[----:B------:R-:W-:Y:S01]  /*79a0*/  STS.U8 [R43+UR13+0x280], R178 ;  /* 0x000280b22b007988 */ /* 0x000fe2000800000d */
[----:B-1----:R-:W-:Y:S01]  /*79b0*/  LOP3.LUT R9, R187, 0x60, RZ, 0x3c, !PT ;  /* 0x00000060bb097812 */ /* 0x002fe200078e3cff */
[----:B------:R-:W-:Y:S01]  /*79c0*/  IMAD R125, R125, UR7, RZ ;  /* 0x000000077d7d7c24 */ /* 0x000fe2000f8e02ff */
[----:B------:R-:W1:Y:S01]  /*79d0*/  LDCU UR22, c[0x0][0x3b0] ;  /* 0x00007600ff1677ac */ /* 0x000e620008000800 */
[----:B------:R-:W-:Y:S01]  /*79e0*/  STS.U8 [R43+UR13+0x680], R6 ;  /* 0x000680062b007988 */ /* 0x000fe2000800000d */
[----:B------:R-:W-:Y:S01]  /*79f0*/  LEA.HI.X.SX32 R239, R239, UR23, 0x1, P0 ;  /* 0x00000017efef7c11 */ /* 0x000fe200080f0eff */
[----:B------:R-:W-:-:S02]  /*7a00*/  IMAD R115, R115, UR7, RZ ;  /* 0x0000000773737c24 */ /* 0x000fc4000f8e02ff */
[----:B------:R2:W-:Y:S04]  /*7a10*/  STS.U8 [R43+UR13+0xa80], R7 ;  /* 0x000a80072b007988 */ /* 0x0005e8000800000d */
[----:B------:R-:W-:Y:S04]  /*7a20*/  STS.U8 [R43+UR13+0xe80], R8 ;  /* 0x000e80082b007988 */ /* 0x000fe8000800000d */
[----:B------:R-:W-:Y:S01]  /*7a30*/  STS.U8 [R43+UR13+0x1280], R139 ;  /* 0x0012808b2b007988 */ /* 0x000fe2000800000d */
[----:B--2---:R-:W-:Y:S01]  /*7a40*/  IMAD R7, R118, UR7, RZ ;  /* 0x0000000776077c24 */ /* 0x004fe2000f8e02ff */
[----:B------:R-:W-:-:S02]  /*7a50*/  IADD3 R118, P0, PT, R129, R241, RZ ;  /* 0x000000f181767210 */ /* 0x000fc40007f1e0ff */
[----:B------:R-:W-:Y:S01]  /*7a60*/  STS.U8 [R43+UR13+0x1680], R108 ;  /* 0x0016806c2b007988 */ /* 0x000fe2000800000d */
[----:B------:R-:W-:-:S03]  /*7a70*/  IMAD R14, R59, UR37, RZ ;  /* 0x000000253b0e7c24 */ /* 0x000fc6000f8e02ff */
[----:B------:R-:W-:Y:S01]  /*7a80*/  STS.U8 [R43+UR13+0x1a80], R64 ;  /* 0x001a80402b007988 */ /* 0x000fe2000800000d */
[----:B------:R-:W-:Y:S01]  /*7a90*/  LEA.HI.X.SX32 R119, R129, R239, 0x1, P0 ;  /* 0x000000ef81777211 */ /* 0x000fe200000f0eff */
[----:B------:R-:W-:Y:S02]  /*7aa0*/  IMAD R111, R111, UR7, RZ ;  /* 0x000000076f6f7c24 */ /* 0x000fe4000f8e02ff */
[----:B------:R2:W-:Y:S01]  /*7ab0*/  STS.U8 [R43+UR13+0x1e80], R28 ;  /* 0x001e801c2b007988 */ /* 0x0005e2000800000d */
[----:B------:R-:W-:Y:S01]  /*7ac0*/  IMAD R103, R103, UR7, RZ ;  /* 0x0000000767677c24 */ /* 0x000fe2000f8e02ff */
[-C--:B------:R-:W-:Y:S02]  /*7ad0*/  IADD3 R59, P6, PT, R125, R241.reuse, RZ ;  /* 0x000000f17d3b7210 */ /* 0x080fe40007fde0ff */
[----:B------:R-:W-:Y:S01]  /*7ae0*/  STS.U8 [R9+UR13+0x300], R179 ;  /* 0x000300b309007988 */ /* 0x000fe2000800000d */
[----:B------:R-:W-:-:S03]  /*7af0*/  IADD3 R120, P0, PT, R115, R241, RZ ;  /* 0x000000f173787210 */ /* 0x000fc60007f1e0ff */
[----:B------:R-:W-:Y:S01]  /*7b00*/  STS.U8 [R9+UR13+0x700], R159 ;  /* 0x0007009f09007988 */ /* 0x000fe2000800000d */
[----:B------:R-:W-:Y:S01]  /*7b10*/  LOP3.LUT R6, R187, 0x70, RZ, 0x3c, !PT ;  /* 0x00000070bb067812 */ /* 0x000fe200078e3cff */
[----:B------:R-:W-:Y:S02]  /*7b20*/  IMAD R12, R57, UR39, RZ ;  /* 0x00000027390c7c24 */ /* 0x000fe4000f8e02ff */
[----:B------:R-:W-:Y:S01]  /*7b30*/  STS.U8 [R9+UR13+0xb00], R4 ;  /* 0x000b000409007988 */ /* 0x000fe2000800000d */
[----:B--2---:R-:W-:Y:S01]  /*7b40*/  IMAD R28, R116, UR7, RZ ;  /* 0x00000007741c7c24 */ /* 0x004fe2000f8e02ff */
[-C--:B------:R-:W-:Y:S02]  /*7b50*/  LEA.HI.X.SX32 R57, R125, R239.reuse, 0x1, P6 ;  /* 0x000000ef7d397211 */ /* 0x080fe400030f0eff */
[----:B------:R2:W-:Y:S01]  /*7b60*/  STS.U8 [R9+UR13+0xf00], R5 ;  /* 0x000f000509007988 */ /* 0x0005e2000800000d */
[----:B------:R-:W-:Y:S01]  /*7b70*/  LEA.HI.X.SX32 R115, R115, R239, 0x1, P0 ;  /* 0x000000ef73737211 */ /* 0x000fe200000f0eff */
[----:B------:R-:W-:-:S02]  /*7b80*/  IMAD R110, R110, UR7, RZ ;  /* 0x000000076e6e7c24 */ /* 0x000fc4000f8e02ff */
[----:B------:R-:W-:Y:S01]  /*7b90*/  STS.U8 [R9+UR13+0x1300], R140 ;  /* 0x0013008c09007988 */ /* 0x000fe2000800000d */
[----:B------:R-:W-:Y:S01]  /*7ba0*/  IMAD R51, R100, UR11, RZ ;  /* 0x0000000b64337c24 */ /* 0x000fe2000f8e02ff */
[-C--:B------:R-:W-:Y:S02]  /*7bb0*/  IADD3 R116, P6, PT, R111, R241.reuse, RZ ;  /* 0x000000f16f747210 */ /* 0x080fe40007fde0ff */
[----:B------:R-:W-:Y:S01]  /*7bc0*/  STS.U8 [R9+UR13+0x1700], R102 ;  /* 0x0017006609007988 */ /* 0x000fe2000800000d */
[----:B------:R-:W-:Y:S01]  /*7bd0*/  IADD3 R55, P0, PT, R103, R241, RZ ;  /* 0x000000f167377210 */ /* 0x000fe20007f1e0ff */
[----:B--2---:R-:W-:Y:S02]  /*7be0*/  IMAD R5, R109, UR7, RZ ;  /* 0x000000076d057c24 */ /* 0x004fe4000f8e02ff */
[----:B------:R2:W-:Y:S01]  /*7bf0*/  STS.U8 [R9+UR13+0x1b00], R58 ;  /* 0x001b003a09007988 */ /* 0x0005e2000800000d */
[----:B------:R-:W-:-:S03]  /*7c00*/  IMAD R109, R91, UR16, RZ ;  /* 0x000000105b6d7c24 */ /* 0x000fc6000f8e02ff */
[----:B------:R-:W-:Y:S01]  /*7c10*/  STS.U8 [R9+UR13+0x1f00], R20 ;  /* 0x001f001409007988 */ /* 0x000fe2000800000d */
[----:B------:R-:W-:Y:S01]  /*7c20*/  IMAD R41, R53, UR5, RZ ;  /* 0x0000000535297c24 */ /* 0x000fe2000f8e02ff */
[-C--:B------:R-:W-:Y:S02]  /*7c30*/  LEA.HI.X.SX32 R113, R111, R239.reuse, 0x1, P6 ;  /* 0x000000ef6f717211 */ /* 0x080fe400030f0eff */
[----:B------:R-:W-:Y:S01]  /*7c40*/  STS.U8 [R6+UR13+0x380], R177 ;  /* 0x000380b106007988 */ /* 0x000fe2000800000d */
[----:B------:R-:W-:Y:S01]  /*7c50*/  LEA.HI.X.SX32 R53, R103, R239, 0x1, P0 ;  /* 0x000000ef67357211 */ /* 0x000fe200000f0eff */
[----:B------:R-:W-:Y:S02]  /*7c60*/  IMAD R104, R104, UR7, RZ ;  /* 0x0000000768687c24 */ /* 0x000fe4000f8e02ff */
[----:B------:R-:W-:Y:S01]  /*7c70*/  STS.U8 [R6+UR13+0x780], R0 ;  /* 0x0007800006007988 */ /* 0x000fe2000800000d */
[----:B------:R-:W-:Y:S01]  /*7c80*/  IMAD R107, R86, UR24, RZ ;  /* 0x00000018566b7c24 */ /* 0x000fe2000f8e02ff */
[----:B------:R-:W-:-:S02]  /*7c90*/  IADD3 R29, P5, PT, R28, R241, RZ ;  /* 0x000000f11c1d7210 */ /* 0x000fc40007fbe0ff */
[----:B------:R3:W-:Y:S01]  /*7ca0*/  STS.U8 [R6+UR13+0xb80], R2 ;  /* 0x000b800206007988 */ /* 0x0007e2000800000d */
[-C--:B--2---:R-:W-:Y:S02]  /*7cb0*/  IADD3 R58, P1, PT, R110, R241.reuse, RZ ;  /* 0x000000f16e3a7210 */ /* 0x084fe40007f3e0ff */
[-C--:B------:R-:W-:Y:S02]  /*7cc0*/  IADD3 R54, P6, PT, R51, R241.reuse, RZ ;  /* 0x000000f133367210 */ /* 0x080fe40007fde0ff */
[----:B------:R-:W-:Y:S01]  /*7cd0*/  IADD3 R111, P0, PT, R109, R241, RZ ;  /* 0x000000f16d6f7210 */ /* 0x000fe20007f1e0ff */
[----:B------:R-:W-:Y:S02]  /*7ce0*/  IMAD R124, R124, UR7, RZ ;  /* 0x000000077c7c7c24 */ /* 0x000fe4000f8e02ff */
[----:B---3--:R-:W-:Y:S01]  /*7cf0*/  IMAD R2, R79, UR28, RZ ;  /* 0x0000001c4f027c24 */ /* 0x008fe2000f8e02ff */
[-C--:B------:R-:W-:Y:S01]  /*7d00*/  LEA.HI.X.SX32 R28, R28, R239.reuse, 0x1, P5 ;  /* 0x000000ef1c1c7211 */ /* 0x080fe200028f0eff */
[----:B------:R-:W-:Y:S01]  /*7d10*/  IMAD R72, R56, UR4, RZ ;  /* 0x0000000438487c24 */ /* 0x000fe2000f8e02ff */
[-C--:B------:R-:W-:Y:S01]  /*7d20*/  LEA.HI.X.SX32 R56, R110, R239.reuse, 0x1, P1 ;  /* 0x000000ef6e387211 */ /* 0x080fe200008f0eff */
[----:B------:R2:W-:Y:S01]  /*7d30*/  STS.U8 [R6+UR13+0xf80], R3 ;  /* 0x000f800306007988 */ /* 0x0005e2000800000d */
[-C--:B------:R-:W-:Y:S01]  /*7d40*/  LEA.HI.X.SX32 R51, R51, R239.reuse, 0x1, P6 ;  /* 0x000000ef33337211 */ /* 0x080fe200030f0eff */
[----:B------:R-:W-:Y:S01]  /*7d50*/  IMAD R92, R92, UR15, RZ ;  /* 0x0000000f5c5c7c24 */ /* 0x000fe2000f8e02ff */
[----:B------:R-:W-:Y:S01]  /*7d60*/  LEA.HI.X.SX32 R109, R109, R239, 0x1, P0 ;  /* 0x000000ef6d6d7211 */ /* 0x000fe200000f0eff */
[----:B------:R-:W-:Y:S01]  /*7d70*/  IMAD R45, R75, UR32, RZ ;  /* 0x000000204b2d7c24 */ /* 0x000fe2000f8e02ff */
[-C--:B------:R-:W-:Y:S01]  /*7d80*/  IADD3 R86, P5, PT, R104, R241.reuse, RZ ;  /* 0x000000f168567210 */ /* 0x080fe20007fbe0ff */
[----:B------:R-:W-:Y:S01]  /*7d90*/  IMAD R65, R65, UR34, RZ ;  /* 0x0000002241417c24 */ /* 0x000fe2000f8e02ff */
[-C--:B------:R-:W-:Y:S01]  /*7da0*/  IADD3 R110, P6, PT, R107, R241.reuse, RZ ;  /* 0x000000f16b6e7210 */ /* 0x080fe20007fde0ff */
[----:B------:R-:W-:Y:S01]  /*7db0*/  IMAD R20, R88, UR19, RZ ;  /* 0x0000001358147c24 */ /* 0x000fe2000f8e02ff */
[-C--:B------:R-:W-:Y:S01]  /*7dc0*/  IADD3 R49, P0, PT, R2, R241.reuse, RZ ;  /* 0x000000f102317210 */ /* 0x080fe20007f1e0ff */
[----:B--2---:R-:W-:Y:S01]  /*7dd0*/  IMAD R3, R89, UR18, RZ ;  /* 0x0000001259037c24 */ /* 0x004fe2000f8e02ff */
[-C--:B------:R-:W-:Y:S01]  /*7de0*/  IADD3 R89, P4, PT, R124, R241.reuse, RZ ;  /* 0x000000f17c597210 */ /* 0x080fe20007f9e0ff */
[----:B------:R-:W-:Y:S01]  /*7df0*/  IMAD R106, R106, UR7, RZ ;  /* 0x000000076a6a7c24 */ /* 0x000fe2000f8e02ff */
[----:B------:R-:W-:Y:S01]  /*7e00*/  IADD3 R88, P2, PT, R7, R241, RZ ;  /* 0x000000f107587210 */ /* 0x000fe20007f5e0ff */
[----:B------:R-:W-:Y:S01]  /*7e10*/  IMAD R98, R98, UR8, RZ ;  /* 0x0000000862627c24 */ /* 0x000fe2000f8e02ff */
[----:B------:R2:W-:Y:S01]  /*7e20*/  STS.U8 [R6+UR13+0x1380], R84 ;  /* 0x0013805406007988 */ /* 0x0005e2000800000d */
[----:B------:R-:W-:Y:S01]  /*7e30*/  IMAD R73, R69, UR35, RZ ;  /* 0x0000002345497c24 */ /* 0x000fe2000f8e02ff */
[-C--:B------:R-:W-:Y:S01]  /*7e40*/  LEA.HI.X.SX32 R107, R107, R239.reuse, 0x1, P6 ;  /* 0x000000ef6b6b7211 */ /* 0x080fe200030f0eff */
[----:B------:R-:W-:Y:S01]  /*7e50*/  IMAD R69, R47, UR41, RZ ;  /* 0x000000292f457c24 */ /* 0x000fe2000f8e02ff */
[----:B------:R-:W-:Y:S01]  /*7e60*/  LEA.HI.X.SX32 R47, R2, R239, 0x1, P0 ;  /* 0x000000ef022f7211 */ /* 0x000fe200000f0eff */
[----:B------:R-:W-:Y:S01]  /*7e70*/  IMAD R78, R80, UR25, RZ ;  /* 0x00000019504e7c24 */ /* 0x000fe2000f8e02ff */
[-C--:B------:R-:W-:Y:S01]  /*7e80*/  IADD3 R48, P6, PT, R45, R241.reuse, RZ ;  /* 0x000000f12d307210 */ /* 0x080fe20007fde0ff */
[----:B------:R-:W-:Y:S01]  /*7e90*/  IMAD R63, R63, UR38, RZ ;  /* 0x000000263f3f7c24 */ /* 0x000fe2000f8e02ff */
[----:B------:R-:W-:Y:S01]  /*7ea0*/  IADD3 R105, P0, PT, R65, R241, RZ ;  /* 0x000000f141697210 */ /* 0x000fe20007f1e0ff */
[----:B------:R-:W-:Y:S01]  /*7eb0*/  IMAD R227, R85, UR64, RZ ;  /* 0x0000004055e37c24 */ /* 0x000fe2000f8e02ff */
[----:B--2---:R-:W-:Y:S01]  /*7ec0*/  LEA.HI.X.SX32 R84, R104, R239, 0x1, P5 ;  /* 0x000000ef68547211 */ /* 0x004fe200028f0eff */
[----:B------:R-:W-:Y:S01]  /*7ed0*/  IMAD R91, R27, UR56, RZ ;  /* 0x000000381b5b7c24 */ /* 0x000fe2000f8e02ff */
[----:B0-----:R-:W-:Y:S01]  /*7ee0*/  IADD3 R23, P5, PT, R92, R241, RZ ;  /* 0x000000f15c177210 */ /* 0x001fe20007fbe0ff */
[----:B------:R-:W-:Y:S01]  /*7ef0*/  IMAD R81, R97, UR9, RZ ;  /* 0x0000000961517c24 */ /* 0x000fe2000f8e02ff */
[-C--:B------:R-:W-:Y:S01]  /*7f00*/  LEA.HI.X.SX32 R87, R124, R239.reuse, 0x1, P4 ;  /* 0x000000ef7c577211 */ /* 0x080fe200020f0eff */
[----:B------:R-:W-:Y:S01]  /*7f10*/  IMAD R90, R90, UR17, RZ ;  /* 0x000000115a5a7c24 */ /* 0x000fe2000f8e02ff */
[----:B------:R-:W-:Y:S01]  /*7f20*/  LEA.HI.X.SX32 R85, R7, R239, 0x1, P2 ;  /* 0x000000ef07557211 */ /* 0x000fe200010f0eff */
[----:B------:R-:W-:Y:S01]  /*7f30*/  STS.U8 [R6+UR13+0x1780], R96 ;  /* 0x0017806006007988 */ /* 0x000fe2000800000d */
[----:B------:R-:W-:-:S02]  /*7f40*/  IADD3 R27, P4, PT, R5, R241, RZ ;  /* 0x000000f1051b7210 */ /* 0x000fc40007f9e0ff */
[-C--:B------:R-:W-:Y:S02]  /*7f50*/  IADD3 R25, P2, PT, R106, R241.reuse, RZ ;  /* 0x000000f16a197210 */ /* 0x080fe40007f5e0ff */
[----:B------:R-:W-:Y:S01]  /*7f60*/  IADD3 R114, P1, PT, R98, R241, RZ ;  /* 0x000000f162727210 */ /* 0x000fe20007f3e0ff */
[----:B------:R-:W-:Y:S01]  /*7f70*/  STS.U8 [R6+UR13+0x1b80], R52 ;  /* 0x001b803406007988 */ /* 0x000fe2000800000d */
[-C--:B------:R-:W-:Y:S01]  /*7f80*/  LEA.HI.X.SX32 R22, R92, R239.reuse, 0x1, P5 ;  /* 0x000000ef5c167211 */ /* 0x080fe200028f0eff */
[----:B------:R-:W-:Y:S01]  /*7f90*/  IMAD R68, R68, UR33, RZ ;  /* 0x0000002144447c24 */ /* 0x000fe2000f8e02ff */
[-C--:B------:R-:W-:Y:S01]  /*7fa0*/  LEA.HI.X.SX32 R45, R45, R239.reuse, 0x1, P6 ;  /* 0x000000ef2d2d7211 */ /* 0x080fe200030f0eff */
[----:B------:R0:W-:Y:S01]  /*7fb0*/  STS.U8 [R6+UR13+0x1f80], R24 ;  /* 0x001f801806007988 */ /* 0x0001e2000800000d */
[----:B------:R-:W-:Y:S01]  /*7fc0*/  LEA.HI.X.SX32 R103, R65, R239, 0x1, P0 ;  /* 0x000000ef41677211 */ /* 0x000fe200000f0eff */
[----:B------:R-:W-:Y:S01]  /*7fd0*/  IMAD R0, R50, UR42, RZ ;  /* 0x0000002a32007c24 */ /* 0x000fe2000f8e02ff */
[-C--:B------:R-:W-:Y:S01]  /*7fe0*/  IADD3 R80, P5, PT, R78, R241.reuse, RZ ;  /* 0x000000f14e507210 */ /* 0x080fe20007fbe0ff */
[----:B------:R-:W-:Y:S01]  /*7ff0*/  IMAD R97, R40, UR44, RZ ;  /* 0x0000002c28617c24 */ /* 0x000fe2000f8e02ff */
[-C--:B------:R-:W-:Y:S01]  /*8000*/  IADD3 R104, P6, PT, R63, R241.reuse, RZ ;  /* 0x000000f13f687210 */ /* 0x080fe20007fde0ff */
[----:B------:R-:W-:Y:S01]  /*8010*/  IMAD R4, R26, UR55, RZ ;  /* 0x000000371a047c24 */ /* 0x000fe2000f8e02ff */
[----:B------:R-:W-:Y:S01]  /*8020*/  IADD3 R43, P0, PT, R41, R241, RZ ;  /* 0x000000f1292b7210 */ /* 0x000fe20007f1e0ff */
[----:B------:R-:W-:Y:S01]  /*8030*/  IMAD R18, R77, UR29, RZ ;  /* 0x0000001d4d127c24 */ /* 0x000fe2000f8e02ff */
[-C--:B------:R-:W-:Y:S01]  /*8040*/  LEA.HI.X.SX32 R26, R5, R239.reuse, 0x1, P4 ;  /* 0x000000ef051a7211 */ /* 0x080fe200020f0eff */
[----:B------:R-:W-:Y:S01]  /*8050*/  IMAD R70, R70, UR30, RZ ;  /* 0x0000001e46467c24 */ /* 0x000fe2000f8e02ff */
[----:B0-----:R-:W-:-:S02]  /*8060*/  LEA.HI.X.SX32 R24, R106, R239, 0x1, P2 ;  /* 0x000000ef6a187211 */ /* 0x001fc400010f0eff */
[----:B------:R-:W-:Y:S02]  /*8070*/  LEA.HI.X.SX32 R112, R98, R239, 0x1, P1 ;  /* 0x000000ef62707211 */ /* 0x000fe400008f0eff */
[-C--:B------:R-:W-:Y:S02]  /*8080*/  IADD3 R83, P4, PT, R81, R241.reuse, RZ ;  /* 0x000000f151537210 */ /* 0x080fe40007f9e0ff */
[-C--:B------:R-:W-:Y:S02]  /*8090*/  IADD3 R82, P2, PT, R90, R241.reuse, RZ ;  /* 0x000000f15a527210 */ /* 0x080fe40007f5e0ff */
[----:B------:R-:W-:Y:S01]  /*80a0*/  IADD3 R52, P1, PT, R3, R241, RZ ;  /* 0x000000f103347210 */ /* 0x000fe20007f3e0ff */
[----:B------:R-:W-:Y:S01]  /*80b0*/  IMAD R67, R42, UR45, RZ ;  /* 0x0000002d2a437c24 */ /* 0x000fe2000f8e02ff */
[-C--:B------:R-:W-:Y:S01]  /*80c0*/  LEA.HI.X.SX32 R78, R78, R239.reuse, 0x1, P5 ;  /* 0x000000ef4e4e7211 */ /* 0x080fe200028f0eff */
[----:B------:R-:W-:Y:S01]  /*80d0*/  IMAD R37, R37, UR48, RZ ;  /* 0x0000003025257c24 */ /* 0x000fe2000f8e02ff */
[-C--:B------:R-:W-:Y:S01]  /*80e0*/  LEA.HI.X.SX32 R101, R63, R239.reuse, 0x1, P6 ;  /* 0x000000ef3f657211 */ /* 0x080fe200030f0eff */
[----:B------:R-:W-:Y:S01]  /*80f0*/  IMAD R32, R32, UR49, RZ ;  /* 0x0000003120207c24 */ /* 0x000fe2000f8e02ff */
[----:B------:R-:W-:Y:S01]  /*8100*/  LEA.HI.X.SX32 R41, R41, R239, 0x1, P0 ;  /* 0x000000ef29297211 */ /* 0x000fe200000f0eff */
[----:B-1----:R-:W-:Y:S01]  /*8110*/  IMAD R121, R21, UR22, RZ ;  /* 0x0000001615797c24 */ /* 0x002fe2000f8e02ff */
[----:B------:R-:W-:-:S02]  /*8120*/  IADD3 R17, P5, PT, R68, R241, RZ ;  /* 0x000000f144117210 */ /* 0x000fc40007fbe0ff */
[-C--:B------:R-:W-:Y:S02]  /*8130*/  IADD3 R42, P6, PT, R0, R241.reuse, RZ ;  /* 0x000000f1002a7210 */ /* 0x080fe40007fde0ff */
[----:B------:R-:W-:Y:S01]  /*8140*/  IADD3 R99, P0, PT, R97, R241, RZ ;  /* 0x000000f161637210 */ /* 0x000fe20007f1e0ff */
[----:B------:R-:W-:Y:S01]  /*8150*/  IMAD R74, R74, UR31, RZ ;  /* 0x0000001f4a4a7c24 */ /* 0x000fe2000f8e02ff */
[-C--:B------:R-:W-:Y:S01]  /*8160*/  LEA.HI.X.SX32 R81, R81, R239.reuse, 0x1, P4 ;  /* 0x000000ef51517211 */ /* 0x080fe200020f0eff */
[----:B------:R-:W-:Y:S01]  /*8170*/  IMAD R62, R62, UR36, RZ ;  /* 0x000000243e3e7c24 */ /* 0x000fe2000f8e02ff */
[-C--:B------:R-:W-:Y:S02]  /*8180*/  LEA.HI.X.SX32 R79, R90, R239.reuse, 0x1, P2 ;  /* 0x000000ef5a4f7211 */ /* 0x080fe400010f0eff */
[----:B------:R-:W-:Y:S02]  /*8190*/  LEA.HI.X.SX32 R50, R3, R239, 0x1, P1 ;  /* 0x000000ef03327211 */ /* 0x000fe400008f0eff */
[----:B------:R-:W-:-:S02]  /*81a0*/  IADD3 R21, P4, PT, R20, R241, RZ ;  /* 0x000000f114157210 */ /* 0x000fc40007f9e0ff */
[-C--:B------:R-:W-:Y:S02]  /*81b0*/  IADD3 R19, P2, PT, R18, R241.reuse, RZ ;  /* 0x000000f112137210 */ /* 0x080fe40007f5e0ff */
[----:B------:R-:W-:Y:S01]  /*81c0*/  IADD3 R108, P1, PT, R70, R241, RZ ;  /* 0x000000f1466c7210 */ /* 0x000fe20007f3e0ff */
[----:B------:R-:W-:Y:S01]  /*81d0*/  IMAD R33, R33, UR50, RZ ;  /* 0x0000003221217c24 */ /* 0x000fe2000f8e02ff */
[-C--:B------:R-:W-:Y:S02]  /*81e0*/  LEA.HI.X.SX32 R16, R68, R239.reuse, 0x1, P5 ;  /* 0x000000ef44107211 */ /* 0x080fe400028f0eff */
[-C--:B------:R-:W-:Y:S02]  /*81f0*/  LEA.HI.X.SX32 R40, R0, R239.reuse, 0x1, P6 ;  /* 0x000000ef00287211 */ /* 0x080fe400030f0eff */
[----:B------:R-:W-:Y:S01]  /*8200*/  LEA.HI.X.SX32 R97, R97, R239, 0x1, P0 ;  /* 0x000000ef61617211 */ /* 0x000fe200000f0eff */
[----:B------:R-:W-:Y:S01]  /*8210*/  IMAD R100, R46, UR40, RZ ;  /* 0x000000282e647c24 */ /* 0x000fe2000f8e02ff */
[----:B------:R-:W-:-:S02]  /*8220*/  IADD3 R98, P6, PT, R37, R241, RZ ;  /* 0x000000f125627210 */ /* 0x000fc40007fde0ff */
[----:B------:R-:W-:Y:S02]  /*8230*/  IADD3 R68, P0, PT, R32, R241, RZ ;  /* 0x000000f120447210 */ /* 0x000fe40007f1e0ff */
[-C--:B------:R-:W-:Y:S02]  /*8240*/  LEA.HI.X.SX32 R20, R20, R239.reuse, 0x1, P4 ;  /* 0x000000ef14147211 */ /* 0x080fe400020f0eff */
[-C--:B------:R-:W-:Y:S02]  /*8250*/  LEA.HI.X.SX32 R18, R18, R239.reuse, 0x1, P2 ;  /* 0x000000ef12127211 */ /* 0x080fe400010f0eff */
[----:B------:R-:W-:Y:S02]  /*8260*/  LEA.HI.X.SX32 R106, R70, R239, 0x1, P1 ;  /* 0x000000ef466a7211 */ /* 0x000fe400008f0eff */
[-C--:B------:R-:W-:Y:S02]  /*8270*/  IADD3 R77, P4, PT, R74, R241.reuse, RZ ;  /* 0x000000f14a4d7210 */ /* 0x080fe40007f9e0ff */
[----:B------:R-:W-:-:S02]  /*8280*/  IADD3 R76, P2, PT, R73, R241, RZ ;  /* 0x000000f1494c7210 */ /* 0x000fc40007f5e0ff */
[----:B------:R-:W-:Y:S01]  /*8290*/  IADD3 R46, P1, PT, R62, R241, RZ ;  /* 0x000000f13e2e7210 */ /* 0x000fe20007f3e0ff */
[----:B------:R-:W-:Y:S01]  /*82a0*/  IMAD R10, R44, UR43, RZ ;  /* 0x0000002b2c0a7c24 */ /* 0x000fe2000f8e02ff */
[-C--:B------:R-:W-:Y:S01]  /*82b0*/  LEA.HI.X.SX32 R95, R37, R239.reuse, 0x1, P6 ;  /* 0x000000ef255f7211 */ /* 0x080fe200030f0eff */
[----:B------:R-:W-:Y:S01]  /*82c0*/  IMAD R31, R31, UR53, RZ ;  /* 0x000000351f1f7c24 */ /* 0x000fe2000f8e02ff */
[----:B------:R-:W-:Y:S02]  /*82d0*/  LEA.HI.X.SX32 R66, R32, R239, 0x1, P0 ;  /* 0x000000ef20427211 */ /* 0x000fe400000f0eff */
[----:B------:R-:W-:Y:S01]  /*82e0*/  IADD3 R37, P0, PT, R33, R241, RZ ;  /* 0x000000f121257210 */ /* 0x000fe20007f1e0ff */
[----:B------:R-:W-:Y:S01]  /*82f0*/  IMAD R38, R38, UR46, RZ ;  /* 0x0000002e26267c24 */ /* 0x000fe2000f8e02ff */
[-C--:B------:R-:W-:Y:S02]  /*8300*/  LEA.HI.X.SX32 R75, R74, R239.reuse, 0x1, P4 ;  /* 0x000000ef4a4b7211 */ /* 0x080fe400020f0eff */
[----:B------:R-:W-:-:S02]  /*8310*/  LEA.HI.X.SX32 R73, R73, R239, 0x1, P2 ;  /* 0x000000ef49497211 */ /* 0x000fc400010f0eff */
[----:B------:R-:W-:Y:S01]  /*8320*/  LEA.HI.X.SX32 R44, R62, R239, 0x1, P1 ;  /* 0x000000ef3e2c7211 */ /* 0x000fe200008f0eff */
[----:B------:R-:W-:Y:S01]  /*8330*/  IMAD R6, R36, UR51, RZ ;  /* 0x0000003324067c24 */ /* 0x000fe2000f8e02ff */
[-C--:B------:R-:W-:Y:S02]  /*8340*/  IADD3 R15, P4, PT, R14, R241.reuse, RZ ;  /* 0x000000f10e0f7210 */ /* 0x080fe40007f9e0ff */
[-C--:B------:R-:W-:Y:S02]  /*8350*/  IADD3 R13, P2, PT, R12, R241.reuse, RZ ;  /* 0x000000f10c0d7210 */ /* 0x080fe40007f5e0ff */
[----:B------:R-:W-:Y:S02]  /*8360*/  IADD3 R102, P1, PT, R100, R241, RZ ;  /* 0x000000f164667210 */ /* 0x000fe40007f3e0ff */
[----:B------:R-:W-:Y:S01]  /*8370*/  LEA.HI.X.SX32 R36, R33, R239, 0x1, P0 ;  /* 0x000000ef21247211 */ /* 0x000fe200000f0eff */
[----:B------:R-:W-:Y:S01]  /*8380*/  IMAD R34, R39, UR54, RZ ;  /* 0x0000003627227c24 */ /* 0x000fe2000f8e02ff */
[----:B------:R-:W-:Y:S01]  /*8390*/  IADD3 R65, P0, PT, R31, R241, RZ ;  /* 0x000000f11f417210 */ /* 0x000fe20007f1e0ff */
[----:B------:R-:W-:Y:S01]  /*83a0*/  IMAD R35, R35, UR47, RZ ;  /* 0x0000002f23237c24 */ /* 0x000fe2000f8e02ff */
[-C--:B------:R-:W-:Y:S01]  /*83b0*/  LEA.HI.X.SX32 R14, R14, R239.reuse, 0x1, P4 ;  /* 0x000000ef0e0e7211 */ /* 0x080fe200020f0eff */
[----:B------:R-:W-:Y:S01]  /*83c0*/  IMAD R30, R30, UR52, RZ ;  /* 0x000000341e1e7c24 */ /* 0x000fe2000f8e02ff */
[----:B------:R-:W-:-:S02]  /*83d0*/  LEA.HI.X.SX32 R12, R12, R239, 0x1, P2 ;  /* 0x000000ef0c0c7211 */ /* 0x000fc400010f0eff */
[----:B------:R-:W-:Y:S02]  /*83e0*/  LEA.HI.X.SX32 R100, R100, R239, 0x1, P1 ;  /* 0x000000ef64647211 */ /* 0x000fe400008f0eff */
[-C--:B------:R-:W-:Y:S02]  /*83f0*/  IADD3 R71, P4, PT, R69, R241.reuse, RZ ;  /* 0x000000f145477210 */ /* 0x080fe40007f9e0ff */
[-C--:B------:R-:W-:Y:S02]  /*8400*/  IADD3 R70, P2, PT, R67, R241.reuse, RZ ;  /* 0x000000f143467210 */ /* 0x080fe40007f5e0ff */
[----:B------:R-:W-:Y:S01]  /*8410*/  IADD3 R39, P1, PT, R38, R241, RZ ;  /* 0x000000f126277210 */ /* 0x000fe20007f3e0ff */
[----:B------:R-:W-:Y:S01]  /*8420*/  IMAD R148, R148, UR59, RZ ;  /* 0x0000003b94947c24 */ /* 0x000fe2000f8e02ff */
[----:B------:R-:W-:Y:S02]  /*8430*/  LEA.HI.X.SX32 R63, R31, R239, 0x1, P0 ;  /* 0x000000ef1f3f7211 */ /* 0x000fe400000f0eff */
[----:B------:R-:W-:-:S02]  /*8440*/  IADD3 R93, P0, PT, R91, R241, RZ ;  /* 0x000000f15b5d7210 */ /* 0x000fc40007f1e0ff */
[-C--:B------:R-:W-:Y:S02]  /*8450*/  LEA.HI.X.SX32 R69, R69, R239.reuse, 0x1, P4 ;  /* 0x000000ef45457211 */ /* 0x080fe400020f0eff */
[-C--:B------:R-:W-:Y:S02]  /*8460*/  LEA.HI.X.SX32 R67, R67, R239.reuse, 0x1, P2 ;  /* 0x000000ef43437211 */ /* 0x080fe400010f0eff */
[----:B------:R-:W-:Y:S02]  /*8470*/  LEA.HI.X.SX32 R38, R38, R239, 0x1, P1 ;  /* 0x000000ef26267211 */ /* 0x000fe400008f0eff */
[-C--:B------:R-:W-:Y:S02]  /*8480*/  IADD3 R9, P4, PT, R35, R241.reuse, RZ ;  /* 0x000000f123097210 */ /* 0x080fe40007f9e0ff */
[-C--:B------:R-:W-:Y:S02]  /*8490*/  IADD3 R7, P1, PT, R6, R241.reuse, RZ ;  /* 0x000000f106077210 */ /* 0x080fe40007f3e0ff */
[----:B------:R-:W-:Y:S01]  /*84a0*/  IADD3 R96, P2, PT, R30, R241, RZ ;  /* 0x000000f11e607210 */ /* 0x000fe20007f5e0ff */
[----:B------:R-:W-:Y:S01]  /*84b0*/  IMAD R145, R145, UR62, RZ ;  /* 0x0000003e91917c24 */ /* 0x000fe2000f8e02ff */
[----:B------:R-:W-:-:S02]  /*84c0*/  LEA.HI.X.SX32 R91, R91, R239, 0x1, P0 ;  /* 0x000000ef5b5b7211 */ /* 0x000fc400000f0eff */
[----:B------:R-:W-:Y:S01]  /*84d0*/  IADD3 R3, P0, PT, R148, R241, RZ ;  /* 0x000000f194037210 */ /* 0x000fe20007f1e0ff */
[----:B------:R-:W-:Y:S01]  /*84e0*/  IMAD R142, R142, UR57, RZ ;  /* 0x000000398e8e7c24 */ /* 0x000fe2000f8e02ff */
[-C--:B------:R-:W-:Y:S01]  /*84f0*/  LEA.HI.X.SX32 R8, R35, R239.reuse, 0x1, P4 ;  /* 0x000000ef23087211 */ /* 0x080fe200020f0eff */
[----:B------:R-:W-:Y:S01]  /*8500*/  IMAD R149, R149, UR58, RZ ;  /* 0x0000003a95957c24 */ /* 0x000fe2000f8e02ff */
[-C--:B------:R-:W-:Y:S02]  /*8510*/  LEA.HI.X.SX32 R6, R6, R239.reuse, 0x1, P1 ;  /* 0x000000ef06067211 */ /* 0x080fe400008f0eff */
[----:B------:R-:W-:Y:S02]  /*8520*/  LEA.HI.X.SX32 R94, R30, R239, 0x1, P2 ;  /* 0x000000ef1e5e7211 */ /* 0x000fe400010f0eff */
[-C--:B------:R-:W-:Y:S02]  /*8530*/  IADD3 R35, P1, PT, R34, R241.reuse, RZ ;  /* 0x000000f122237210 */ /* 0x080fe40007f3e0ff */
[----:B------:R-:W-:Y:S01]  /*8540*/  IADD3 R5, P2, PT, R4, R241, RZ ;  /* 0x000000f104057210 */ /* 0x000fe20007f5e0ff */
[----:B------:R-:W-:Y:S01]  /*8550*/  VIADD R127, R182, 0x3f ;  /* 0x0000003fb67f7836 */ /* 0x000fe20000000000 */
[----:B------:R-:W-:-:S02]  /*8560*/  LEA.HI.X.SX32 R2, R148, R239, 0x1, P0 ;  /* 0x000000ef94027211 */ /* 0x000fc400000f0eff */
[----:B------:R-:W-:Y:S01]  /*8570*/  IADD3 R31, P0, PT, R145, R241, RZ ;  /* 0x000000f1911f7210 */ /* 0x000fe20007f1e0ff */
[----:B------:R-:W-:Y:S01]  /*8580*/  IMAD R147, R147, UR60, RZ ;  /* 0x0000003c93937c24 */ /* 0x000fe2000f8e02ff */
[-C--:B------:R-:W-:Y:S01]  /*8590*/  LEA.HI.X.SX32 R34, R34, R239.reuse, 0x1, P1 ;  /* 0x000000ef22227211 */ /* 0x080fe200008f0eff */
[----:B------:R-:W-:Y:S01]  /*85a0*/  IMAD R146, R146, UR61, RZ ;  /* 0x0000003d92927c24 */ /* 0x000fe2000f8e02ff */
[----:B------:R-:W-:Y:S02]  /*85b0*/  LEA.HI.X.SX32 R4, R4, R239, 0x1, P2 ;  /* 0x000000ef04047211 */ /* 0x000fe400010f0eff */
[-C--:B------:R-:W-:Y:S02]  /*85c0*/  IADD3 R74, P5, PT, R72, R241.reuse, RZ ;  /* 0x000000f1484a7210 */ /* 0x080fe40007fbe0ff */
[-C--:B------:R-:W-:Y:S02]  /*85d0*/  IADD3 R64, P1, PT, R142, R241.reuse, RZ ;  /* 0x000000f18e407210 */ /* 0x080fe40007f3e0ff */
[----:B------:R-:W-:-:S02]  /*85e0*/  IADD3 R33, P2, PT, R149, R241, RZ ;  /* 0x000000f195217210 */ /* 0x000fc40007f5e0ff */
[-C--:B------:R-:W-:Y:S02]  /*85f0*/  LEA.HI.X.SX32 R30, R145, R239.reuse, 0x1, P0 ;  /* 0x000000ef911e7211 */ /* 0x080fe400000f0eff */
[----:B------:R-:W-:Y:S01]  /*8600*/  ISETP.GT.AND P0, PT, R127, 0x3f, PT ;  /* 0x0000003f7f00780c */ /* 0x000fe20003f04270 */
[----:B------:R-:W-:Y:S01]  /*8610*/  IMAD R144, R144, UR63, RZ ;  /* 0x0000003f90907c24 */ /* 0x000fe2000f8e02ff */
[-C--:B------:R-:W-:Y:S01]  /*8620*/  LEA.HI.X.SX32 R72, R72, R239.reuse, 0x1, P5 ;  /* 0x000000ef48487211 */ /* 0x080fe200028f0eff */
[----:B------:R-:W-:Y:S01]  /*8630*/  IMAD R138, R138, UR65, RZ ;  /* 0x000000418a8a7c24 */ /* 0x000fe2000f8e02ff */
[-C--:B------:R-:W-:Y:S01]  /*8640*/  LEA.HI.X.SX32 R61, R142, R239.reuse, 0x1, P1 ;  /* 0x000000ef8e3d7211 */ /* 0x080fe200008f0eff */
[----:B------:R-:W-:Y:S01]  /*8650*/  IMAD R156, R156, UR66, RZ ;  /* 0x000000429c9c7c24 */ /* 0x000fe2000f8e02ff */
[----:B------:R-:W-:Y:S02]  /*8660*/  LEA.HI.X.SX32 R32, R149, R239, 0x1, P2 ;  /* 0x000000ef95207211 */ /* 0x000fe400010f0eff */
[----:B------:R-:W-:-:S02]  /*8670*/  IADD3 R11, P5, PT, R10, R241, RZ ;  /* 0x000000f10a0b7210 */ /* 0x000fc40007fbe0ff */
[CC--:B------:R-:W-:Y:S02]  /*8680*/  IADD3 R92, P1, PT, R147.reuse, R241.reuse, RZ ;  /* 0x000000f1935c7210 */ /* 0x0c0fe40007f3e0ff */
[----:B------:R-:W-:Y:S02]  /*8690*/  IADD3 R62, P2, PT, R146, R241, RZ ;  /* 0x000000f1923e7210 */ /* 0x000fe40007f5e0ff */
[----:B------:R-:W-:Y:S02]  /*86a0*/  ISETP.LT.AND P0, PT, R128, R182, P0 ;  /* 0x000000b68000720c */ /* 0x000fe40000701270 */
[-C--:B------:R-:W-:Y:S02]  /*86b0*/  LEA.HI.X.SX32 R10, R10, R239.reuse, 0x1, P5 ;  /* 0x000000ef0a0a7211 */ /* 0x080fe400028f0eff */
[-C--:B------:R-:W-:Y:S02]  /*86c0*/  LEA.HI.X.SX32 R90, R147, R239.reuse, 0x1, P1 ;  /* 0x000000ef935a7211 */ /* 0x080fe400008f0eff */
[----:B------:R-:W-:-:S02]  /*86d0*/  LEA.HI.X.SX32 R60, R146, R239, 0x1, P2 ;  /* 0x000000ef923c7211 */ /* 0x000fc400010f0eff */
[-C--:B------:R-:W-:Y:S02]  /*86e0*/  IADD3 R225, P1, PT, R144, R241.reuse, RZ ;  /* 0x000000f190e17210 */ /* 0x080fe40007f3e0ff */
[-C--:B------:R-:W-:Y:S02]  /*86f0*/  IADD3 R229, P2, PT, R227, R241.reuse, RZ ;  /* 0x000000f1e3e57210 */ /* 0x080fe40007f5e0ff */
[-C--:B------:R-:W-:Y:S02]  /*8700*/  IADD3 R233, P4, PT, R138, R241.reuse, RZ ;  /* 0x000000f18ae97210 */ /* 0x080fe40007f9e0ff */
[-C--:B------:R-:W-:Y:S02]  /*8710*/  IADD3 R237, P5, PT, R156, R241.reuse, RZ ;  /* 0x000000f19ced7210 */ /* 0x080fe40007fbe0ff */
[----:B------:R-:W-:Y:S02]  /*8720*/  IADD3 R241, P6, PT, R121, R241, RZ ;  /* 0x000000f179f17210 */ /* 0x000fe40007fde0ff */
[----:B------:R-:W-:-:S02]  /*8730*/  LEA.HI.X.SX32 R0, R144, R239, 0x1, P1 ;  /* 0x000000ef90007211 */ /* 0x000fc400008f0eff */
[-C--:B------:R-:W-:Y:S02]  /*8740*/  LEA.HI.X.SX32 R227, R227, R239.reuse, 0x1, P2 ;  /* 0x000000efe3e37211 */ /* 0x080fe400010f0eff */
[-C--:B------:R-:W-:Y:S02]  /*8750*/  LEA.HI.X.SX32 R231, R138, R239.reuse, 0x1, P4 ;  /* 0x000000ef8ae77211 */ /* 0x080fe400020f0eff */
[-C--:B------:R-:W-:Y:S02]  /*8760*/  LEA.HI.X.SX32 R235, R156, R239.reuse, 0x1, P5 ;  /* 0x000000ef9ceb7211 */ /* 0x080fe400028f0eff */
[----:B------:R-:W-:Y:S01]  /*8770*/  LEA.HI.X.SX32 R239, R121, R239, 0x1, P6 ;  /* 0x000000ef79ef7211 */ /* 0x000fe200030f0eff */
[----:B------:R-:W-:Y:S01]  /*8780*/  @P0 IMAD.MOV.U32 R124, RZ, RZ, R241 ;  /* 0x000000ffff7c0224 */ /* 0x000fe200078e00f1 */
[----:B------:R-:W-:-:S03]  /*8790*/  PRMT R121, RZ, 0x7610, R121 ;  /* 0x00007610ff797816 */ /* 0x000fc60000000079 */
[----:B------:R-:W-:-:S05]  /*87a0*/  @P0 IMAD.MOV.U32 R125, RZ, RZ, R239 ;  /* 0x000000ffff7d0224 */ /* 0x000fca00078e00ef */
[----:B------:R0:W2:Y:S02]  /*87b0*/  @P0 LDG.E.U8 R121, desc[UR26][R124.64] ;  /* 0x0000001a7c790981 */ /* 0x0000a4000c1e1100 */
[----:B0-----:R-:W-:-:S06]  /*87c0*/  PRMT R124, RZ, 0x7610, R124 ;  /* 0x00007610ff7c7816 */ /* 0x001fcc000000007c */
[----:B------:R-:W3:Y:S01]  /*87d0*/  @P0 LDG.E.U8 R124, desc[UR26][R118.64] ;  /* 0x0000001a767c0981 */ /* 0x000ee2000c1e1100 */
[----:B------:R-:W-:Y:S01]  /*87e0*/  PRMT R126, RZ, 0x7610, R126 ;  /* 0x00007610ff7e7816 */ /* 0x000fe2000000007e */
[----:B------:R-:W-:Y:S02]  /*87f0*/  @P0 IMAD.MOV.U32 R125, RZ, RZ, R115 ;  /* 0x000000ffff7d0224 */ /* 0x000fe400078e0073 */
[----:B---3--:R0:W-:Y:S02]  /*8800*/  STS.U8 [R187+UR13+0x2000], R124 ;  /* 0x0020007cbb007988 */ /* 0x0081e4000800000d */
[----:B0-----:R-:W-:-:S05]  /*8810*/  @P0 IMAD.MOV.U32 R124, RZ, RZ, R120 ;  /* 0x000000ffff7c0224 */ /* 0x001fca00078e0078 */
[----:B------:R0:W3:Y:S02]  /*8820*/  @P0 LDG.E.U8 R126, desc[UR26][R124.64] ;  /* 0x0000001a7c7e0981 */ /* 0x0000e4000c1e1100 */
[----:B0-----:R-:W-:Y:S02]  /*8830*/  @P0 IMAD.MOV.U32 R124, RZ, RZ, R116 ;  /* 0x000000ffff7c0224 */ /* 0x001fe400078e0074 */
[----:B------:R-:W-:Y:S01]  /*8840*/  @P0 IMAD.MOV.U32 R125, RZ, RZ, R113 ;  /* 0x000000ffff7d0224 */ /* 0x000fe200078e0071 */
[----:B---3--:R0:W-:Y:S02]  /*8850*/  STS.U8 [R187+UR13+0x2200], R126 ;  /* 0x0022007ebb007988 */ /* 0x0081e4000800000d */
[----:B0-----:R-:W-:-:S06]  /*8860*/  PRMT R126, RZ, 0x7610, R126 ;  /* 0x00007610ff7e7816 */ /* 0x001fcc000000007e */
        /* <DEDUP_REMOVED lines=228> */
[----:B---3--:R-:W-:Y:S04]  /*96b0*/  STS.U8 [R133+UR13+0x3f00], R126 ;  /* 0x003f007e85007988 */ /* 0x008fe8000800000d */
[----:B--2---:R0:W-:Y:S02]  /*96c0*/  STS.U8 [R132+UR13+0x3f80], R121 ;  /* 0x003f807984007988 */ /* 0x0041e4000800000d */
[----:B0-----:R-:W-:-:S06]  /*96d0*/  PRMT R121, RZ, 0x7610, R121 ;  /* 0x00007610ff797816 */ /* 0x001fcc0000000079 */
[----:B------:R0:W2:Y:S02]  /*96e0*/  @P0 LDG.E.U8 R121, desc[UR26][R124.64] ;  /* 0x0000001a7c790981 */ /* 0x0000a4000c1e1100 */
[----:B0-----:R-:W-:Y:S02]  /*96f0*/  @P0 IMAD.MOV.U32 R124, RZ, RZ, R27 ;  /* 0x000000ffff7c0224 */ /* 0x001fe400078e001b */
[----:B------:R-:W-:Y:S01]  /*9700*/  @P0 IMAD.MOV.U32 R125, RZ, RZ, R26 ;  /* 0x000000ffff7d0224 */ /* 0x000fe200078e001a */
        /* <DEDUP_REMOVED lines=67> */
[----:B------:R-:W2:Y:S01]  /*9b40*/  @P0 LDG.E.U8 R121, desc[UR26][R124.64] ;  /* 0x0000001a7c790981 */ /* 0x000ea2000c1e1100 */
[----:B------:R-:W-:-:S04]  /*9b50*/  ISETP.NE.U32.AND P0, PT, RZ, UR6, PT ;  /* 0x00000006ff007c0c */ /* 0x000fc8000bf05070 */
[C---:B------:R-:W-:Y:S02]  /*9b60*/  ISETP.LT.OR P1, PT, R127.reuse, 0x40, P0 ;  /* 0x000000407f00780c */ /* 0x040fe40000721670 */
[----:B------:R-:W-:Y:S01]  /*9b70*/  ISETP.GE.AND P2, PT, R127, 0x80, PT ;  /* 0x000000807f00780c */ /* 0x000fe20003f46270 */
[----:B--2---:R0:W-:Y:S01]  /*9b80*/  STS.U8 [R132+UR13+0x3d80], R121 ;  /* 0x003d807984007988 */ /* 0x0041e2000800000d */
[----:B------:R1:W-:Y:S06]  /*9b90*/  MEMBAR.ALL.CTA ;  /* 0x0000000000007992 */ /* 0x0003ec0000008000 */
[----:B-1----:R-:W1:Y:S02]  /*9ba0*/  FENCE.VIEW.ASYNC.S ;  /* 0x00000000000073c6 */ /* 0x002e640000000000 */
[----:B-1----:R-:W-:Y:S06]  /*9bb0*/  BAR.SYNC.DEFER_BLOCKING 0x0 ;  /* 0x0000000000007b1d */ /* 0x002fec0000010000 */
[----:B------:R-:W-:Y:S05]  /*9bc0*/  @P1 BRA `(.L_x_6) ;  /* 0x0000000000681947 */ /* 0x000fea0003800000 */
[----:B------:R-:W-:Y:S02]  /*9bd0*/  UIADD3 UR4, UPT, UPT, UR13, 0x2000, URZ ;  /* 0x000020000d047890 */ /* 0x000fe4000fffe0ff */
[----:B------:R-:W-:Y:S02]  /*9be0*/  USHF.R.U32.HI UR6, URZ, 0x4, UR13 ;  /* 0x00000004ff067899 */ /* 0x000fe4000801160d */
[----:B------:R-:W-:Y:S02]  /*9bf0*/  USHF.R.U32.HI UR4, URZ, 0x4, UR4 ;  /* 0x00000004ff047899 */ /* 0x000fe40008011604 */
[----:B------:R-:W-:Y:S02]  /*9c00*/  USGXT.U32 UR6, UR6, 0xe ;  /* 0x0000000e0606789a */ /* 0x000fe40008000000 */
[----:B------:R-:W-:Y:S01]  /*9c10*/  USGXT.U32 UR8, UR4, 0xe ;  /* 0x0000000e0408789a */ /* 0x000fe20008000000 */
[----:B------:R-:W-:Y:S01]  /*9c20*/  UMOV UR16, 0x100 ;  /* 0x0000010000107882 */ /* 0x000fe20000000000 */
[----:B------:R-:W-:Y:S01]  /*9c30*/  UMOV UR17, 0x40004040 ;  /* 0x4000404000117882 */ /* 0x000fe20000000000 */
[----:B------:R-:W-:Y:S01]  /*9c40*/  UMOV UR18, 0xfffffffe ;  /* 0xfffffffe00127882 */ /* 0x000fe20000000000 */
[----:B------:R-:W-:Y:S01]  /*9c50*/  UMOV UR19, 0x7fffbfdf ;  /* 0x7fffbfdf00137882 */ /* 0x000fe20000000000 */
[----:B------:R-:W-:Y:S01]  /*9c60*/  UMOV UR7, URZ ;  /* 0x000000ff00077c82 */ /* 0x000fe20008000000 */
[----:B------:R-:W-:Y:S01]  /*9c70*/  UMOV UR9, URZ ;  /* 0x000000ff00097c82 */ /* 0x000fe20008000000 */
[----:B------:R-:W-:-:S02]  /*9c80*/  UIADD3.64 UR16, UPT, UPT, UR6, UR16, URZ ;  /* 0x0000001006107297 */ /* 0x000fc4000fffe0ff */
[----:B------:R-:W-:Y:S01]  /*9c90*/  UIADD3.64 UR18, UPT, UPT, UR8, -UR18, URZ ;  /* 0x8000001208127297 */ /* 0x000fe2000fffe0ff */
[----:B------:R-:W-:Y:S01]  /*9ca0*/  UMOV UR22, 0x0 ;  /* 0x0000000000167882 */ /* 0x000fe20000000000 */
[----:B------:R-:W-:Y:S01]  /*9cb0*/  UMOV UR23, 0x8208010 ;  /* 0x0820801000177882 */ /* 0x000fe20000000000 */
[----:B------:R-:W-:Y:S01]  /*9cc0*/  UMOV UR4, UR10 ;  /* 0x0000000a00047c82 */ /* 0x000fe20008000000 */
[----:B------:R-:W-:Y:S01]  /*9cd0*/  UMOV UR5, URZ ;  /* 0x000000ff00057c82 */ /* 0x000fe20008000000 */
[----:B------:R-:W-:Y:S01]  /*9ce0*/  UMOV UR7, 0x40004040 ;  /* 0x4000404000077882 */ /* 0x000fe20000000000 */
[----:B------:R-:W-:Y:S01]  /*9cf0*/  UMOV UR9, 0x80004020 ;  /* 0x8000402000097882 */ /* 0x000fe20000000000 */
[----:B------:R-:W-:Y:S01]  /*9d00*/  UMOV UR24, 0x0 ;  /* 0x0000000000187882 */ /* 0x000fe20000000000 */
[----:B------:R-:W-:Y:S01]  /*9d10*/  UMOV UR25, 0x8208010 ;  /* 0x0820801000197882 */ /* 0x000fe20000000000 */
[----:B------:R-:W-:Y:S01]  /*9d20*/  UMOV UR4, UR4 ;  /* 0x0000000400047c82 */ /* 0x000fe20008000000 */
[----:B------:R1:W-:Y:S01]  /*9d30*/  UTCQMMA gdesc[UR6], gdesc[UR8], tmem[UR12], tmem[UR22], idesc[UR23], !UPT ;  /* 0x00ff1608060075ea */ /* 0x0003e2000f80030c */
[----:B------:R1:W-:Y:S01]  /*9d40*/  UTCQMMA gdesc[UR16], gdesc[UR18], tmem[UR12], tmem[UR24], idesc[UR25], UPT ;  /* 0x00ff1812100075ea */ /* 0x0003e2000b80030c */
[----:B------:R1:W-:Y:S01]  /*9d50*/  UTCBAR [UR4], URZ ;  /* 0x000000ff040073e9 */ /* 0x0003e200080000ff */
[----:B------:R-:W-:Y:S01]  /*9d60*/  NOP ;  /* 0x0000000000007918 */ /* 0x000fe20000000000 */
.L_x_6:
[----:B-1----:R-:W-:Y:S01]  /*9d70*/  UMOV UR4, URZ ;  /* 0x000000ff00047c82 */ /* 0x002fe20008000000 */
[----:B------:R-:W-:Y:S05]  /*9d80*/  @!P2 BRA `(.L_x_7) ;  /* 0x000000440014a947 */ /* 0x000fea0003800000 */
[----:B0-----:R-:W-:Y:S01]  /*9d90*/  SHF.R.S32.HI R121, RZ, 0x1f, R127 ;  /* 0x0000001fff797819 */ /* 0x001fe2000001147f */
[----:B------:R-:W-:Y:S01]  /*9da0*/  IMAD.SHL.U32 R122, R122, 0x40, RZ ;  /* 0x000000407a7a7824 */ /* 0x000fe200078e00ff */
[----:B------:R-:W-:Y:S01]  /*9db0*/  UIADD3 UR4, UPT, UPT, UR13, 0x4000, URZ ;  /* 0x000040000d047890 */ /* 0x000fe2000fffe0ff */
[----:B------:R-:W-:Y:S01]  /*9dc0*/  IMAD.SHL.U32 R123, R123, 0x40, RZ ;  /* 0x000000407b7b7824 */ /* 0x000fe200078e00ff */
[----:B------:R-:W-:Y:S01]  /*9dd0*/  LEA.HI R121, R121, R127, RZ, 0x6 ;  /* 0x0000007f79797211 */ /* 0x000fe200078f30ff */
[----:B------:R-:W-:Y:S01]  /*9de0*/  UIADD3 UR5, UPT, UPT, UR13, 0x6000, URZ ;  /* 0x000060000d057890 */ /* 0x000fe2000fffe0ff */
[----:B------:R0:W-:Y:S01]  /*9df0*/  STL [R1+0x2c], R122 ;  /* 0x00002c7a01007387 */ /* 0x0001e20000100800 */
[----:B------:R-:W-:Y:S01]  /*9e00*/  USHF.R.U32.HI UR4, URZ, 0x4, UR4 ;  /* 0x00000004ff047899 */ /* 0x000fe20008011604 */
[----:B------:R-:W-:Y:S01]  /*9e10*/  SHF.R.S32.HI R121, RZ, 0x6, R121 ;  /* 0x00000006ff797819 */ /* 0x000fe20000011479 */
[----:B------:R-:W-:Y:S01]  /*9e20*/  USHF.R.U32.HI UR5, URZ, 0x4, UR5 ;  /* 0x00000004ff057899 */ /* 0x000fe20008011605 */
[----:B------:R-:W-:Y:S01]  /*9e30*/  IMAD.MOV.U32 R126, RZ, RZ, RZ ;  /* 0x000000ffff7e7224 */ /* 0x000fe200078e00ff */
[----:B------:R-:W-:Y:S01]  /*9e40*/  USGXT.U32 UR6, UR4, 0xe ;  /* 0x0000000e0406789a */ /* 0x000fe20008000000 */
[----:B------:R-:W-:Y:S01]  /*9e50*/  VIMNMX R121, PT, PT, R121, 0x2, !PT ;  /* 0x0000000279797848 */ /* 0x000fe20007fe0100 */
[----:B------:R-:W-:Y:S01]  /*9e60*/  USGXT.U32 UR8, UR5, 0xe ;  /* 0x0000000e0508789a */ /* 0x000fe20008000000 */
[----:B------:R-:W-:Y:S01]  /*9e70*/  SHF.R.S32.HI R124, RZ, 0x1f, R123 ;  /* 0x0000001fff7c7819 */ /* 0x000fe2000001147b */
[----:B------:R-:W-:Y:S01]  /*9e80*/  UMOV UR16, 0x100 ;  /* 0x0000010000107882 */ /* 0x000fe20000000000 */
[----:B------:R-:W-:Y:S01]  /*9e90*/  UMOV UR17, 0x40004040 ;  /* 0x4000404000117882 */ /* 0x000fe20000000000 */
[----:B------:R-:W-:Y:S01]  /*9ea0*/  VIADD R121, R121, 0xffffffff ;  /* 0xffffffff79797836 */ /* 0x000fe20000000000 */
[----:B------:R-:W-:Y:S01]  /*9eb0*/  UMOV UR18, 0xfffffffe ;  /* 0xfffffffe00127882 */ /* 0x000fe20000000000 */
[----:B------:R-:W-:Y:S01]  /*9ec0*/  UMOV UR19, 0x7fffbfdf ;  /* 0x7fffbfdf00137882 */ /* 0x000fe20000000000 */
[----:B------:R-:W-:Y:S01]  /*9ed0*/  UMOV UR7, URZ ;  /* 0x000000ff00077c82 */ /* 0x000fe20008000000 */
[----:B------:R-:W-:Y:S01]  /*9ee0*/  UMOV UR9, URZ ;  /* 0x000000ff00097c82 */ /* 0x000fe20008000000 */
[----:B------:R-:W-:Y:S01]  /*9ef0*/  R2UR UR28, R121 ;  /* 0x00000000791c72ca */ /* 0x000fe200000e0000 */
[----:B------:R-:W1:Y:S01]  /*9f00*/  LDCU UR29, c[0x0][0x3a8] ;  /* 0x00007500ff1d77ac */ /* 0x000e620008000800 */
[----:B------:R-:W-:-:S02]  /*9f10*/  IADD3 R121, P1, P2, R180, UR20, R122 ;  /* 0x00000014b4797c10 */ /* 0x000fc4000fa3e07a */
[----:B0-----:R-:W-:Y:S01]  /*9f20*/  SHF.R.S32.HI R122, RZ, 0x1f, R122 ;  /* 0x0000001fff7a7819 */ /* 0x001fe2000001147a */
[----:B------:R-:W-:Y:S02]  /*9f30*/  UIADD3.64 UR16, UPT, UPT, UR6, UR16, URZ ;  /* 0x0000001006107297 */ /* 0x000fe4000fffe0ff */
[----:B------:R-:W-:Y:S02]  /*9f40*/  UIADD3.64 UR18, UPT, UPT, UR8, -UR18, URZ ;  /* 0x8000001208127297 */ /* 0x000fe4000fffe0ff */
[----:B------:R0:W-:Y:S01]  /*9f50*/  STL [R1+0x12c], R122 ;  /* 0x00012c7a01007387 */ /* 0x0001e20000100800 */
[----:B------:R-:W-:Y:S01]  /*9f60*/  UMOV UR15, 0x1 ;  /* 0x00000001000f7882 */ /* 0x000fe20000000000 */
[----:B------:R-:W-:Y:S01]  /*9f70*/  UMOV UR5, URZ ;  /* 0x000000ff00057c82 */ /* 0x000fe20008000000 */
[----:B01----:R-:W-:-:S07]  /*9f80*/  IADD3.X R122, PT, PT, R181, UR21, R122, P1, P2 ;  /* 0x00000015b57a7c10 */ /* 0x003fce0008fe447a */
.L_x_10:
[----:B------:R-:W2:Y:S01]  /*9f90*/  LDL R127, [R1+0x124] ;  /* 0x00012400017f7983 */ /* 0x000ea20000100800 */
[----:B------:R-:W-:Y:S01]  /*9fa0*/  IMAD.U32 R126, R126, -0x80000000, RZ ;  /* 0x800000007e7e7824 */ /* 0x000fe200078e00ff */
[----:B------:R-:W-:Y:S02]  /*9fb0*/  PRMT R128, RZ, 0x7610, R128 ;  /* 0x00007610ff807816 */ /* 0x000fe40000000080 */
[----:B------:R-:W-:Y:S01]  /*9fc0*/  IADD3 R124, P5, PT, R121, UR29, RZ ;  /* 0x0000001d797c7c10 */ /* 0x000fe2000ffbe0ff */
[----:B------:R-:W0:Y:S01]  /*9fd0*/  SYNCS.PHASECHK.TRANS64.TRYWAIT P2, [UR10], R126 ;  /* 0x0000007eff0075a7 */ /* 0x000e22000804110a */
[C---:B------:R-:W-:Y:S01]  /*9fe0*/  ISETP.GT.AND P4, PT, R117.reuse, 0x1, PT ;  /* 0x000000017500780c */ /* 0x040fe20003f84270 */
[----:B------:R1:W-:Y:S01]  /*9ff0*/  STL.S16 [R1+0x24], R128 ;  /* 0x0000248001007387 */ /* 0x0003e20000100600 */
[----:B------:R-:W-:Y:S01]  /*a000*/  ISETP.GT.AND P1, PT, R117, 0x2, PT ;  /* 0x000000027500780c */ /* 0x000fe20003f24270 */
[----:B--2---:R-:W-:Y:S01]  /*a010*/  IMAD.X R125, R127, 0x1, R122, P5 ;  /* 0x000000017f7d7824 */ /* 0x004fe200028e067a */
[----:B01----:R-:W-:Y:S11]  /*a020*/  @!P2 BRA `(.L_x_8) ;  /* 0x000000880094a947 */ /* 0x003ff60003800000 */
.L_x_16:
[----:B------:R-:W2:Y:S04]  /*a030*/  LDL R127, [R1+0x120] ;  /* 0x00012000017f7983 */ /* 0x000ea80000100800 */
[----:B------:R0:W-:Y:S04]  /*a040*/  STL [R1+0x258], R246 ;  /* 0x000258f601007387 */ /* 0x0001e80000100800 */
[----:B0-----:R-:W3:Y:S01]  /*a050*/  LDL R246, [R1+0x24] ;  /* 0x0000240001f67983 */ /* 0x001ee20000100800 */
[----:B------:R-:W-:-:S03]  /*a060*/  ISETP.GT.AND P2, PT, R117, 0x3, PT ;  /* 0x000000037500780c */ /* 0x000fc60003f44270 */
[----:B------:R0:W-:Y:S04]  /*a070*/  STL [R1+0x254], R5 ;  /* 0x0002540501007387 */ /* 0x0001e80000100800 */
[----:B------:R-:W-:Y:S04]  /*a080*/  STL [R1+0x250], R4 ;  /* 0x0002500401007387 */ /* 0x000fe80000100800 */
[----:B------:R-:W-:Y:S04]  /*a090*/  STL [R1+0x24c], R248 ;  /* 0x00024cf801007387 */ /* 0x000fe80000100800 */
[----:B------:R-:W-:Y:S04]  /*a0a0*/  STL [R1+0x248], R3 ;  /* 0x0002480301007387 */ /* 0x000fe80000100800 */
[----:B------:R-:W-:Y:S04]  /*a0b0*/  STL [R1+0x244], R2 ;  /* 0x0002440201007387 */ /* 0x000fe80000100800 */
[----:B------:R-:W-:Y:S04]  /*a0c0*/  STL [R1+0x240], R250 ;  /* 0x000240fa01007387 */ /* 0x000fe80000100800 */
[----:B------:R-:W-:Y:S04]  /*a0d0*/  STL [R1+0x23c], R225 ;  /* 0x00023ce101007387 */ /* 0x000fe80000100800 */
[----:B------:R-:W-:Y:S04]  /*a0e0*/  STL [R1+0x238], R0 ;  /* 0x0002380001007387 */ /* 0x000fe80000100800 */
[----:B------:R-:W-:Y:S01]  /*a0f0*/  STL [R1+0x234], R252 ;  /* 0x000234fc01007387 */ /* 0x000fe20000100800 */
[----:B--2---:R-:W-:-:S03]  /*a100*/  IADD3 R126, P6, PT, R127, R121, RZ ;  /* 0x000000797f7e7210 */ /* 0x004fc60007fde0ff */
[----:B------:R-:W2:Y:S04]  /*a110*/  LDL R127, [R1+0x228] ;  /* 0x00022800017f7983 */ /* 0x000ea80000100800 */
[----:B---3--:R-:W3:Y:S01]  /*a120*/  @P4 LDG.E.U8 R246, desc[UR26][R124.64] ;  /* 0x0000001a7cf64981 */ /* 0x008ee2000c1e1100 */
[----:B0-----:R-:W-:Y:S01]  /*a130*/  PRMT R5, RZ, 0x7610, R5 ;  /* 0x00007610ff057816 */ /* 0x001fe20000000005 */
[----:B--2---:R-:W-:-:S05]  /*a140*/  IMAD.X R127, R127, 0x1, R122, P6 ;  /* 0x000000017f7f7824 */ /* 0x004fca00030e067a */
[----:B------:R-:W2:Y:S04]  /*a150*/  @P1 LDG.E.U8 R5, desc[UR26][R126.64] ;  /* 0x0000001a7e051981 */ /* 0x000ea8000c1e1100 */
[----:B---3--:R0:W-:Y:S04]  /*a160*/  @P4 STL [R1+0x24], R246 ;  /* 0x000024f601004387 */ /* 0x0081e80000100800 */
[----:B0-----:R-:W3:Y:S04]  /*a170*/  LDL.LU R246, [R1+0x258] ;  /* 0x0002580001f67983 */ /* 0x001ee80000300800 */
[----:B------:R-:W4:Y:S02]  /*a180*/  LDL R125, [R1+0x11c] ;  /* 0x00011c00017d7983 */ /* 0x000f240000100800 */
[----:B----4-:R-:W-:-:S02]  /*a190*/  IADD3 R124, P5, PT, R125, R121, RZ ;  /* 0x000000797d7c7210 */ /* 0x010fc40007fbe0ff */
[----:B------:R-:W4:Y:S01]  /*a1a0*/  LDL R125, [R1+0x224] ;  /* 0x00022400017d7983 */ /* 0x000f220000100800 */
[----:B------:R-:W-:Y:S02]  /*a1b0*/  PRMT R4, RZ, 0x7610, R4 ;  /* 0x00007610ff047816 */ /* 0x000fe40000000004 */
[----:B------:R-:W-:Y:S01]  /*a1c0*/  ISETP.GT.AND P4, PT, R117, 0x4, PT ;  /* 0x000000047500780c */ /* 0x000fe20003f84270 */
[----:B--2---:R0:W-:Y:S04]  /*a1d0*/  STL [R1+0x20], R5 ;  /* 0x0000200501007387 */ /* 0x0041e80000100800 */
[----:B0-----:R-:W2:Y:S04]  /*a1e0*/  LDL.LU R5, [R1+0x254] ;  /* 0x0002540001057983 */ /* 0x001ea80000300800 */
[----:B------:R-:W5:Y:S01]  /*a1f0*/  LDL R127, [R1+0x118] ;  /* 0x00011800017f7983 */ /* 0x000f620000100800 */
[----:B----4-:R-:W-:-:S05]  /*a200*/  IMAD.X R125, R125, 0x1, R122, P5 ;  /* 0x000000017d7d7824 */ /* 0x010fca00028e067a */
[----:B------:R-:W4:Y:S01]  /*a210*/  @P2 LDG.E.U8 R4, desc[UR26][R124.64] ;  /* 0x0000001a7c042981 */ /* 0x000f22000c1e1100 */
[----:B-----5:R-:W-:-:S03]  /*a220*/  IADD3 R126, P6, PT, R127, R121, RZ ;  /* 0x000000797f7e7210 */ /* 0x020fc60007fde0ff */
[----:B------:R-:W5:Y:S01]  /*a230*/  LDL R127, [R1+0x220] ;  /* 0x00022000017f7983 */ /* 0x000f620000100800 */
[----:B------:R-:W-:-:S03]  /*a240*/  PRMT R248, RZ, 0x7610, R248 ;  /* 0x00007610fff87816 */ /* 0x000fc600000000f8 */
[----:B----4-:R0:W-:Y:S04]  /*a250*/  STL [R1+0x1c], R4 ;  /* 0x00001c0401007387 */ /* 0x0101e80000100800 */
[----:B0-----:R-:W4:Y:S04]  /*a260*/  LDL.LU R4, [R1+0x250] ;  /* 0x0002500001047983 */ /* 0x001f280000300800 */
[----:B------:R-:W2:Y:S01]  /*a270*/  LDL R125, [R1+0x114] ;  /* 0x00011400017d7983 */ /* 0x000ea20000100800 */
[----:B-----5:R-:W-:-:S05]  /*a280*/  IMAD.X R127, R127, 0x1, R122, P6 ;  /* 0x000000017f7f7824 */ /* 0x020fca00030e067a */
[----:B------:R-:W5:Y:S01]  /*a290*/  @P4 LDG.E.U8 R248, desc[UR26][R126.64] ;  /* 0x0000001a7ef84981 */ /* 0x000f62000c1e1100 */
[----:B------:R-:W-:Y:S02]  /*a2a0*/  ISETP.GT.AND P1, PT, R117, 0x5, PT ;  /* 0x000000057500780c */ /* 0x000fe40003f24270 */
[----:B--2---:R-:W-:Y:S02]  /*a2b0*/  IADD3 R124, P5, PT, R125, R121, RZ ;  /* 0x000000797d7c7210 */ /* 0x004fe40007fbe0ff */
[----:B------:R-:W2:Y:S04]  /*a2c0*/  LDL R125, [R1+0x21c] ;  /* 0x00021c00017d7983 */ /* 0x000ea80000100800 */
[----:B-----5:R0:W-:Y:S04]  /*a2d0*/  STL [R1+0x18], R248 ;  /* 0x000018f801007387 */ /* 0x0201e80000100800 */
[----:B0-----:R-:W5:Y:S04]  /*a2e0*/  LDL.LU R248, [R1+0x24c] ;  /* 0x00024c0001f87983 */ /* 0x001f680000300800 */
[----:B------:R-:W3:Y:S01]  /*a2f0*/  LDL R127, [R1+0x110] ;  /* 0x00011000017f7983 */ /* 0x000ee20000100800 */
[----:B------:R-:W-:Y:S01]  /*a300*/  PRMT R3, RZ, 0x7610, R3 ;  /* 0x00007610ff037816 */ /* 0x000fe20000000003 */
[----:B--2---:R-:W-:-:S05]  /*a310*/  IMAD.X R125, R125, 0x1, R122, P5 ;  /* 0x000000017d7d7824 */ /* 0x004fca00028e067a */
[----:B------:R-:W2:Y:S01]  /*a320*/  @P1 LDG.E.U8 R3, desc[UR26][R124.64] ;  /* 0x0000001a7c031981 */ /* 0x000ea2000c1e1100 */
[----:B---3--:R-:W-:-:S03]  /*a330*/  IADD3 R126, P6, PT, R127, R121, RZ ;  /* 0x000000797f7e7210 */ /* 0x008fc60007fde0ff */
[----:B------:R-:W3:Y:S01]  /*a340*/  LDL R127, [R1+0x218] ;  /* 0x00021800017f7983 */ /* 0x000ee20000100800 */
[----:B------:R-:W-:Y:S02]  /*a350*/  ISETP.GT.AND P2, PT, R117, 0x6, PT ;  /* 0x000000067500780c */ /* 0x000fe40003f44270 */
[----:B------:R-:W-:Y:S01]  /*a360*/  PRMT R2, RZ, 0x7610, R2 ;  /* 0x00007610ff027816 */ /* 0x000fe20000000002 */
[----:B--2---:R0:W-:Y:S04]  /*a370*/  STL [R1+0x14], R3 ;  /* 0x0000140301007387 */ /* 0x0041e80000100800 */
[----:B0-----:R-:W2:Y:S04]  /*a380*/  LDL.LU R3, [R1+0x248] ;  /* 0x0002480001037983 */ /* 0x001ea80000300800 */
[----:B------:R-:W2:Y:S01]  /*a390*/  LDL R125, [R1+0x10c] ;  /* 0x00010c00017d7983 */ /* 0x000ea20000100800 */
[----:B---3--:R-:W-:-:S05]  /*a3a0*/  IMAD.X R127, R127, 0x1, R122, P6 ;  /* 0x000000017f7f7824 */ /* 0x008fca00030e067a */
[----:B------:R-:W3:Y:S01]  /*a3b0*/  @P2 LDG.E.U8 R2, desc[UR26][R126.64] ;  /* 0x0000001a7e022981 */ /* 0x000ee2000c1e1100 */
[----:B------:R-:W-:Y:S02]  /*a3c0*/  ISETP.GT.AND P4, PT, R117, 0x7, PT ;  /* 0x000000077500780c */ /* 0x000fe40003f84270 */
[----:B--2---:R-:W-:Y:S02]  /*a3d0*/  IADD3 R124, P5, PT, R125, R121, RZ ;  /* 0x000000797d7c7210 */ /* 0x004fe40007fbe0ff */
[----:B------:R-:W2:Y:S04]  /*a3e0*/  LDL R125, [R1+0x214] ;  /* 0x00021400017d7983 */ /* 0x000ea80000100800 */
[----:B---3--:R0:W-:Y:S04]  /*a3f0*/  STL [R1+0x10], R2 ;  /* 0x0000100201007387 */ /* 0x0081e80000100800 */
[----:B0-----:R-:W3:Y:S04]  /*a400*/  LDL.LU R2, [R1+0x244] ;  /* 0x0002440001027983 */ /* 0x001ee80000300800 */
        /* <DEDUP_REMOVED lines=34> */
[----:B---3--:R0:W-:Y:S04]  /*a630*/  STL [R1], R252 ;  /* 0x000000fc01007387 */ /* 0x0081e80000100800 */
[----:B0-----:R-:W3:Y:S04]  /*a640*/  LDL.LU R252, [R1+0x234] ;  /* 0x0002340001fc7983 */ /* 0x001ee80000300800 */
[----:B------:R-:W3:Y:S01]  /*a650*/  LDL R127, [R1+0xf8] ;  /* 0x0000f800017f7983 */ /* 0x000ee20000100800 */
[----:B------:R-:W-:Y:S01]  /*a660*/  PRMT R251, RZ, 0x7610, R251 ;  /* 0x00007610fffb7816 */ /* 0x000fe200000000fb */
[----:B--2---:R-:W-:-:S05]  /*a670*/  IMAD.X R125, R125, 0x1, R122, P5 ;  /* 0x000000017d7d7824 */ /* 0x004fca00028e067a */
[----:B------:R-:W2:Y:S01]  /*a680*/  @P1 LDG.E.U8 R251, desc[UR26][R124.64] ;  /* 0x0000001a7cfb1981 */ /* 0x000ea2000c1e1100 */
[----:B------:R-:W-:Y:S02]  /*a690*/  ISETP.GT.AND P2, PT, R117, 0xc, PT ;  /* 0x0000000c7500780c */ /* 0x000fe40003f44270 */
[----:B------:R-:W-:Y:S01]  /*a6a0*/  PRMT R249, RZ, 0x7610, R249 ;  /* 0x00007610fff97816 */ /* 0x000fe200000000f9 */
[----:B------:R-:W4:Y:S01]  /*a6b0*/  LDL R125, [R1+0xf4] ;  /* 0x0000f400017d7983 */ /* 0x000f220000100800 */
[----:B---3--:R-:W-:-:S03]  /*a6c0*/  IADD3 R126, P6, PT, R127, R121, RZ ;  /* 0x000000797f7e7210 */ /* 0x008fc60007fde0ff */
[----:B------:R-:W3:Y:S04]  /*a6d0*/  LDL R127, [R1+0x1f0] ;  /* 0x0001f000017f7983 */ /* 0x000ee80000100800 */
[----:B--2---:R0:W-:Y:S04]  /*a6e0*/  STL [R1+0x22c], R251 ;  /* 0x00022cfb01007387 */ /* 0x0041e80000100800 */
[----:B0-----:R-:W2:Y:S01]  /*a6f0*/  LDL R251, [R1+0x1ec] ;  /* 0x0001ec0001fb7983 */ /* 0x001ea20000100800 */
[----:B---3--:R-:W-:-:S05]  /*a700*/  IMAD.X R127, R127, 0x1, R122, P6 ;  /* 0x000000017f7f7824 */ /* 0x008fca00030e067a */
[----:B------:R-:W3:Y:S04]  /*a710*/  @P2 LDG.E.U8 R249, desc[UR26][R126.64] ;  /* 0x0000001a7ef92981 */ /* 0x000ee8000c1e1100 */
[----:B------:R-:W5:Y:S01]  /*a720*/  LDL R127, [R1+0xf0] ;  /* 0x0000f000017f7983 */ /* 0x000f620000100800 */
[----:B------:R-:W-:Y:S02]  /*a730*/  ISETP.GT.AND P4, PT, R117, 0xd, PT ;  /* 0x0000000d7500780c */ /* 0x000fe40003f84270 */
[----:B----4-:R-:W-:Y:S02]  /*a740*/  IADD3 R124, P5, PT, R125, R121, RZ ;  /* 0x000000797d7c7210 */ /* 0x010fe40007fbe0ff */
[----:B------:R-:W-:-:S03]  /*a750*/  PRMT R247, RZ, 0x7610, R247 ;  /* 0x00007610fff77816 */ /* 0x000fc600000000f7 */
[----:B--2---:R-:W-:Y:S02]  /*a760*/  IMAD.X R125, R251, 0x1, R122, P5 ;  /* 0x00000001fb7d7824 */ /* 0x004fe400028e067a */
[----:B------:R-:W2:Y:S04]  /*a770*/  LDL R251, [R1+0x1d4] ;  /* 0x0001d40001fb7983 */ /* 0x000ea80000100800 */
[----:B------:R0:W4:Y:S04]  /*a780*/  @P4 LDG.E.U8 R247, desc[UR26][R124.64] ;  /* 0x0000001a7cf74981 */ /* 0x000128000c1e1100 */
[----:B---3--:R1:W-:Y:S04]  /*a790*/  STL [R1+0x230], R249 ;  /* 0x000230f901007387 */ /* 0x0083e80000100800 */
[----:B------:R-:W0:Y:S01]  /*a7a0*/  LDL R125, [R1+0xec] ;  /* 0x0000ec00017d7983 */ /* 0x000e220000100800 */
[----:B-----5:R-:W-:-:S03]  /*a7b0*/  IADD3 R126, P6, PT, R127, R121, RZ ;  /* 0x000000797f7e7210 */ /* 0x020fc60007fde0ff */
[----:B-1----:R-:W3:Y:S04]  /*a7c0*/  LDL R249, [R1+0xe8] ;  /* 0x0000e80001f97983 */ /* 0x002ee80000100800 */
[----:B------:R-:W5:Y:S01]  /*a7d0*/  LDL R127, [R1+0x1e4] ;  /* 0x0001e400017f7983 */ /* 0x000f620000100800 */
[----:B------:R-:W-:Y:S02]  /*a7e0*/  ISETP.GT.AND P1, PT, R117, 0xe, PT ;  /* 0x0000000e7500780c */ /* 0x000fe40003f24270 */
[----:B------:R-:W-:Y:S02]  /*a7f0*/  PRMT R245, RZ, 0x7610, R245 ;  /* 0x00007610fff57816 */ /* 0x000fe400000000f5 */
[----:B0-----:R-:W-:Y:S02]  /*a800*/  IADD3 R124, P5, PT, R125, R121, RZ ;  /* 0x000000797d7c7210 */ /* 0x001fe40007fbe0ff */
[----:B------:R-:W2:Y:S01]  /*a810*/  LDL R125, [R1+0x1e0] ;  /* 0x0001e000017d7983 */ /* 0x000ea20000100800 */
[----:B-----5:R-:W-:-:S06]  /*a820*/  IMAD.X R127, R127, 0x1, R122, P6 ;  /* 0x000000017f7f7824 */ /* 0x020fcc00030e067a */
[----:B------:R3:W5:Y:S04]  /*a830*/  @P1 LDG.E.U8 R245, desc[UR26][R126.64] ;  /* 0x0000001a7ef51981 */ /* 0x000768000c1e1100 */
[----:B------:R-:W4:Y:S01]  /*a840*/  LDL R127, [R1+0xe4] ;  /* 0x0000e400017f7983 */ /* 0x000f220000100800 */
[C---:B------:R-:W-:Y:S02]  /*a850*/  ISETP.GT.AND P2, PT, R117.reuse, 0xf, PT ;  /* 0x0000000f7500780c */ /* 0x040fe40003f44270 */
[----:B------:R-:W-:Y:S02]  /*a860*/  ISETP.GT.AND P4, PT, R117, 0x10, PT ;  /* 0x000000107500780c */ /* 0x000fe40003f84270 */
[----:B------:R-:W-:Y:S02]  /*a870*/  PRMT R243, RZ, 0x7610, R243 ;  /* 0x00007610fff37816 */ /* 0x000fe400000000f3 */
[----:B---3--:R-:W-:-:S02]  /*a880*/  IADD3 R126, P6, PT, R249, R121, RZ ;  /* 0x00000079f97e7210 */ /* 0x008fc40007fde0ff */
[----:B------:R-:W-:Y:S01]  /*a890*/  PRMT R223, RZ, 0x7610, R223 ;  /* 0x00007610ffdf7816 */ /* 0x000fe200000000df */
[----:B------:R-:W3:Y:S01]  /*a8a0*/  LDL R249, [R1+0x1d0] ;  /* 0x0001d00001f97983 */ /* 0x000ee20000100800 */
[----:B--2---:R-:W-:-:S05]  /*a8b0*/  IMAD.X R125, R125, 0x1, R122, P5 ;  /* 0x000000017d7d7824 */ /* 0x004fca00028e067a */
[----:B------:R4:W2:Y:S04]  /*a8c0*/  @P2 LDG.E.U8 R243, desc[UR26][R124.64] ;  /* 0x0000001a7cf32981 */ /* 0x0008a8000c1e1100 */
[----:B------:R-:W2:Y:S01]  /*a8d0*/  LDL R125, [R1+0x1dc] ;  /* 0x0001dc00017d7983 */ /* 0x000ea20000100800 */
[----:B----4-:R-:W-:Y:S01]  /*a8e0*/  IADD3 R124, P5, PT, R127, R121, RZ ;  /* 0x000000797f7c7210 */ /* 0x010fe20007fbe0ff */
[----:B------:R-:W-:Y:S01]  /*a8f0*/  IMAD.X R127, R251, 0x1, R122, P6 ;  /* 0x00000001fb7f7824 */ /* 0x000fe200030e067a */
[----:B------:R-:W-:Y:S01]  /*a900*/  ISETP.GT.AND P1, PT, R117, 0x11, PT ;  /* 0x000000117500780c */ /* 0x000fe20003f24270 */
[----:B------:R-:W4:Y:S04]  /*a910*/  LDL R251, [R1+0xd8] ;  /* 0x0000d80001fb7983 */ /* 0x000f280000100800 */
[----:B------:R0:W2:Y:S04]  /*a920*/  @P4 LDG.E.U8 R223, desc[UR26][R126.64] ;  /* 0x0000001a7edf4981 */ /* 0x0000a8000c1e1100 */
[----:B------:R-:W0:Y:S01]  /*a930*/  LDL R127, [R1+0xe0] ;  /* 0x0000e000017f7983 */ /* 0x000e220000100800 */
[----:B------:R-:W-:-:S02]  /*a940*/  PRMT R221, RZ, 0x7610, R221 ;  /* 0x00007610ffdd7816 */ /* 0x000fc400000000dd */
[----:B------:R-:W-:Y:S02]  /*a950*/  ISETP.GT.AND P2, PT, R117, 0x12, PT ;  /* 0x000000127500780c */ /* 0x000fe40003f44270 */
[----:B0-----:R-:W-:Y:S02]  /*a960*/  IADD3 R126, P6, PT, R127, R121, RZ ;  /* 0x000000797f7e7210 */ /* 0x001fe40007fde0ff */
[----:B------:R-:W3:Y:S01]  /*a970*/  LDL R127, [R1+0x1d8] ;  /* 0x0001d800017f7983 */ /* 0x000ee20000100800 */
[----:B--2---:R-:W-:-:S05]  /*a980*/  IMAD.X R125, R125, 0x1, R122, P5 ;  /* 0x000000017d7d7824 */ /* 0x004fca00028e067a */
[----:B------:R0:W2:Y:S01]  /*a990*/  @P1 LDG.E.U8 R221, desc[UR26][R124.64] ;  /* 0x0000001a7cdd1981 */ /* 0x0000a2000c1e1100 */
[----:B------:R-:W-:-:S03]  /*a9a0*/  PRMT R219, RZ, 0x7610, R219 ;  /* 0x00007610ffdb7816 */ /* 0x000fc600000000db */
[----:B------:R-:W0:Y:S01]  /*a9b0*/  LDL R125, [R1+0xdc] ;  /* 0x0000dc00017d7983 */ /* 0x000e220000100800 */
[----:B---3--:R-:W-:-:S05]  /*a9c0*/  IMAD.X R127, R127, 0x1, R122, P6 ;  /* 0x000000017f7f7824 */ /* 0x008fca00030e067a */
[----:B------:R4:W3:Y:S04]  /*a9d0*/  @P2 LDG.E.U8 R219, desc[UR26][R126.64] ;  /* 0x0000001a7edb2981 */ /* 0x0008e8000c1e1100 */
[----:B------:R-:W2:Y:S01]  /*a9e0*/  LDL R127, [R1+0x1cc] ;  /* 0x0001cc00017f7983 */ /* 0x000ea20000100800 */
[----:B------:R-:W-:Y:S02]  /*a9f0*/  ISETP.GT.AND P4, PT, R117, 0x13, PT ;  /* 0x000000137500780c */ /* 0x000fe40003f84270 */
[-C--:B0-----:R-:W-:Y:S02]  /*aa00*/  IADD3 R124, P5, PT, R125, R121.reuse, RZ ;  /* 0x000000797d7c7210 */ /* 0x081fe40007fbe0ff */
[----:B------:R-:W-:Y:S02]  /*aa10*/  ISETP.GT.AND P1, PT, R117, 0x14, PT ;  /* 0x000000147500780c */ /* 0x000fe40003f24270 */
[----:B------:R-:W-:Y:S01]  /*aa20*/  PRMT R217, RZ, 0x7610, R217 ;  /* 0x00007610ffd97816 */ /* 0x000fe200000000d9 */
[----:B------:R-:W-:Y:S01]  /*aa30*/  IMAD.X R125, R249, 0x1, R122, P5 ;  /* 0x00000001f97d7824 */ /* 0x000fe200028e067a */
[----:B----4-:R-:W-:Y:S01]  /*aa40*/  IADD3 R126, P6, PT, R251, R121, RZ ;  /* 0x00000079fb7e7210 */ /* 0x010fe20007fde0ff */
[----:B------:R-:W4:Y:S01]  /*aa50*/  LDL R249, [R1+0x1c4] ;  /* 0x0001c40001f97983 */ /* 0x000f220000100800 */
[----:B------:R-:W-:-:S03]  /*aa60*/  PRMT R215, RZ, 0x7610, R215 ;  /* 0x00007610ffd77816 */ /* 0x000fc600000000d7 */
[----:B------:R0:W3:Y:S01]  /*aa70*/  @P4 LDG.E.U8 R217, desc[UR26][R124.64] ;  /* 0x0000001a7cd94981 */ /* 0x0000e2000c1e1100 */
[----:B------:R-:W-:Y:S02]  /*aa80*/  ISETP.GT.AND P2, PT, R117, 0x15, PT ;  /* 0x000000157500780c */ /* 0x000fe40003f44270 */
[----:B------:R-:W-:Y:S01]  /*aa90*/  PRMT R213, RZ, 0x7610, R213 ;  /* 0x00007610ffd57816 */ /* 0x000fe200000000d5 */
[----:B------:R-:W3:Y:S04]  /*aaa0*/  LDL R251, [R1+0x1c0] ;  /* 0x0001c00001fb7983 */ /* 0x000ee80000100800 */
[----:B------:R-:W0:Y:S01]  /*aab0*/  LDL R125, [R1+0xd4] ;  /* 0x0000d400017d7983 */ /* 0x000e220000100800 */
[----:B--2---:R-:W-:-:S05]  /*aac0*/  IMAD.X R127, R127, 0x1, R122, P6 ;  /* 0x000000017f7f7824 */ /* 0x004fca00030e067a */
[----:B------:R1:W2:Y:S04]  /*aad0*/  @P1 LDG.E.U8 R215, desc[UR26][R126.64] ;  /* 0x0000001a7ed71981 */ /* 0x0002a8000c1e1100 */
[----:B------:R-:W1:Y:S01]  /*aae0*/  LDL R127, [R1+0xd0] ;  /* 0x0000d000017f7983 */ /* 0x000e620000100800 */
[----:B0-----:R-:W-:-:S03]  /*aaf0*/  IADD3 R124, P5, PT, R125, R121, RZ ;  /* 0x000000797d7c7210 */ /* 0x001fc60007fbe0ff */
[----:B------:R-:W2:Y:S01]  /*ab00*/  LDL R125, [R1+0x1c8] ;  /* 0x0001c800017d7983 */ /* 0x000ea20000100800 */
[----:B-1----:R-:W-:-:S03]  /*ab10*/  IADD3 R126, P6, PT, R127, R121, RZ ;  /* 0x000000797f7e7210 */ /* 0x002fc60007fde0ff */
[----:B------:R-:W3:Y:S01]  /*ab20*/  LDL R127, [R1+0xcc] ;  /* 0x0000cc00017f7983 */ /* 0x000ee20000100800 */
[----:B------:R-:W-:Y:S02]  /*ab30*/  ISETP.GT.AND P4, PT, R117, 0x16, PT ;  /* 0x000000167500780c */ /* 0x000fe40003f84270 */
[----:B------:R-:W-:Y:S01]  /*ab40*/  PRMT R211, RZ, 0x7610, R211 ;  /* 0x00007610ffd37816 */ /* 0x000fe200000000d3 */
[----:B--2---:R-:W-:-:S05]  /*ab50*/  IMAD.X R125, R125, 0x1, R122, P5 ;  /* 0x000000017d7d7824 */ /* 0x004fca00028e067a */
[----:B------:R3:W2:Y:S02]  /*ab60*/  @P2 LDG.E.U8 R213, desc[UR26][R124.64] ;  /* 0x0000001a7cd52981 */ /* 0x0006a4000c1e1100 */
[-C--:B---3--:R-:W-:Y:S01]  /*ab70*/  IADD3 R124, P5, PT, R127, R121.reuse, RZ ;  /* 0x000000797f7c7210 */ /* 0x088fe20007fbe0ff */
[----:B----4-:R-:W-:Y:S01]  /*ab80*/  IMAD.X R127, R249, 0x1, R122, P6 ;  /* 0x00000001f97f7824 */ /* 0x010fe200030e067a */
[----:B------:R-:W-:Y:S01]  /*ab90*/  ISETP.GT.AND P1, PT, R117, 0x17, PT ;  /* 0x000000177500780c */ /* 0x000fe20003f24270 */
[----:B------:R-:W3:Y:S04]  /*aba0*/  LDL R249, [R1+0xc0] ;  /* 0x0000c00001f97983 */ /* 0x000ee80000100800 */
[----:B------:R0:W4:Y:S04]  /*abb0*/  @P4 LDG.E.U8 R211, desc[UR26][R126.64] ;  /* 0x0000001a7ed34981 */ /* 0x000128000c1e1100 */
[----:B------:R-:W0:Y:S01]  /*abc0*/  LDL R127, [R1+0xc8] ;  /* 0x0000c800017f7983 */ /* 0x000e220000100800 */
[----:B------:R-:W-:Y:S01]  /*abd0*/  PRMT R210, RZ, 0x7610, R210 ;  /* 0x00007610ffd27816 */ /* 0x000fe200000000d2 */
[----:B------:R-:W-:Y:S01]  /*abe0*/  IMAD.X R125, R251, 0x1, R122, P5 ;  /* 0x00000001fb7d7824 */ /* 0x000fe200028e067a */
[----:B------:R-:W-:Y:S01]  /*abf0*/  ISETP.GT.AND P2, PT, R117, 0x18, PT ;  /* 0x000000187500780c */ /* 0x000fe20003f44270 */
[----:B------:R-:W2:Y:S04]  /*ac00*/  LDL R251, [R1+0x1b8] ;  /* 0x0001b80001fb7983 */ /* 0x000ea80000100800 */
[----:B------:R1:W2:Y:S04]  /*ac10*/  @P1 LDG.E.U8 R210, desc[UR26][R124.64] ;  /* 0x0000001a7cd21981 */ /* 0x0002a8000c1e1100 */
[----:B------:R-:W1:Y:S01]  /*ac20*/  LDL R125, [R1+0xc4] ;  /* 0x0000c400017d7983 */ /* 0x000e620000100800 */
[----:B0-----:R-:W-:-:S03]  /*ac30*/  IADD3 R126, P6, PT, R127, R121, RZ ;  /* 0x000000797f7e7210 */ /* 0x001fc60007fde0ff */
[----:B------:R-:W2:Y:S01]  /*ac40*/  LDL R127, [R1+0x208] ;  /* 0x00020800017f7983 */ /* 0x000ea20000100800 */
[----:B------:R-:W-:Y:S02]  /*ac50*/  PRMT R209, RZ, 0x7610, R209 ;  /* 0x00007610ffd17816 */ /* 0x000fe400000000d1 */
[----:B-1----:R-:W-:Y:S02]  /*ac60*/  IADD3 R124, P5, PT, R125, R121, RZ ;  /* 0x000000797d7c7210 */ /* 0x002fe40007fbe0ff */
[----:B------:R-:W3:Y:S01]  /*ac70*/  LDL R125, [R1+0x1bc] ;  /* 0x0001bc00017d7983 */ /* 0x000ee20000100800 */
[----:B--2---:R-:W-:-:S05]  /*ac80*/  IMAD.X R127, R127, 0x1, R122, P6 ;  /* 0x000000017f7f7824 */ /* 0x004fca00030e067a */
[----:B------:R0:W2:Y:S04]  /*ac90*/  @P2 LDG.E.U8 R209, desc[UR26][R126.64] ;  /* 0x0000001a7ed12981 */ /* 0x0000a8000c1e1100 */
[----:B------:R-:W2:Y:S01]  /*aca0*/  LDL R127, [R1+0xbc] ;  /* 0x0000bc00017f7983 */ /* 0x000ea20000100800 */
[C---:B------:R-:W-:Y:S02]  /*acb0*/  ISETP.GT.AND P4, PT, R117.reuse, 0x19, PT ;  /* 0x000000197500780c */ /* 0x040fe40003f84270 */
[----:B------:R-:W-:Y:S01]  /*acc0*/  ISETP.GT.AND P1, PT, R117, 0x1a, PT ;  /* 0x0000001a7500780c */ /* 0x000fe20003f24270 */
[----:B---3--:R-:W-:Y:S01]  /*acd0*/  IMAD.X R125, R125, 0x1, R122, P5 ;  /* 0x000000017d7d7824 */ /* 0x008fe200028e067a */
[----:B------:R-:W-:Y:S02]  /*ace0*/  PRMT R206, RZ, 0x7610, R206 ;  /* 0x00007610ffce7816 */ /* 0x000fe400000000ce */
[----:B0-----:R-:W-:-:S02]  /*acf0*/  IADD3 R126, P6, PT, R249, R121, RZ ;  /* 0x00000079f97e7210 */ /* 0x001fc40007fde0ff */
[----:B------:R-:W-:Y:S01]  /*ad00*/  PRMT R205, RZ, 0x7610, R205 ;  /* 0x00007610ffcd7816 */ /* 0x000fe200000000cd */
[----:B------:R-:W3:Y:S04]  /*ad10*/  LDL R249, [R1+0x1ac] ;  /* 0x0001ac0001f97983 */ /* 0x000ee80000100800 */
[----:B------:R2:W3:Y:S04]  /*ad20*/  @P4 LDG.E.U8 R206, desc[UR26][R124.64] ;  /* 0x0000001a7cce4981 */ /* 0x0004e8000c1e1100 */
[----:B------:R-:W3:Y:S01]  /*ad30*/  LDL R125, [R1+0x1b4] ;  /* 0x0001b400017d7983 */ /* 0x000ee20000100800 */
[----:B--2---:R-:W-:Y:S01]  /*ad40*/  IADD3 R124, P5, PT, R127, R121, RZ ;  /* 0x000000797f7c7210 */ /* 0x004fe20007fbe0ff */
[----:B------:R-:W-:Y:S01]  /*ad50*/  IMAD.X R127, R251, 0x1, R122, P6 ;  /* 0x00000001fb7f7824 */ /* 0x000fe200030e067a */
[----:B------:R-:W-:Y:S01]  /*ad60*/  ISETP.GT.AND P2, PT, R117, 0x1b, PT ;  /* 0x0000001b7500780c */ /* 0x000fe20003f44270 */
[----:B------:R-:W2:Y:S04]  /*ad70*/  LDL R251, [R1+0xb0] ;  /* 0x0000b00001fb7983 */ /* 0x000ea80000100800 */
[----:B------:R0:W2:Y:S04]  /*ad80*/  @P1 LDG.E.U8 R205, desc[UR26][R126.64] ;  /* 0x0000001a7ecd1981 */ /* 0x0000a8000c1e1100 */
[----:B------:R-:W0:Y:S01]  /*ad90*/  LDL R127, [R1+0xb8] ;  /* 0x0000b800017f7983 */ /* 0x000e220000100800 */
[----:B------:R-:W-:-:S02]  /*ada0*/  PRMT R203, RZ, 0x7610, R203 ;  /* 0x00007610ffcb7816 */ /* 0x000fc400000000cb */
[----:B------:R-:W-:Y:S01]  /*adb0*/  ISETP.GT.AND P4, PT, R117, 0x1c, PT ;  /* 0x0000001c7500780c */ /* 0x000fe20003f84270 */
[----:B---3--:R-:W-:-:S05]  /*adc0*/  IMAD.X R125, R125, 0x1, R122, P5 ;  /* 0x000000017d7d7824 */ /* 0x008fca00028e067a */
[----:B------:R1:W3:Y:S01]  /*add0*/  @P2 LDG.E.U8 R203, desc[UR26][R124.64] ;  /* 0x0000001a7ccb2981 */ /* 0x0002e2000c1e1100 */
[----:B------:R-:W-:-:S03]  /*ade0*/  PRMT R200, RZ, 0x7610, R200 ;  /* 0x00007610ffc87816 */ /* 0x000fc600000000c8 */
[----:B------:R-:W1:Y:S01]  /*adf0*/  LDL R125, [R1+0xb4] ;  /* 0x0000b400017d7983 */ /* 0x000e620000100800 */
[----:B0-----:R-:W-:-:S03]  /*ae00*/  IADD3 R126, P6, PT, R127, R121, RZ ;  /* 0x000000797f7e7210 */ /* 0x001fc60007fde0ff */
[----:B------:R-:W2:Y:S01]  /*ae10*/  LDL R127, [R1+0x1b0] ;  /* 0x0001b000017f7983 */ /* 0x000ea20000100800 */
[----:B------:R-:W-:Y:S01]  /*ae20*/  ISETP.GT.AND P1, PT, R117, 0x1d, PT ;  /* 0x0000001d7500780c */ /* 0x000fe20003f24270 */
[----:B--2---:R-:W-:-:S05]  /*ae30*/  IMAD.X R127, R127, 0x1, R122, P6 ;  /* 0x000000017f7f7824 */ /* 0x004fca00030e067a */
[----:B------:R0:W2:Y:S04]  /*ae40*/  @P4 LDG.E.U8 R200, desc[UR26][R126.64] ;  /* 0x0000001a7ec84981 */ /* 0x0000a8000c1e1100 */
[----:B------:R-:W2:Y:S01]  /*ae50*/  LDL R127, [R1+0x1a8] ;  /* 0x0001a800017f7983 */ /* 0x000ea20000100800 */
[-C--:B-1----:R-:W-:Y:S02]  /*ae60*/  IADD3 R124, P5, PT, R125, R121.reuse, RZ ;  /* 0x000000797d7c7210 */ /* 0x082fe40007fbe0ff */
[----:B------:R-:W-:Y:S02]  /*ae70*/  ISETP.GT.AND P2, PT, R117, 0x1e, PT ;  /* 0x0000001e7500780c */ /* 0x000fe40003f44270 */
[----:B------:R-:W-:Y:S01]  /*ae80*/  PRMT R199, RZ, 0x7610, R199 ;  /* 0x00007610ffc77816 */ /* 0x000fe200000000c7 */
[----:B------:R-:W-:Y:S01]  /*ae90*/  IMAD.X R125, R249, 0x1, R122, P5 ;  /* 0x00000001f97d7824 */ /* 0x000fe200028e067a */
[----:B0-----:R-:W-:Y:S01]  /*aea0*/  IADD3 R126, P6, PT, R251, R121, RZ ;  /* 0x00000079fb7e7210 */ /* 0x001fe20007fde0ff */
[----:B------:R-:W3:Y:S01]  /*aeb0*/  LDL R249, [R1+0x200] ;  /* 0x0002000001f97983 */ /* 0x000ee20000100800 */
        /* <DEDUP_REMOVED lines=13> */
[----:B------:R-:W-:Y:S01]  /*af90*/  ISETP.GT.AND P1, PT, R117, 0x20, PT ;  /* 0x000000207500780c */ /* 0x000fe20003f24270 */
[----:B--2---:R-:W-:Y:S01]  /*afa0*/  IMAD.X R125, R125, 0x1, R122, P5 ;  /* 0x000000017d7d7824 */ /* 0x004fe200028e067a */
[----:B------:R-:W-:-:S04]  /*afb0*/  PRMT R193, RZ, 0x7610, R193 ;  /* 0x00007610ffc17816 */ /* 0x000fc800000000c1 */
[----:B------:R3:W2:Y:S02]  /*afc0*/  @P4 LDG.E.U8 R194, desc[UR26][R124.64] ;  /* 0x0000001a7cc24981 */ /* 0x0006a4000c1e1100 */
[-C--:B---3--:R-:W-:Y:S01]  /*afd0*/  IADD3 R124, P5, PT, R127, R121.reuse, RZ ;  /* 0x000000797f7c7210 */ /* 0x088fe20007fbe0ff */
[--C-:B------:R-:W-:Y:S01]  /*afe0*/  IMAD.X R127, R249, 0x1, R122.reuse, P6 ;  /* 0x00000001f97f7824 */ /* 0x100fe200030e067a */
[----:B------:R-:W-:Y:S01]  /*aff0*/  ISETP.GT.AND P2, PT, R117, 0x21, PT ;  /* 0x000000217500780c */ /* 0x000fe20003f44270 */
[----:B------:R-:W3:Y:S04]  /*b000*/  LDL R249, [R1+0x98] ;  /* 0x0000980001f97983 */ /* 0x000ee80000100800 */
[----:B------:R0:W2:Y:S04]  /*b010*/  @P1 LDG.E.U8 R193, desc[UR26][R126.64] ;  /* 0x0000001a7ec11981 */ /* 0x0000a8000c1e1100 */
        /* <DEDUP_REMOVED lines=66> */
[----:B------:R-:W-:Y:S01]  /*b440*/  IMAD.X R127, R249, 0x1, R122, P6 ;  /* 0x00000001f97f7824 */ /* 0x000fe200030e067a */
        /* <DEDUP_REMOVED lines=98> */
[--C-:B------:R-:W-:Y:S01]  /*ba70*/  IMAD.X R127, R251, 0x1, R122.reuse, P6 ;  /* 0x00000001fb7f7824 */ /* 0x100fe200030e067a */
[----:B------:R-:W-:Y:S01]  /*ba80*/  ISETP.GT.AND P2, PT, R117, 0x39, PT ;  /* 0x000000397500780c */ /* 0x000fe20003f44270 */
[----:B------:R-:W2:Y:S04]  /*ba90*/  LDL R251, [R1+0x38] ;  /* 0x0000380001fb7983 */ /* 0x000ea80000100800 */
[----:B------:R0:W2:Y:S04]  /*baa0*/  @P1 LDG.E.U8 R145, desc[UR26][R126.64] ;  /* 0x0000001a7e911981 */ /* 0x0000a8000c1e1100 */
[----:B------:R-:W0:Y:S01]  /*bab0*/  LDL R127, [R1+0x40] ;  /* 0x00004000017f7983 */ /* 0x000e220000100800 */
[----:B------:R-:W-:Y:S01]  /*bac0*/  PRMT R143, RZ, 0x7610, R143 ;  /* 0x00007610ff8f7816 */ /* 0x000fe2000000008f */
[----:B---3--:R-:W-:-:S05]  /*bad0*/  IMAD.X R125, R125, 0x1, R122, P5 ;  /* 0x000000017d7d7824 */ /* 0x008fca00028e067a */
[----:B------:R1:W3:Y:S04]  /*bae0*/  @P2 LDG.E.U8 R143, desc[UR26][R124.64] ;  /* 0x0000001a7c8f2981 */ /* 0x0002e8000c1e1100 */
[----:B------:R-:W1:Y:S01]  /*baf0*/  LDL R125, [R1+0x3c] ;  /* 0x00003c00017d7983 */ /* 0x000e620000100800 */
[----:B0-----:R-:W-:-:S03]  /*bb00*/  IADD3 R126, P6, PT, R127, R121, RZ ;  /* 0x000000797f7e7210 */ /* 0x001fc60007fde0ff */
[----:B------:R-:W2:Y:S01]  /*bb10*/  LDL R127, [R1+0x144] ;  /* 0x00014400017f7983 */ /* 0x000ea20000100800 */
[C---:B------:R-:W-:Y:S02]  /*bb20*/  ISETP.GT.AND P4, PT, R117.reuse, 0x3a, PT ;  /* 0x0000003a7500780c */ /* 0x040fe40003f84270 */
[----:B------:R-:W-:Y:S02]  /*bb30*/  ISETP.GT.AND P1, PT, R117, 0x3b, PT ;  /* 0x0000003b7500780c */ /* 0x000fe40003f24270 */
[----:B------:R-:W-:Y:S02]  /*bb40*/  PRMT R140, RZ, 0x7610, R140 ;  /* 0x00007610ff8c7816 */ /* 0x000fe4000000008c */
[----:B------:R-:W-:Y:S02]  /*bb50*/  PRMT R139, RZ, 0x7610, R139 ;  /* 0x00007610ff8b7816 */ /* 0x000fe4000000008b */
[----:B-1----:R-:W-:-:S05]  /*bb60*/  IADD3 R124, P5, PT, R125, R121, RZ ;  /* 0x000000797d7c7210 */ /* 0x002fca0007fbe0ff */
[--C-:B------:R-:W-:Y:S01]  /*bb70*/  IMAD.X R125, R249, 0x1, R122.reuse, P5 ;  /* 0x00000001f97d7824 */ /* 0x100fe200028e067a */
[----:B------:R-:W-:Y:S01]  /*bb80*/  ISETP.GT.AND P2, PT, R117, 0x3c, PT ;  /* 0x0000003c7500780c */ /* 0x000fe20003f44270 */
[----:B------:R-:W3:Y:S04]  /*bb90*/  LDL R249, [R1+0x134] ;  /* 0x0001340001f97983 */ /* 0x000ee80000100800 */
[----:B------:R-:W3:Y:S04]  /*bba0*/  @P1 LDG.E.U8 R139, desc[UR26][R124.64] ;  /* 0x0000001a7c8b1981 */ /* 0x000ee8000c1e1100 */
[----:B------:R-:W3:Y:S01]  /*bbb0*/  LDL R125, [R1+0x34] ;  /* 0x00003400017d7983 */ /* 0x000ee20000100800 */
[----:B--2---:R-:W-:-:S05]  /*bbc0*/  IMAD.X R127, R127, 0x1, R122, P6 ;  /* 0x000000017f7f7824 */ /* 0x004fca00030e067a */
[----:B------:R0:W2:Y:S04]  /*bbd0*/  @P4 LDG.E.U8 R140, desc[UR26][R126.64] ;  /* 0x0000001a7e8c4981 */ /* 0x0000a8000c1e1100 */
[----:B------:R-:W2:Y:S01]  /*bbe0*/  LDL R127, [R1+0x13c] ;  /* 0x00013c00017f7983 */ /* 0x000ea20000100800 */
[-C--:B0-----:R-:W-:Y:S02]  /*bbf0*/  IADD3 R126, P6, PT, R251, R121.reuse, RZ ;  /* 0x00000079fb7e7210 */ /* 0x081fe40007fde0ff */
[----:B------:R-:W-:Y:S01]  /*bc00*/  PRMT R137, RZ, 0x7610, R137 ;  /* 0x00007610ff897816 */ /* 0x000fe20000000089 */
[----:B------:R-:W4:Y:S01]  /*bc10*/  LDL R251, [R1+0x130] ;  /* 0x0001300001fb7983 */ /* 0x000f220000100800 */
[----:B---3--:R-:W-:-:S03]  /*bc20*/  IADD3 R124, P5, PT, R125, R121, RZ ;  /* 0x000000797d7c7210 */ /* 0x008fc60007fbe0ff */
[----:B------:R-:W3:Y:S01]  /*bc30*/  LDL R125, [R1+0x138] ;  /* 0x00013800017d7983 */ /* 0x000ee20000100800 */
[----:B--2---:R-:W-:-:S05]  /*bc40*/  IMAD.X R127, R127, 0x1, R122, P6 ;  /* 0x000000017f7f7824 */ /* 0x004fca00030e067a */
[----:B------:R0:W2:Y:S04]  /*bc50*/  @P2 LDG.E.U8 R137, desc[UR26][R126.64] ;  /* 0x0000001a7e892981 */ /* 0x0000a8000c1e1100 */
[----:B------:R-:W0:Y:S01]  /*bc60*/  LDL R127, [R1+0x30] ;  /* 0x00003000017f7983 */ /* 0x000e220000100800 */
[----:B---3--:R-:W-:Y:S01]  /*bc70*/  IMAD.X R125, R125, 0x1, R122, P5 ;  /* 0x000000017d7d7824 */ /* 0x008fe200028e067a */
[----:B0-----:R-:W-:Y:S02]  /*bc80*/  IADD3 R126, P5, PT, R127, R121, RZ ;  /* 0x000000797f7e7210 */ /* 0x001fe40007fbe0ff */
[----:B------:R-:W3:Y:S01]  /*bc90*/  LDL R127, [R1+0x28] ;  /* 0x00002800017f7983 */ /* 0x000ee20000100800 */
[----:B------:R-:W-:Y:S02]  /*bca0*/  ISETP.GT.AND P4, PT, R117, 0x3d, PT ;  /* 0x0000003d7500780c */ /* 0x000fe40003f84270 */
[----:B------:R-:W-:-:S11]  /*bcb0*/  PRMT R134, RZ, 0x7610, R134 ;  /* 0x00007610ff867816 */ /* 0x000fd60000000086 */
[----:B------:R3:W2:Y:S01]  /*bcc0*/  @P4 LDG.E.U8 R134, desc[UR26][R124.64] ;  /* 0x0000001a7c864981 */ /* 0x0006a2000c1e1100 */
[C---:B------:R-:W-:Y:S02]  /*bcd0*/  ISETP.GT.AND P1, PT, R117.reuse, 0x3e, PT ;  /* 0x0000003e7500780c */ /* 0x040fe40003f24270 */
[----:B------:R-:W-:Y:S02]  /*bce0*/  ISETP.GT.AND P2, PT, R117, 0x3f, PT ;  /* 0x0000003f7500780c */ /* 0x000fe40003f44270 */
[----:B------:R-:W-:Y:S02]  /*bcf0*/  PRMT R133, RZ, 0x7610, R133 ;  /* 0x00007610ff857816 */ /* 0x000fe40000000085 */
[----:B------:R-:W-:Y:S02]  /*bd00*/  PRMT R131, RZ, 0x7610, R131 ;  /* 0x00007610ff837816 */ /* 0x000fe40000000083 */
[----:B------:R-:W-:Y:S02]  /*bd10*/  PRMT R128, RZ, 0x7610, R128 ;  /* 0x00007610ff807816 */ /* 0x000fe40000000080 */
[----:B------:R-:W-:-:S02]  /*bd20*/  PRMT R129, RZ, 0x7610, R129 ;  /* 0x00007610ff817816 */ /* 0x000fc40000000081 */
[----:B------:R-:W-:Y:S02]  /*bd30*/  PRMT R130, RZ, 0x7610, R130 ;  /* 0x00007610ff827816 */ /* 0x000fe40000000082 */
[----:B------:R-:W-:Y:S02]  /*bd40*/  PRMT R132, RZ, 0x7610, R132 ;  /* 0x00007610ff847816 */ /* 0x000fe40000000084 */
        /* <DEDUP_REMOVED lines=23> */
[----:B---3--:R-:W-:Y:S01]  /*bec0*/  IADD3 R124, P4, PT, R127, R121, RZ ;  /* 0x000000797f7c7210 */ /* 0x008fe20007f9e0ff */
[--C-:B------:R-:W-:Y:S02]  /*bed0*/  IMAD.X R127, R249, 0x1, R122.reuse, P5 ;  /* 0x00000001f97f7824 */ /* 0x100fe400028e067a */
[----:B------:R-:W0:Y:S01]  /*bee0*/  S2R R249, SR_TID.X ;  /* 0x0000000000f97919 */ /* 0x000e220000002100 */
[----:B------:R-:W-:Y:S01]  /*bef0*/  ISETP.GT.AND P5, PT, R117, RZ, PT ;  /* 0x000000ff7500720c */ /* 0x000fe20003fa4270 */
[----:B----4-:R-:W-:Y:S01]  /*bf00*/  IMAD.X R125, R251, 0x1, R122, P4 ;  /* 0x00000001fb7d7824 */ /* 0x010fe200020e067a */
[----:B------:R-:W3:Y:S01]  /*bf10*/  @P1 LDG.E.U8 R133, desc[UR26][R126.64] ;  /* 0x0000001a7e851981 */ /* 0x000ee2000c1e1100 */
[----:B------:R-:W-:-:S03]  /*bf20*/  IADD3 R241, P1, PT, R123, R241, RZ ;  /* 0x000000f17bf17210 */ /* 0x000fc60007f3e0ff */
[----:B------:R1:W4:Y:S04]  /*bf30*/  @P2 LDG.E.U8 R131, desc[UR26][R124.64] ;  /* 0x0000001a7c832981 */ /* 0x000328000c1e1100 */
[----:B------:R-:W2:Y:S03]  /*bf40*/  LDL.LU R251, [R1+0x8] ;  /* 0x0000080001fb7983 */ /* 0x000ea60000300800 */
[----:B-1----:R-:W-:Y:S02]  /*bf50*/  @P5 IMAD.MOV.U32 R124, RZ, RZ, R121 ;  /* 0x000000ffff7c5224 */ /* 0x002fe400078e0079 */
[----:B------:R-:W-:-:S05]  /*bf60*/  @P5 IMAD.MOV.U32 R125, RZ, RZ, R122 ;  /* 0x000000ffff7d5224 */ /* 0x000fca00078e007a */
[----:B------:R1:W2:Y:S01]  /*bf70*/  @P5 LDG.E.U8 R128, desc[UR26][R124.64] ;  /* 0x0000001a7c805981 */ /* 0x0002a2000c1e1100 */
[----:B0-----:R-:W-:-:S04]  /*bf80*/  LOP3.LUT R249, R249, 0x3f, RZ, 0xc0, !PT ;  /* 0x0000003ff9f97812 */ /* 0x001fc800078ec0ff */
[----:B------:R-:W-:Y:S02]  /*bf90*/  ISETP.GE.AND P4, PT, R249, R117, PT ;  /* 0x00000075f900720c */ /* 0x000fe40003f86270 */
[----:B------:R-:W-:-:S05]  /*bfa0*/  SHF.R.S32.HI R249, RZ, 0x1f, R123 ;  /* 0x0000001ffff97819 */ /* 0x000fca000001147b */
[----:B------:R-:W-:Y:S01]  /*bfb0*/  IMAD.X R239, R249, 0x1, R239, P1 ;  /* 0x00000001f9ef7824 */ /* 0x000fe200008e06ef */
[----:B------:R-:W-:-:S05]  /*bfc0*/  IADD3 R120, P1, PT, R123, R120, RZ ;  /* 0x000000787b787210 */ /* 0x000fca0007f3e0ff */
[----:B------:R-:W-:Y:S01]  /*bfd0*/  IMAD.X R115, R249, 0x1, R115, P1 ;  /* 0x00000001f9737824 */ /* 0x000fe200008e0673 */
[----:B------:R-:W-:-:S05]  /*bfe0*/  IADD3 R114, P1, PT, R123, R114, RZ ;  /* 0x000000727b727210 */ /* 0x000fca0007f3e0ff */
[----:B------:R-:W-:Y:S01]  /*bff0*/  IMAD.X R112, R249, 0x1, R112, P1 ;  /* 0x00000001f9707824 */ /* 0x000fe200008e0670 */
[C---:B------:R-:W-:Y:S02]  /*c000*/  IADD3 R111, P1, PT, R123.reuse, R111, RZ ;  /* 0x0000006f7b6f7210 */ /* 0x040fe40007f3e0ff */
[----:B------:R-:W-:-:S03]  /*c010*/  IADD3 R118, P2, PT, R123, R118, RZ ;  /* 0x000000767b767210 */ /* 0x000fc60007f5e0ff */
[----:B------:R-:W-:Y:S01]  /*c020*/  IMAD.X R109, R249, 0x1, R109, P1 ;  /* 0x00000001f96d7824 */ /* 0x000fe200008e066d */
[----:B------:R-:W-:Y:S01]  /*c030*/  IADD3 R108, P1, PT, R123, R108, RZ ;  /* 0x0000006c7b6c7210 */ /* 0x000fe20007f3e0ff */
[----:B------:R-:W-:Y:S01]  /*c040*/  @!P4 IMAD.MOV.U32 R126, RZ, RZ, R241 ;  /* 0x000000ffff7ec224 */ /* 0x000fe200078e00f1 */
[----:B-1----:R-:W-:Y:S01]  /*c050*/  PRMT R124, RZ, 0x7610, R124 ;  /* 0x00007610ff7c7816 */ /* 0x002fe2000000007c */
[----:B------:R-:W-:Y:S01]  /*c060*/  @!P4 IMAD.MOV.U32 R127, RZ, RZ, R239 ;  /* 0x000000ffff7fc224 */ /* 0x000fe200078e00ef */
[----:B------:R-:W-:Y:S01]  /*c070*/  BAR.SYNC.DEFER_BLOCKING 0x0 ;  /* 0x0000000000007b1d */ /* 0x000fe20000010000 */
[----:B------:R-:W-:Y:S01]  /*c080*/  IMAD.X R119, R249, 0x1, R119, P2 ;  /* 0x00000001f9777824 */ /* 0x000fe200010e0677 */
[----:B------:R-:W-:Y:S01]  /*c090*/  IADD3 R116, P2, PT, R123, R116, RZ ;  /* 0x000000747b747210 */ /* 0x000fe20007f5e0ff */
[----:B------:R-:W-:Y:S01]  /*c0a0*/  IMAD.X R106, R249, 0x1, R106, P1 ;  /* 0x00000001f96a7824 */ /* 0x000fe200008e066a */
[----:B------:R-:W-:-:S03]  /*c0b0*/  IADD3 R105, P1, PT, R123, R105, RZ ;  /* 0x000000697b697210 */ /* 0x000fc60007f3e0ff */
[C---:B------:R-:W-:Y:S02]  /*c0c0*/  IMAD.X R113, R249.reuse, 0x1, R113, P2 ;  /* 0x00000001f9717824 */ /* 0x040fe400010e0671 */
[----:B------:R-:W-:Y:S01]  /*c0d0*/  IMAD.X R103, R249, 0x1, R103, P1 ;  /* 0x00000001f9677824 */ /* 0x000fe200008e0667 */
[----:B------:R-:W-:-:S05]  /*c0e0*/  IADD3 R102, P1, PT, R123, R102, RZ ;  /* 0x000000667b667210 */ /* 0x000fca0007f3e0ff */
[----:B------:R-:W-:Y:S01]  /*c0f0*/  IMAD.X R100, R249, 0x1, R100, P1 ;  /* 0x00000001f9647824 */ /* 0x000fe200008e0664 */
[----:B------:R0:W2:Y:S01]  /*c100*/  @!P4 LDG.E.U8 R124, desc[UR26][R126.64] ;  /* 0x0000001a7e7cc981 */ /* 0x0000a2000c1e1100 */
[----:B------:R-:W-:Y:S01]  /*c110*/  IADD3 R99, P1, PT, R123, R99, RZ ;  /* 0x000000637b637210 */ /* 0x000fe20007f3e0ff */
[----:B0-----:R-:W-:Y:S02]  /*c120*/  @!P4 IMAD.MOV.U32 R126, RZ, RZ, R120 ;  /* 0x000000ffff7ec224 */ /* 0x001fe400078e0078 */
[----:B------:R-:W-:-:S05]  /*c130*/  @!P4 IMAD.MOV.U32 R127, RZ, RZ, R115 ;  /* 0x000000ffff7fc224 */ /* 0x000fca00078e0073 */
[----:B------:R0:W2:Y:S01]  /*c140*/  @!P4 LDG.E.U8 R129, desc[UR26][R126.64] ;  /* 0x0000001a7e81c981 */ /* 0x0000a2000c1e1100 */
[----:B------:R-:W-:Y:S02]  /*c150*/  IMAD.X R97, R249, 0x1, R97, P1 ;  /* 0x00000001f9617824 */ /* 0x000fe400008e0661 */
[----:B0-----:R-:W-:Y:S02]  /*c160*/  @!P4 IMAD.MOV.U32 R126, RZ, RZ, R116 ;  /* 0x000000ffff7ec224 */ /* 0x001fe400078e0074 */
[----:B------:R-:W-:Y:S01]  /*c170*/  @!P4 IMAD.MOV.U32 R127, RZ, RZ, R113 ;  /* 0x000000ffff7fc224 */ /* 0x000fe200078e0071 */
[----:B------:R-:W-:-:S04]  /*c180*/  IADD3 R110, P2, PT, R123, R110, RZ ;  /* 0x0000006e7b6e7210 */ /* 0x000fc80007f5e0ff */
[----:B------:R0:W2:Y:S01]  /*c190*/  @!P4 LDG.E.U8 R130, desc[UR26][R126.64] ;  /* 0x0000001a7e82c981 */ /* 0x0000a2000c1e1100 */
[----:B------:R-:W-:Y:S01]  /*c1a0*/  IADD3 R96, P1, PT, R123, R96, RZ ;  /* 0x000000607b607210 */ /* 0x000fe20007f3e0ff */
[C---:B------:R-:W-:Y:S02]  /*c1b0*/  IMAD.X R107, R249.reuse, 0x1, R107, P2 ;  /* 0x00000001f96b7824 */ /* 0x040fe400010e066b */
[----:B0-----:R-:W-:Y:S02]  /*c1c0*/  @!P4 IMAD.MOV.U32 R126, RZ, RZ, R114 ;  /* 0x000000ffff7ec224 */ /* 0x001fe400078e0072 */
[----:B------:R-:W-:Y:S02]  /*c1d0*/  @!P4 IMAD.MOV.U32 R127, RZ, RZ, R112 ;  /* 0x000000ffff7fc224 */ /* 0x000fe400078e0070 */
[----:B------:R-:W-:-:S03]  /*c1e0*/  IMAD.X R94, R249, 0x1, R94, P1 ;  /* 0x00000001f95e7824 */ /* 0x000fc600008e065e */
[----:B------:R0:W2:Y:S01]  /*c1f0*/  @!P4 LDG.E.U8 R132, desc[UR26][R126.64] ;  /* 0x0000001a7e84c981 */ /* 0x0000a2000c1e1100 */
[----:B------:R-:W-:Y:S01]  /*c200*/  IADD3 R93, P1, PT, R123, R93, RZ ;  /* 0x0000005d7b5d7210 */ /* 0x000fe20007f3e0ff */
[----:B0-----:R-:W-:Y:S02]  /*c210*/  @!P4 IMAD.MOV.U32 R126, RZ, RZ, R111 ;  /* 0x000000ffff7ec224 */ /* 0x001fe400078e006f */
[----:B------:R-:W-:Y:S02]  /*c220*/  @!P4 IMAD.MOV.U32 R127, RZ, RZ, R109 ;  /* 0x000000ffff7fc224 */ /* 0x000fe400078e006d */
[----:B------:R-:W-:-:S03]  /*c230*/  IMAD.X R91, R249, 0x1, R91, P1 ;  /* 0x00000001f95b7824 */ /* 0x000fc600008e065b */
[----:B------:R0:W2:Y:S01]  /*c240*/  @!P4 LDG.E.U8 R135, desc[UR26][R126.64] ;  /* 0x0000001a7e87c981 */ /* 0x0000a2000c1e1100 */
[C---:B------:R-:W-:Y:S01]  /*c250*/  IADD3 R229, P1, PT, R123.reuse, R229, RZ ;  /* 0x000000e57be57210 */ /* 0x040fe20007f3e0ff */
[----:B0-----:R-:W-:Y:S02]  /*c260*/  @!P4 IMAD.MOV.U32 R126, RZ, RZ, R110 ;  /* 0x000000ffff7ec224 */ /* 0x001fe400078e006e */
[----:B------:R-:W-:Y:S01]  /*c270*/  @!P4 IMAD.MOV.U32 R127, RZ, RZ, R107 ;  /* 0x000000ffff7fc224 */ /* 0x000fe200078e006b */
[----:B------:R-:W-:Y:S01]  /*c280*/  IADD3 R104, P2, PT, R123, R104, RZ ;  /* 0x000000687b687210 */ /* 0x000fe20007f5e0ff */
[----:B------:R-:W-:-:S03]  /*c290*/  IMAD.X R227, R249, 0x1, R227, P1 ;  /* 0x00000001f9e37824 */ /* 0x000fc600008e06e3 */
        /* <DEDUP_REMOVED lines=114> */
[C---:B------:R-:W-:Y:S02]  /*c9c0*/  IADD3 R33, P1, PT, R123.reuse, R33, RZ ;  /* 0x000000217b217210 */ /* 0x040fe40007f3e0ff */
[----:B------:R-:W-:Y:S01]  /*c9d0*/  PRMT R180, RZ, 0x7610, R180 ;  /* 0x00007610ffb47816 */ /* 0x000fe200000000b4 */
[----:B0-----:R-:W-:Y:S02]  /*c9e0*/  @!P4 IMAD.MOV.U32 R126, RZ, RZ, R70 ;  /* 0x000000ffff7ec224 */ /* 0x001fe400078e0046 */
[----:B------:R-:W-:Y:S01]  /*c9f0*/  @!P4 IMAD.MOV.U32 R127, RZ, RZ, R67 ;  /* 0x000000ffff7fc224 */ /* 0x000fe200078e0043 */
[----:B------:R-:W-:Y:S01]  /*ca00*/  IADD3 R64, P2, PT, R123, R64, RZ ;  /* 0x000000407b407210 */ /* 0x000fe20007f5e0ff */
[----:B------:R-:W-:-:S03]  /*ca10*/  IMAD.X R32, R249, 0x1, R32, P1 ;  /* 0x00000001f9207824 */ /* 0x000fc600008e0620 */
[----:B------:R0:W2:Y:S01]  /*ca20*/  @!P4 LDG.E.U8 R178, desc[UR26][R126.64] ;  /* 0x0000001a7eb2c981 */ /* 0x0000a2000c1e1100 */
[----:B------:R-:W-:Y:S02]  /*ca30*/  IADD3 R31, P1, PT, R123, R31, RZ ;  /* 0x0000001f7b1f7210 */ /* 0x000fe40007f3e0ff */
[----:B------:R-:W-:Y:S01]  /*ca40*/  PRMT R183, RZ, 0x7610, R183 ;  /* 0x00007610ffb77816 */ /* 0x000fe200000000b7 */
[----:B0-----:R-:W-:Y:S02]  /*ca50*/  @!P4 IMAD.MOV.U32 R126, RZ, RZ, R68 ;  /* 0x000000ffff7ec224 */ /* 0x001fe400078e0044 */
[----:B------:R-:W-:Y:S02]  /*ca60*/  @!P4 IMAD.MOV.U32 R127, RZ, RZ, R66 ;  /* 0x000000ffff7fc224 */ /* 0x000fe400078e0042 */
[----:B------:R-:W-:-:S03]  /*ca70*/  IMAD.X R61, R249, 0x1, R61, P2 ;  /* 0x00000001f93d7824 */ /* 0x000fc600010e063d */
[----:B------:R0:W2:Y:S01]  /*ca80*/  @!P4 LDG.E.U8 R180, desc[UR26][R126.64] ;  /* 0x0000001a7eb4c981 */ /* 0x0000a2000c1e1100 */
[----:B------:R-:W-:Y:S01]  /*ca90*/  IMAD.X R30, R249, 0x1, R30, P1 ;  /* 0x00000001f91e7824 */ /* 0x000fe200008e061e */
[----:B------:R-:W-:Y:S02]  /*caa0*/  IADD3 R237, P1, PT, R123, R237, RZ ;  /* 0x000000ed7bed7210 */ /* 0x000fe40007f3e0ff */
[----:B------:R-:W-:Y:S01]  /*cab0*/  PRMT R184, RZ, 0x7610, R184 ;  /* 0x00007610ffb87816 */ /* 0x000fe200000000b8 */
        /* <DEDUP_REMOVED lines=30> */
[----:B------:R0:W3:Y:S01]  /*cca0*/  @!P4 LDG.E.U8 R190, desc[UR26][R126.64] ;  /* 0x0000001a7ebec981 */ /* 0x0000e2000c1e1100 */
[----:B------:R-:W-:Y:S02]  /*ccb0*/  IADD3 R21, P1, PT, R123, R21, RZ ;  /* 0x000000157b157210 */ /* 0x000fe40007f3e0ff */
[----:B------:R-:W-:Y:S01]  /*ccc0*/  PRMT R195, RZ, 0x7610, R195 ;  /* 0x00007610ffc37816 */ /* 0x000fe200000000c3 */
[----:B0-----:R-:W-:Y:S02]  /*ccd0*/  @!P4 IMAD.MOV.U32 R126, RZ, RZ, R58 ;  /* 0x000000ffff7ec224 */ /* 0x001fe400078e003a */
[----:B------:R-:W-:Y:S02]  /*cce0*/  @!P4 IMAD.MOV.U32 R127, RZ, RZ, R56 ;  /* 0x000000ffff7fc224 */ /* 0x000fe400078e0038 */
[----:B------:R-:W-:-:S03]  /*ccf0*/  IMAD.X R51, R249, 0x1, R51, P2 ;  /* 0x00000001f9337824 */ /* 0x000fc600010e0633 */
[----:B------:R0:W3:Y:S01]  /*cd00*/  @!P4 LDG.E.U8 R192, desc[UR26][R126.64] ;  /* 0x0000001a7ec0c981 */ /* 0x0000e2000c1e1100 */
[----:B------:R-:W-:Y:S01]  /*cd10*/  IMAD.X R20, R249, 0x1, R20, P1 ;  /* 0x00000001f9147824 */ /* 0x000fe200008e0614 */
[----:B------:R-:W-:Y:S02]  /*cd20*/  IADD3 R19, P1, PT, R123, R19, RZ ;  /* 0x000000137b137210 */ /* 0x000fe40007f3e0ff */
[----:B------:R-:W-:Y:S01]  /*cd30*/  PRMT R196, RZ, 0x7610, R196 ;  /* 0x00007610ffc47816 */ /* 0x000fe200000000c4 */
[----:B0-----:R-:W-:Y:S02]  /*cd40*/  @!P4 IMAD.MOV.U32 R126, RZ, RZ, R55 ;  /* 0x000000ffff7ec224 */ /* 0x001fe400078e0037 */
[----:B------:R-:W-:Y:S02]  /*cd50*/  @!P4 IMAD.MOV.U32 R127, RZ, RZ, R53 ;  /* 0x000000ffff7fc224 */ /* 0x000fe400078e0035 */
[----:B------:R-:W-:-:S03]  /*cd60*/  IMAD.X R18, R249, 0x1, R18, P1 ;  /* 0x00000001f9127824 */ /* 0x000fc600008e0612 */
[----:B------:R0:W3:Y:S01]  /*cd70*/  @!P4 LDG.E.U8 R195, desc[UR26][R126.64] ;  /* 0x0000001a7ec3c981 */ /* 0x0000e2000c1e1100 */
        /* <DEDUP_REMOVED lines=58> */
[----:B------:R-:W-:Y:S01]  /*d120*/  PRMT R218, RZ, 0x7610, R218 ;  /* 0x00007610ffda7816 */ /* 0x000fe200000000da */
[----:B------:R-:W1:Y:S01]  /*d130*/  S2R R249, SR_TID.X ;  /* 0x0000000000f97919 */ /* 0x000e620000002100 */
[----:B0-----:R-:W-:Y:S02]  /*d140*/  @!P4 IMAD.MOV.U32 R126, RZ, RZ, R35 ;  /* 0x000000ffff7ec224 */ /* 0x001fe400078e0023 */
[----:B------:R-:W-:-:S05]  /*d150*/  @!P4 IMAD.MOV.U32 R127, RZ, RZ, R34 ;  /* 0x000000ffff7fc224 */ /* 0x000fca00078e0022 */
[----:B------:R0:W3:Y:S01]  /*d160*/  @!P4 LDG.E.U8 R216, desc[UR26][R126.64] ;  /* 0x0000001a7ed8c981 */ /* 0x0000e2000c1e1100 */
[----:B------:R-:W-:Y:S01]  /*d170*/  PRMT R220, RZ, 0x7610, R220 ;  /* 0x00007610ffdc7816 */ /* 0x000fe200000000dc */
        /* <DEDUP_REMOVED lines=15> */
[----:B------:R-:W-:Y:S02]  /*d270*/  PRMT R228, RZ, 0x7610, R228 ;  /* 0x00007610ffe47816 */ /* 0x000fe400000000e4 */
[----:B-1----:R-:W-:Y:S01]  /*d280*/  LOP3.LUT R249, R249, 0x7f, RZ, 0xc0, !PT ;  /* 0x0000007ff9f97812 */ /* 0x002fe200078ec0ff */
[----:B0-----:R-:W-:Y:S02]  /*d290*/  @!P4 IMAD.MOV.U32 R126, RZ, RZ, R27 ;  /* 0x000000ffff7ec224 */ /* 0x001fe400078e001b */
[----:B------:R-:W-:-:S05]  /*d2a0*/  @!P4 IMAD.MOV.U32 R127, RZ, RZ, R26 ;  /* 0x000000ffff7fc224 */ /* 0x000fca00078e001a */
[----:B------:R0:W3:Y:S01]  /*d2b0*/  @!P4 LDG.E.U8 R226, desc[UR26][R126.64] ;  /* 0x0000001a7ee2c981 */ /* 0x0000e2000c1e1100 */
[----:B------:R-:W-:-:S03]  /*d2c0*/  PRMT R230, RZ, 0x7610, R230 ;  /* 0x00007610ffe67816 */ /* 0x000fc600000000e6 */
[----:B--2---:R1:W-:Y:S01]  /*d2d0*/  STS.U8 [R249+UR13+0x4000], R128 ;  /* 0x00400080f9007988 */ /* 0x0043e2000800000d */
[----:B0-----:R-:W-:Y:S02]  /*d2e0*/  @!P4 IMAD.MOV.U32 R126, RZ, RZ, R25 ;  /* 0x000000ffff7ec224 */ /* 0x001fe400078e0019 */
[----:B------:R-:W-:Y:S01]  /*d2f0*/  @!P4 IMAD.MOV.U32 R127, RZ, RZ, R24 ;  /* 0x000000ffff7fc224 */ /* 0x000fe200078e0018 */
[----:B-1----:R-:W0:Y:S04]  /*d300*/  S2R R128, SR_TID.X ;  /* 0x0000000000807919 */ /* 0x002e280000002100 */
[----:B------:R1:W2:Y:S01]  /*d310*/  @!P4 LDG.E.U8 R228, desc[UR26][R126.64] ;  /* 0x0000001a7ee4c981 */ /* 0x0002a2000c1e1100 */
[----:B------:R-:W-:Y:S01]  /*d320*/  PRMT R232, RZ, 0x7610, R232 ;  /* 0x00007610ffe87816 */ /* 0x000fe200000000e8 */
[----:B-1----:R-:W-:-:S02]  /*d330*/  @!P4 IMAD.MOV.U32 R126, RZ, RZ, R23 ;  /* 0x000000ffff7ec224 */ /* 0x002fc400078e0017 */
[----:B------:R-:W-:-:S05]  /*d340*/  @!P4 IMAD.MOV.U32 R127, RZ, RZ, R22 ;  /* 0x000000ffff7fc224 */ /* 0x000fca00078e0016 */
[----:B------:R1:W2:Y:S01]  /*d350*/  @!P4 LDG.E.U8 R230, desc[UR26][R126.64] ;  /* 0x0000001a7ee6c981 */ /* 0x0002a2000c1e1100 */
[----:B------:R-:W-:Y:S01]  /*d360*/  PRMT R234, RZ, 0x7610, R234 ;  /* 0x00007610ffea7816 */ /* 0x000fe200000000ea */
[----:B-1----:R-:W-:Y:S02]  /*d370*/  @!P4 IMAD.MOV.U32 R126, RZ, RZ, R21 ;  /* 0x000000ffff7ec224 */ /* 0x002fe400078e0015 */
        /* <DEDUP_REMOVED lines=10> */
[----:B------:R-:W-:Y:S02]  /*d420*/  PRMT R240, RZ, 0x7610, R240 ;  /* 0x00007610fff07816 */ /* 0x000fe400000000f0 */
[----:B0-----:R-:W-:Y:S01]  /*d430*/  LOP3.LUT R128, R128, 0x7f, RZ, 0xc0, !PT ;  /* 0x0000007f80807812 */ /* 0x001fe200078ec0ff */
[----:B-1----:R-:W-:Y:S02]  /*d440*/  @!P4 IMAD.MOV.U32 R126, RZ, RZ, R15 ;  /* 0x000000ffff7ec224 */ /* 0x002fe400078e000f */
[----:B------:R-:W-:-:S05]  /*d450*/  @!P4 IMAD.MOV.U32 R127, RZ, RZ, R14 ;  /* 0x000000ffff7fc224 */ /* 0x000fca00078e000e */
[----:B------:R0:W2:Y:S01]  /*d460*/  @!P4 LDG.E.U8 R238, desc[UR26][R126.64] ;  /* 0x0000001a7eeec981 */ /* 0x0000a2000c1e1100 */
[----:B------:R-:W-:-:S03]  /*d470*/  PRMT R242, RZ, 0x7610, R242 ;  /* 0x00007610fff27816 */ /* 0x000fc600000000f2 */
[----:B------:R-:W-:Y:S01]  /*d480*/  STS.U8 [R128+UR13+0x4400], R251 ;  /* 0x004400fb80007988 */ /* 0x000fe2000800000d */
[----:B0-----:R-:W-:Y:S02]  /*d490*/  @!P4 IMAD.MOV.U32 R126, RZ, RZ, R13 ;  /* 0x000000ffff7ec224 */ /* 0x001fe400078e000d */
[----:B------:R-:W-:Y:S01]  /*d4a0*/  @!P4 IMAD.MOV.U32 R127, RZ, RZ, R12 ;  /* 0x000000ffff7fc224 */ /* 0x000fe200078e000c */
[----:B------:R0:W-:Y:S04]  /*d4b0*/  STS.U8 [R128+UR13+0x4800], R223 ;  /* 0x004800df80007988 */ /* 0x0001e8000800000d */
[----:B------:R1:W2:Y:S01]  /*d4c0*/  @!P4 LDG.E.U8 R240, desc[UR26][R126.64] ;  /* 0x0000001a7ef0c981 */ /* 0x0002a2000c1e1100 */
[----:B------:R-:W-:Y:S01]  /*d4d0*/  PRMT R244, RZ, 0x7610, R244 ;  /* 0x00007610fff47816 */ /* 0x000fe200000000f4 */
[----:B0-----:R-:W0:Y:S01]  /*d4e0*/  S2R R223, SR_TID.X ;  /* 0x0000000000df7919 */ /* 0x001e220000002100 */
        /* <DEDUP_REMOVED lines=19> */
[----:B0-----:R-:W-:Y:S01]  /*d620*/  LOP3.LUT R223, R223, 0x7f, RZ, 0xc0, !PT ;  /* 0x0000007fdfdf7812 */ /* 0x001fe200078ec0ff */
[----:B-1----:R-:W-:Y:S02]  /*d630*/  @!P4 IMAD.MOV.U32 R126, RZ, RZ, R225 ;  /* 0x000000ffff7ec224 */ /* 0x002fe400078e00e1 */
[----:B------:R-:W-:Y:S02]  /*d640*/  @!P4 IMAD.MOV.U32 R127, RZ, RZ, R0 ;  /* 0x000000ffff7fc224 */ /* 0x000fe400078e0000 */
[----:B------:R0:W-:Y:S04]  /*d650*/  STS.U8 [R223+UR13+0x4c00], R209 ;  /* 0x004c00d1df007988 */ /* 0x0001e8000800000d */
[----:B------:R1:W2:Y:S04]  /*d660*/  @!P4 LDG.E.U8 R252, desc[UR26][R126.64] ;  /* 0x0000001a7efcc981 */ /* 0x0002a8000c1e1100 */
[----:B------:R0:W-:Y:S04]  /*d670*/  STS.U8 [R223+UR13+0x5000], R193 ;  /* 0x005000c1df007988 */ /* 0x0001e8000800000d */
[----:B------:R-:W2:Y:S04]  /*d680*/  LDL.LU R127, [R1+0x4] ;  /* 0x00000400017f7983 */ /* 0x000ea80000300800 */
[----:B------:R-:W2:Y:S04]  /*d690*/  LDL.LU R126, [R1] ;  /* 0x00000000017e7983 */ /* 0x000ea80000300800 */
[----:B------:R-:W2:Y:S04]  /*d6a0*/  LDL.LU R249, [R1+0x230] ;  /* 0x0002300001f97983 */ /* 0x000ea80000300800 */
[----:B------:R-:W2:Y:S04]  /*d6b0*/  LDL.LU R251, [R1+0x22c] ;  /* 0x00022c0001fb7983 */ /* 0x000ea80000300800 */
[----:B0-----:R-:W2:Y:S04]  /*d6c0*/  LDL.LU R209, [R1+0x1c] ;  /* 0x00001c0001d17983 */ /* 0x001ea80000300800 */
[----:B------:R-:W2:Y:S04]  /*d6d0*/  LDL.LU R193, [R1+0x24] ;  /* 0x0000240001c17983 */ /* 0x000ea80000300800 */
[----:B------:R0:W-:Y:S04]  /*d6e0*/  STS.U8 [R223+UR13+0x5400], R176 ;  /* 0x005400b0df007988 */ /* 0x0001e8000800000d */
[----:B0-----:R-:W3:Y:S01]  /*d6f0*/  LDL.LU R176, [R1+0x20] ;  /* 0x0000200001b07983 */ /* 0x001ee20000300800 */
[----:B------:R-:W-:-:S03]  /*d700*/  LOP3.LUT R128, R223, 0x10, RZ, 0x3c, !PT ;  /* 0x00000010df807812 */ /* 0x000fc600078e3cff */
[----:B------:R-:W-:Y:S04]  /*d710*/  STS.U8 [R223+UR13+0x5800], R161 ;  /* 0x005800a1df007988 */ /* 0x000fe8000800000d */
[----:B------:R0:W-:Y:S01]  /*d720*/  STS.U8 [R223+UR13+0x5c00], R145 ;  /* 0x005c0091df007988 */ /* 0x0001e2000800000d */
[----:B------:R-:W-:-:S06]  /*d730*/  PRMT R125, RZ, 0x7610, R125 ;  /* 0x00007610ff7d7816 */ /* 0x000fcc000000007d */
[----:B------:R-:W3:Y:S01]  /*d740*/  @!P4 LDG.E.U8 R125, desc[UR26][R118.64] ;  /* 0x0000001a767dc981 */ /* 0x000ee2000c1e1100 */
[----:B0-----:R-:W0:Y:S03]  /*d750*/  S2R R145, SR_TID.X ;  /* 0x0000000000917919 */ /* 0x001e260000002100 */
[----:B--2---:R2:W-:Y:S04]  /*d760*/  STS.U8 [R128+UR13+0x4080], R193 ;  /* 0x004080c180007988 */ /* 0x0045e8000800000d */
[----:B------:R-:W-:Y:S04]  /*d770*/  STS.U8 [R128+UR13+0x4480], R127 ;  /* 0x0044807f80007988 */ /* 0x000fe8000800000d */
[----:B------:R0:W-:Y:S04]  /*d780*/  STS.U8 [R128+UR13+0x4880], R221 ;  /* 0x004880dd80007988 */ /* 0x0001e8000800000d */
[----:B--2---:R-:W2:Y:S04]  /*d790*/  LDL.LU R193, [R1+0x14] ;  /* 0x0000140001c17983 */ /* 0x004ea80000300800 */
[----:B0-----:R-:W2:Y:S01]  /*d7a0*/  LDL.LU R221, [R1+0x18] ;  /* 0x0000180001dd7983 */ /* 0x001ea20000300800 */
[----:B-1----:R-:W-:-:S03]  /*d7b0*/  LOP3.LUT R127, R223, 0x20, RZ, 0x3c, !PT ;  /* 0x00000020df7f7812 */ /* 0x002fc600078e3cff */
[----:B------:R-:W-:Y:S04]  /*d7c0*/  STS.U8 [R128+UR13+0x4c80], R206 ;  /* 0x004c80ce80007988 */ /* 0x000fe8000800000d */
[----:B------:R-:W-:Y:S04]  /*d7d0*/  STS.U8 [R128+UR13+0x5080], R191 ;  /* 0x005080bf80007988 */ /* 0x000fe8000800000d */
[----:B------:R-:W-:Y:S04]  /*d7e0*/  STS.U8 [R128+UR13+0x5480], R175 ;  /* 0x005480af80007988 */ /* 0x000fe8000800000d */
[----:B------:R-:W-:Y:S04]  /*d7f0*/  STS.U8 [R128+UR13+0x5880], R158 ;  /* 0x0058809e80007988 */ /* 0x000fe8000800000d */
[----:B------:R-:W-:Y:S04]  /*d800*/  STS.U8 [R128+UR13+0x5c80], R143 ;  /* 0x005c808f80007988 */ /* 0x000fe8000800000d */
[----:B---3--:R0:W-:Y:S04]  /*d810*/  STS.U8 [R127+UR13+0x4100], R176 ;  /* 0x004100b07f007988 */ /* 0x0081e8000800000d */
[----:B------:R1:W-:Y:S04]  /*d820*/  STS.U8 [R127+UR13+0x4500], R126 ;  /* 0x0045007e7f007988 */ /* 0x0003e8000800000d */
[----:B------:R-:W-:Y:S04]  /*d830*/  STS.U8 [R127+UR13+0x4900], R219 ;  /* 0x004900db7f007988 */ /* 0x000fe8000800000d */
[----:B0-----:R-:W3:Y:S01]  /*d840*/  LDL.LU R176, [R1+0x10] ;  /* 0x0000100001b07983 */ /* 0x001ee20000300800 */
[----:B-1----:R-:W-:-:S03]  /*d850*/  LOP3.LUT R126, R223, 0x30, RZ, 0x3c, !PT ;  /* 0x00000030df7e7812 */ /* 0x002fc600078e3cff */
[----:B------:R-:W-:Y:S04]  /*d860*/  STS.U8 [R127+UR13+0x4d00], R205 ;  /* 0x004d00cd7f007988 */ /* 0x000fe8000800000d */
[----:B------:R-:W-:Y:S04]  /*d870*/  STS.U8 [R127+UR13+0x5100], R188 ;  /* 0x005100bc7f007988 */ /* 0x000fe8000800000d */
[----:B------:R-:W-:Y:S04]  /*d880*/  STS.U8 [R127+UR13+0x5500], R173 ;  /* 0x005500ad7f007988 */ /* 0x000fe8000800000d */
[----:B------:R-:W-:Y:S04]  /*d890*/  STS.U8 [R127+UR13+0x5900], R157 ;  /* 0x0059009d7f007988 */ /* 0x000fe8000800000d */
[----:B------:R-:W-:Y:S04]  /*d8a0*/  STS.U8 [R127+UR13+0x5d00], R140 ;  /* 0x005d008c7f007988 */ /* 0x000fe8000800000d */
[----:B------:R0:W-:Y:S04]  /*d8b0*/  STS.U8 [R126+UR13+0x4180], R209 ;  /* 0x004180d17e007988 */ /* 0x0001e8000800000d */
[----:B0-----:R-:W3:Y:S01]  /*d8c0*/  LDL.LU R209, [R1+0xc] ;  /* 0x00000c0001d17983 */ /* 0x001ee20000300800 */
[----:B------:R-:W-:-:S03]  /*d8d0*/  LOP3.LUT R145, R145, 0x7f, RZ, 0xc0, !PT ;  /* 0x0000007f91917812 */ /* 0x000fc600078ec0ff */
[----:B------:R-:W-:Y:S01]  /*d8e0*/  STS.U8 [R126+UR13+0x4580], R251 ;  /* 0x004580fb7e007988 */ /* 0x000fe2000800000d */
[----:B------:R-:W-:-:S03]  /*d8f0*/  LOP3.LUT R161, R145, 0x40, RZ, 0x3c, !PT ;  /* 0x0000004091a17812 */ /* 0x000fc600078e3cff */
[----:B------:R-:W-:Y:S04]  /*d900*/  STS.U8 [R126+UR13+0x4980], R217 ;  /* 0x004980d97e007988 */ /* 0x000fe8000800000d */
[----:B------:R-:W-:Y:S04]  /*d910*/  STS.U8 [R126+UR13+0x4d80], R203 ;  /* 0x004d80cb7e007988 */ /* 0x000fe8000800000d */
[----:B------:R-:W-:Y:S04]  /*d920*/  STS.U8 [R126+UR13+0x5180], R187 ;  /* 0x005180bb7e007988 */ /* 0x000fe8000800000d */
[----:B------:R-:W-:Y:S04]  /*d930*/  STS.U8 [R126+UR13+0x5580], R170 ;  /* 0x005580aa7e007988 */ /* 0x000fe8000800000d */
[----:B------:R-:W-:Y:S04]  /*d940*/  STS.U8 [R126+UR13+0x5980], R155 ;  /* 0x0059809b7e007988 */ /* 0x000fe8000800000d */
[----:B------:R-:W-:Y:S01]  /*d950*/  STS.U8 [R126+UR13+0x5d80], R139 ;  /* 0x005d808b7e007988 */ /* 0x000fe2000800000d */
[----:B------:R-:W-:Y:S01]  /*d960*/  LOP3.LUT R145, R145, 0x50, RZ, 0x3c, !PT ;  /* 0x0000005091917812 */ /* 0x000fe200078e3cff */
[----:B------:R-:W-:Y:S01]  /*d970*/  ULEA UR10, UR15, UR13, 0x3 ;  /* 0x0000000d0f0a7291 */ /* 0x000fe2000f8e18ff */
[----:B------:R-:W-:-:S03]  /*d980*/  UMOV UR4, UR5 ;  /* 0x0000000500047c82 */ /* 0x000fc60008000000 */
[----:B------:R-:W-:Y:S01]  /*d990*/  UIADD3 UR10, UPT, UPT, UR10, 0x8000, URZ ;  /* 0x000080000a0a7890 */ /* 0x000fe2000fffe0ff */
[----:B--2---:R-:W-:Y:S04]  /*d9a0*/  STS.U8 [R161+UR13+0x4200], R221 ;  /* 0x004200dda1007988 */ /* 0x004fe8000800000d */
[----:B------:R-:W-:Y:S04]  /*d9b0*/  STS.U8 [R161+UR13+0x4600], R249 ;  /* 0x004600f9a1007988 */ /* 0x000fe8000800000d */
[----:B------:R-:W-:Y:S04]  /*d9c0*/  STS.U8 [R161+UR13+0x4a00], R215 ;  /* 0x004a00d7a1007988 */ /* 0x000fe8000800000d */
[----:B------:R-:W-:Y:S04]  /*d9d0*/  STS.U8 [R161+UR13+0x4e00], R200 ;  /* 0x004e00c8a1007988 */ /* 0x000fe8000800000d */
[----:B------:R-:W-:Y:S04]  /*d9e0*/  STS.U8 [R161+UR13+0x5200], R185 ;  /* 0x005200b9a1007988 */ /* 0x000fe8000800000d */
[----:B------:R-:W-:Y:S04]  /*d9f0*/  STS.U8 [R161+UR13+0x5600], R169 ;  /* 0x005600a9a1007988 */ /* 0x000fe8000800000d */
[----:B------:R-:W-:Y:S04]  /*da00*/  STS.U8 [R161+UR13+0x5a00], R152 ;  /* 0x005a0098a1007988 */ /* 0x000fe8000800000d */
[----:B------:R-:W-:Y:S04]  /*da10*/  STS.U8 [R161+UR13+0x5e00], R137 ;  /* 0x005e0089a1007988 */ /* 0x000fe8000800000d */
[----:B------:R0:W-:Y:S02]  /*da20*/  STS.U8 [R145+UR13+0x4280], R193 ;  /* 0x004280c191007988 */ /* 0x0001e4000800000d */
[----:B0-----:R-:W0:Y:S02]  /*da30*/  S2R R193, SR_TID.X ;  /* 0x0000000000c17919 */ /* 0x001e240000002100 */
[----:B------:R1:W-:Y:S04]  /*da40*/  STS.U8 [R145+UR13+0x4680], R247 ;  /* 0x004680f791007988 */ /* 0x0003e8000800000d */
[----:B------:R1:W-:Y:S04]  /*da50*/  STS.U8 [R145+UR13+0x4a80], R213 ;  /* 0x004a80d591007988 */ /* 0x0003e8000800000d */
[----:B------:R1:W-:Y:S04]  /*da60*/  STS.U8 [R145+UR13+0x4e80], R199 ;  /* 0x004e80c791007988 */ /* 0x0003e8000800000d */
[----:B------:R1:W-:Y:S04]  /*da70*/  STS.U8 [R145+UR13+0x5280], R182 ;  /* 0x005280b691007988 */ /* 0x0003e8000800000d */
[----:B------:R1:W-:Y:S04]  /*da80*/  STS.U8 [R145+UR13+0x5680], R167 ;  /* 0x005680a791007988 */ /* 0x0003e8000800000d */
[----:B------:R1:W-:Y:S01]  /*da90*/  STS.U8 [R145+UR13+0x5a80], R151 ;  /* 0x005a809791007988 */ /* 0x0003e2000800000d */
[----:B0-----:R-:W-:-:S04]  /*daa0*/  LOP3.LUT R193, R193, 0x7f, RZ, 0xc0, !PT ;  /* 0x0000007fc1c17812 */ /* 0x001fc800078ec0ff */
[C---:B------:R-:W-:Y:S01]  /*dab0*/  LOP3.LUT R143, R193.reuse, 0x60, RZ, 0x3c, !PT ;  /* 0x00000060c18f7812 */ /* 0x040fe200078e3cff */
[----:B------:R1:W-:Y:S01]  /*dac0*/  STS.U8 [R145+UR13+0x5e80], R134 ;  /* 0x005e808691007988 */ /* 0x0003e2000800000d */
[----:B------:R-:W-:-:S03]  /*dad0*/  LOP3.LUT R140, R193, 0x70, RZ, 0x3c, !PT ;  /* 0x00000070c18c7812 */ /* 0x000fc600078e3cff */
[----:B---3--:R1:W-:Y:S04]  /*dae0*/  STS.U8 [R143+UR13+0x4300], R176 ;  /* 0x004300b08f007988 */ /* 0x0083e8000800000d */
[----:B-----5:R1:W-:Y:S04]  /*daf0*/  STS.U8 [R143+UR13+0x4700], R245 ;  /* 0x004700f58f007988 */ /* 0x0203e8000800000d */
[----:B------:R1:W-:Y:S04]  /*db00*/  STS.U8 [R143+UR13+0x4b00], R211 ;  /* 0x004b00d38f007988 */ /* 0x0003e8000800000d */
        /* <DEDUP_REMOVED lines=12> */
[----:B----4-:R1:W-:Y:S04]  /*dbd0*/  STS.U8 [R140+UR13+0x5f80], R131 ;  /* 0x005f80838c007988 */ /* 0x0103e8000800000d */
        /* <DEDUP_REMOVED lines=63> */
[----:B------:R1:W-:Y:S01]  /*dfd0*/  STS.U8 [R126+UR13+0x7d80], R252 ;  /* 0x007d80fc7e007988 */ /* 0x0003e2000800000d */
[----:B------:R0:W-:Y:S06]  /*dfe0*/  MEMBAR.ALL.CTA ;  /* 0x0000000000007992 */ /* 0x0001ec0000008000 */
[----:B0-----:R-:W0:Y:S02]  /*dff0*/  FENCE.VIEW.ASYNC.S ;  /* 0x00000000000073c6 */ /* 0x001e240000000000 */
[----:B0-----:R-:W-:Y:S06]  /*e000*/  BAR.SYNC.DEFER_BLOCKING 0x0 ;  /* 0x0000000000007b1d */ /* 0x001fec0000010000 */
[----:B------:R-:W-:Y:S05]  /*e010*/  @P0 BRA `(.L_x_9) ;  /* 0x0000000000380947 */ /* 0x000fea0003800000 */
[----:B------:R-:W-:Y:S01]  /*e020*/  UMOV UR20, UR6 ;  /* 0x0000000600147c82 */ /* 0x000fe20008000000 */
[----:B------:R-:W-:Y:S01]  /*e030*/  UMOV UR21, 0x40004040 ;  /* 0x4000404000157882 */ /* 0x000fe20000000000 */
[----:B------:R-:W-:Y:S01]  /*e040*/  UMOV UR22, UR8 ;  /* 0x0000000800167c82 */ /* 0x000fe20008000000 */
[----:B------:R-:W-:Y:S01]  /*e050*/  UMOV UR23, 0x80004020 ;  /* 0x8000402000177882 */ /* 0x000fe20000000000 */
[----:B------:R-:W-:Y:S01]  /*e060*/  UMOV UR24, 0x0 ;  /* 0x0000000000187882 */ /* 0x000fe20000000000 */
[----:B------:R-:W-:Y:S01]  /*e070*/  UMOV UR25, 0x8208010 ;  /* 0x0820801000197882 */ /* 0x000fe20000000000 */
[----:B------:R-:W-:Y:S01]  /*e080*/  UMOV UR11, URZ ;  /* 0x000000ff000b7c82 */ /* 0x000fe20008000000 */
[----:B------:R-:W-:Y:S01]  /*e090*/  UMOV UR30, 0x0 ;  /* 0x00000000001e7882 */ /* 0x000fe20000000000 */
[----:B------:R-:W-:Y:S01]  /*e0a0*/  UMOV UR31, 0x8208010 ;  /* 0x08208010001f7882 */ /* 0x000fe20000000000 */
[----:B------:R0:W-:Y:S01]  /*e0b0*/  UTCQMMA gdesc[UR20], gdesc[UR22], tmem[UR12], tmem[UR24], idesc[UR25], UPT ;  /* 0x00ff1816140075ea */ /* 0x0001e2000b80030c */
[----:B------:R-:W-:Y:S01]  /*e0c0*/  UMOV UR5, UR10 ;  /* 0x0000000a00057c82 */ /* 0x000fe20008000000 */
[----:B------:R0:W-:Y:S01]  /*e0d0*/  UTCQMMA gdesc[UR16], gdesc[UR18], tmem[UR12], tmem[UR30], idesc[UR31], UPT ;  /* 0x00ff1e12100075ea */ /* 0x0001e2000b80030c */
[----:B------:R0:W-:Y:S01]  /*e0e0*/  UTCBAR [UR5], URZ ;  /* 0x000000ff050073e9 */ /* 0x0001e200080000ff */
[----:B------:R-:W-:-:S02]  /*e0f0*/  NOP ;  /* 0x0000000000007918 */ /* 0x000fc40000000000 */
.L_x_9:
[----:B-1----:R-:W2:Y:S04]  /*e100*/  LDL R125, [R1+0x2c] ;  /* 0x00002c00017d7983 */ /* 0x002ea80000100800 */
[----:B------:R-:W3:Y:S01]  /*e110*/  LDL R124, [R1+0x12c] ;  /* 0x00012c00017c7983 */ /* 0x000ee20000100800 */
[----:B------:R-:W-:Y:S01]  /*e120*/  UIADD3 UR15, UPT, UPT, UR15, 0x1, URZ ;  /* 0x000000010f0f7890 */ /* 0x000fe2000fffe0ff */
[----:B------:R-:W-:Y:S01]  /*e130*/  VIADD R117, R117, 0xffffffc0 ;  /* 0xffffffc075757836 */ /* 0x000fe20000000000 */
[----:B------:R-:W-:Y:S01]  /*e140*/  UIADD3 UR28, UPT, UPT, UR28, -0x1, URZ ;  /* 0xffffffff1c1c7890 */ /* 0x000fe2000fffe0ff */
[----:B------:R-:W-:Y:S01]  /*e150*/  IMAD.U32 R126, RZ, RZ, UR4 ;  /* 0x00000004ff7e7e24 */ /* 0x000fe2000f8e00ff */
[----:B------:R-:W-:-:S04]  /*e160*/  UISETP.GT.AND UP1, UPT, UR15, 0x1, UPT ;  /* 0x000000010f00788c */ /* 0x000fc8000bf24270 */
[----:B0-----:R-:W-:Y:S02]  /*e170*/  USEL UR5, URZ, 0x1, !UP1 ;  /* 0x00000001ff057887 */ /* 0x001fe4000c800000 */
[----:B------:R-:W-:Y:S02]  /*e180*/  USEL UR15, UR15, URZ, !UP1 ;  /* 0x000000ff0f0f7287 */ /* 0x000fe4000c800000 */
[----:B------:R-:W-:Y:S02]  /*e190*/  UISETP.NE.U32.AND UP1, UPT, UR28, URZ, UPT ;  /* 0x000000ff1c00728c */ /* 0x000fe4000bf25070 */
[----:B------:R-:W-:Y:S01]  /*e1a0*/  ULOP3.LUT UR5, UR4, UR5, URZ, 0x3c, !UPT ;  /* 0x0000000504057292 */ /* 0x000fe2000f8e3cff */
[----:B--2---:R-:W-:-:S05]  /*e1b0*/  IADD3 R121, P1, PT, R125, R121, RZ ;  /* 0x000000797d797210 */ /* 0x004fca0007f3e0ff */
[----:B---3--:R-:W-:Y:S01]  /*e1c0*/  IMAD.X R122, R124, 0x1, R122, P1 ;  /* 0x000000017c7a7824 */ /* 0x008fe200008e067a */
[----:B------:R-:W-:Y:S07]  /*e1d0*/  BRA.U UP1, `(.L_x_10) ;  /* 0xffffffbd016c7547 */ /* 0x000fee000b83ffff */
.L_x_7:
[----:B------:R-:W2:Y:S01]  /*e1e0*/  LDL.LU R125, [R1+0x158] ;  /* 0x00015800017d7983 */ /* 0x000ea20000300800 */
[----:B------:R-:W1:Y:S01]  /*e1f0*/  LDC R124, c[0x0][0x3a0] ;  /* 0x0000e800ff7c7b82 */ /* 0x000e620000000800 */
[----:B------:R-:W3:Y:S01]  /*e200*/  LDCU UR5, c[0x0][0x3b8] ;  /* 0x00007700ff0577ac */ /* 0x000ee20008000800 */
[----:B------:R-:W4:Y:S01]  /*e210*/  S2R R127, SR_CgaCtaId ;  /* 0x00000000007f7919 */ /* 0x000f220000008800 */
[----:B------:R-:W0:Y:S01]  /*e220*/  LDCU UR6, c[0x0][0x3b4] ;  /* 0x00007680ff0677ac */ /* 0x000e220008000800 */
[----:B------:R-:W0:Y:S01]  /*e230*/  LDCU UR7, c[0x0][0x39c] ;  /* 0x00007380ff0777ac */ /* 0x000e220008000800 */
[----:B------:R-:W0:Y:S01]  /*e240*/  LDCU.128 UR16, c[0x0][0x390] ;  /* 0x00007200ff1077ac */ /* 0x000e220008000c00 */
[----:B-1----:R-:W-:-:S05]  /*e250*/  VIADD R124, R124, 0x3f ;  /* 0x0000003f7c7c7836 */ /* 0x002fca0000000000 */
[----:B------:R-:W-:Y:S01]  /*e260*/  ISETP.GE.AND P0, PT, R124, 0x40, PT ;  /* 0x000000407c00780c */ /* 0x000fe20003f06270 */
[----:B----4-:R-:W-:-:S05]  /*e270*/  IMAD.SHL.U32 R127, R127, 0x80, RZ ;  /* 0x000000807f7f7824 */ /* 0x010fca00078e00ff */
[----:B--2---:R-:W-:-:S05]  /*e280*/  LOP3.LUT R0, R125, 0x80, R127, 0xf8, !PT ;  /* 0x000000807d007812 */ /* 0x004fca00078ef87f */
[----:B---3--:R-:W-:-:S04]  /*e290*/  IMAD R133, R0, UR5, RZ ;  /* 0x0000000500857c24 */ /* 0x008fc8000f8e02ff */
[----:B------:R-:W-:-:S04]  /*e2a0*/  VIADD R135, R133, UR5 ;  /* 0x0000000585877c36 */ /* 0x000fc80008000000 */
[----:B------:R-:W-:Y:S01]  /*e2b0*/  VIADD R137, R135, UR5 ;  /* 0x0000000587897c36 */ /* 0x000fe20008000000 */
[----:B0-----:R-:W-:Y:S06]  /*e2c0*/  @!P0 BRA `(.L_x_11) ;  /* 0x0000000000108947 */ /* 0x001fec0003800000 */
[----:B------:R-:W-:-:S06]  /*e2d0*/  USHF.L.U32 UR4, UR4, 0x1f, URZ ;  /* 0x0000001f04047899 */ /* 0x000fcc00080006ff */
[----:B------:R-:W-:-:S04]  /*e2e0*/  IMAD.U32 R2, RZ, RZ, UR4 ;  /* 0x00000004ff027e24 */ /* 0x000fc8000f8e00ff */
[----:B------:R-:W0:Y:S02]  /*e2f0*/  SYNCS.PHASECHK.TRANS64.TRYWAIT P0, [UR10], R2 ;  /* 0x00000002ff0075a7 */ /* 0x000e24000800110a */
[----:B0-----:R-:W-:Y:S05]  /*e300*/  @!P0 BRA `(.L_x_12) ;  /* 0x0000004400e88947 */ /* 0x001fea0003800000 */
.L_x_11:
[----:B------:R-:W2:Y:S01]  /*e310*/  LDL.LU R3, [R1+0x128] ;  /* 0x0001280001037983 */ /* 0x000ea20000300800 */
[----:B------:R-:W-:Y:S01]  /*e320*/  VIADD R139, R137, UR5 ;  /* 0x00000005898b7c36 */ /* 0x000fe20008000000 */
[C---:B------:R-:W-:Y:S01]  /*e330*/  LOP3.LUT R2, R0.reuse, 0x7f, RZ, 0xfc, !PT ;  /* 0x0000007f00027812 */ /* 0x040fe200078efcff */
[----:B------:R-:W0:Y:S01]  /*e340*/  LDCU UR4, c[0x0][0x39c] ;  /* 0x00007380ff0477ac */ /* 0x000e220008000800 */
[----:B------:R-:W-:Y:S01]  /*e350*/  BAR.SYNC.DEFER_BLOCKING 0x0 ;  /* 0x0000000000007b1d */ /* 0x000fe20000010000 */
[----:B------:R-:W-:Y:S01]  /*e360*/  VIADD R140, R139, UR5 ;  /* 0x000000058b8c7c36 */ /* 0x000fe20008000000 */
[C---:B------:R-:W-:Y:S02]  /*e370*/  LOP3.LUT R132, R0.reuse, 0x2, RZ, 0xfc, !PT ;  /* 0x0000000200847812 */ /* 0x040fe400078efcff */
[----:B------:R-:W-:Y:S01]  /*e380*/  LOP3.LUT R134, R0, 0x1, RZ, 0xfc, !PT ;  /* 0x0000000100867812 */ /* 0x000fe200078efcff */
[----:B------:R-:W-:Y:S01]  /*e390*/  VIADD R141, R140, UR5 ;  /* 0x000000058c8d7c36 */ /* 0x000fe20008000000 */
[----:B------:R-:W-:-:S02]  /*e3a0*/  LOP3.LUT R195, R0, 0x3, RZ, 0xfc, !PT ;  /* 0x0000000300c37812 */ /* 0x000fc400078efcff */
[----:B------:R-:W-:Y:S01]  /*e3b0*/  LOP3.LUT R194, R0, 0x4, RZ, 0xfc, !PT ;  /* 0x0000000400c27812 */ /* 0x000fe200078efcff */
[----:B------:R-:W-:-:S04]  /*e3c0*/  VIADD R145, R141, UR5 ;  /* 0x000000058d917c36 */ /* 0x000fc80008000000 */
[----:B------:R-:W-:-:S04]  /*e3d0*/  VIADD R146, R145, UR5 ;  /* 0x0000000591927c36 */ /* 0x000fc80008000000 */
[----:B------:R-:W-:-:S04]  /*e3e0*/  VIADD R147, R146, UR5 ;  /* 0x0000000592937c36 */ /* 0x000fc80008000000 */
[----:B------:R-:W-:Y:S01]  /*e3f0*/  VIADD R149, R147, UR5 ;  /* 0x0000000593957c36 */ /* 0x000fe20008000000 */
[----:B------:R-:W1:Y:S03]  /*e400*/  @!P3 SYNCS.CCTL.IV [UR13+0x8000] ;  /* 0x00800000ff00b9b1 */ /* 0x000e66000800000d */
[----:B------:R-:W-:Y:S01]  /*e410*/  VIADD R152, R149, UR5 ;  /* 0x0000000595987c36 */ /* 0x000fe20008000000 */
[----:B-1----:R-:W-:Y:S03]  /*e420*/  BAR.SYNC.DEFER_BLOCKING 0x0 ;  /* 0x0000000000007b1d */ /* 0x002fe60000010000 */
[----:B------:R-:W-:-:S04]  /*e430*/  VIADD R153, R152, UR5 ;  /* 0x0000000598997c36 */ /* 0x000fc80008000000 */
[----:B------:R-:W-:Y:S01]  /*e440*/  VIADD R155, R153, UR5 ;  /* 0x00000005999b7c36 */ /* 0x000fe20008000000 */
[----:B------:R-:W1:Y:S03]  /*e450*/  LDTM.x128 R4, tmem[UR14] ;  /* 0x0000000e000479ee */ /* 0x000e6600083c0000 */
[----:B------:R-:W-:-:S04]  /*e460*/  VIADD R158, R155, UR5 ;  /* 0x000000059b9e7c36 */ /* 0x000fc80008000000 */
[----:B------:R-:W-:-:S04]  /*e470*/  VIADD R159, R158, UR5 ;  /* 0x000000059e9f7c36 */ /* 0x000fc80008000000 */
[----:B------:R-:W-:-:S04]  /*e480*/  VIADD R161, R159, UR5 ;  /* 0x000000059fa17c36 */ /* 0x000fc80008000000 */
[----:B------:R-:W-:Y:S01]  /*e490*/  VIADD R162, R161, UR5 ;  /* 0x00000005a1a27c36 */ /* 0x000fe20008000000 */
[----:B------:R-:W3:Y:S01]  /*e4a0*/  @!P3 SYNCS.CCTL.IV [UR13+0x8008] ;  /* 0x00800800ff00b9b1 */ /* 0x000ee2000800000d */
[----:B------:R-:W-:Y:S02]  /*e4b0*/  NOP ;  /* 0x0000000000007918 */ /* 0x000fe40000000000 */
[----:B------:R-:W-:-:S04]  /*e4c0*/  VIADD R163, R162, UR5 ;  /* 0x00000005a2a37c36 */ /* 0x000fc80008000000 */
[----:B------:R-:W-:Y:S01]  /*e4d0*/  VIADD R167, R163, UR5 ;  /* 0x00000005a3a77c36 */ /* 0x000fe20008000000 */
[----:B-1----:R-:W-:Y:S02]  /*e4e0*/  F2FP.SATFINITE.E4M3.F32.PACK_AB_MERGE_C R193, R5, R4, RZ ;  /* 0x0000000405c1723e */ /* 0x002fe400048070ff */
[----:B------:R-:W-:Y:S01]  /*e4f0*/  F2FP.SATFINITE.E4M3.F32.PACK_AB_MERGE_C R7, R7, R6, RZ ;  /* 0x000000060707723e */ /* 0x000fe200048070ff */
[----:B------:R-:W-:Y:S01]  /*e500*/  VIADD R170, R167, UR5 ;  /* 0x00000005a7aa7c36 */ /* 0x000fe20008000000 */
[----:B------:R-:W-:Y:S02]  /*e510*/  LOP3.LUT R6, R0, 0x5, RZ, 0xfc, !PT ;  /* 0x0000000500067812 */ /* 0x000fe400078efcff */
[----:B------:R-:W-:Y:S01]  /*e520*/  F2FP.SATFINITE.E4M3.F32.PACK_AB_MERGE_C R9, R9, R8, RZ ;  /* 0x000000080909723e */ /* 0x000fe200048070ff */
[----:B------:R-:W-:Y:S01]  /*e530*/  VIADD R171, R170, UR5 ;  /* 0x00000005aaab7c36 */ /* 0x000fe20008000000 */
[----:B------:R-:W-:Y:S02]  /*e540*/  F2FP.SATFINITE.E4M3.F32.PACK_AB_MERGE_C R11, R11, R10, RZ ;  /* 0x0000000a0b0b723e */ /* 0x000fe400048070ff */
[----:B------:R-:W-:Y:S01]  /*e550*/  LOP3.LUT R8, R0, 0x7, RZ, 0xfc, !PT ;  /* 0x0000000700087812 */ /* 0x000fe200078efcff */
[----:B------:R-:W-:Y:S01]  /*e560*/  VIADD R173, R171, UR5 ;  /* 0x00000005abad7c36 */ /* 0x000fe20008000000 */
[----:B------:R-:W-:-:S02]  /*e570*/  F2FP.SATFINITE.E4M3.F32.PACK_AB_MERGE_C R13, R13, R12, RZ ;  /* 0x0000000c0d0d723e */ /* 0x000fc400048070ff */
[----:B------:R-:W-:Y:S01]  /*e580*/  F2FP.SATFINITE.E4M3.F32.PACK_AB_MERGE_C R15, R15, R14, RZ ;  /* 0x0000000e0f0f723e */ /* 0x000fe200048070ff */
[----:B------:R-:W-:Y:S01]  /*e590*/  VIADD R174, R173, UR5 ;  /* 0x00000005adae7c36 */ /* 0x000fe20008000000 */
[----:B------:R-:W-:Y:S02]  /*e5a0*/  F2FP.SATFINITE.E4M3.F32.PACK_AB_MERGE_C R17, R17, R16, RZ ;  /* 0x000000101111723e */ /* 0x000fe400048070ff */
[----:B------:R-:W-:Y:S01]  /*e5b0*/  F2FP.SATFINITE.E4M3.F32.PACK_AB_MERGE_C R19, R19, R18, RZ ;  /* 0x000000121313723e */ /* 0x000fe200048070ff */
[----:B------:R-:W-:Y:S01]  /*e5c0*/  VIADD R175, R174, UR5 ;  /* 0x00000005aeaf7c36 */ /* 0x000fe20008000000 */
[----:B------:R-:W-:Y:S02]  /*e5d0*/  F2FP.SATFINITE.E4M3.F32.PACK_AB_MERGE_C R21, R21, R20, RZ ;  /* 0x000000141515723e */ /* 0x000fe400048070ff */
[----:B------:R-:W-:Y:S01]  /*e5e0*/  F2FP.SATFINITE.E4M3.F32.PACK_AB_MERGE_C R23, R23, R22, RZ ;  /* 0x000000161717723e */ /* 0x000fe200048070ff */
        /* <DEDUP_REMOVED lines=13> */
[----:B------:R-:W-:Y:S02]  /*e6c0*/  PRMT R12, R37, 0x9910, RZ ;  /* 0x00009910250c7816 */ /* 0x000fe400000000ff */
[----:B------:R-:W-:Y:S01]  /*e6d0*/  F2FP.SATFINITE.E4M3.F32.PACK_AB_MERGE_C R41, R41, R40, RZ ;  /* 0x000000282929723e */ /* 0x000fe200048070ff */
[----:B------:R-:W-:Y:S01]  /*e6e0*/  VIADD R189, R187, UR5 ;  /* 0x00000005bbbd7c36 */ /* 0x000fe20008000000 */
[----:B------:R-:W-:Y:S02]  /*e6f0*/  F2FP.SATFINITE.E4M3.F32.PACK_AB_MERGE_C R43, R43, R42, RZ ;  /* 0x0000002a2b2b723e */ /* 0x000fe400048070ff */
[----:B------:R-:W-:Y:S01]  /*e700*/  F2FP.SATFINITE.E4M3.F32.PACK_AB_MERGE_C R45, R45, R44, RZ ;  /* 0x0000002c2d2d723e */ /* 0x000fe200048070ff */
[----:B------:R-:W-:Y:S01]  /*e710*/  VIADD R192, R189, UR5 ;  /* 0x00000005bdc07c36 */ /* 0x000fe20008000000 */
[----:B------:R-:W-:-:S02]  /*e720*/  F2FP.SATFINITE.E4M3.F32.PACK_AB_MERGE_C R47, R47, R46, RZ ;  /* 0x0000002e2f2f723e */ /* 0x000fc400048070ff */
[----:B------:R-:W-:Y:S02]  /*e730*/  F2FP.SATFINITE.E4M3.F32.PACK_AB_MERGE_C R49, R49, R48, RZ ;  /* 0x000000303131723e */ /* 0x000fe400048070ff */
[----:B------:R-:W-:Y:S02]  /*e740*/  F2FP.SATFINITE.E4M3.F32.PACK_AB_MERGE_C R51, R51, R50, RZ ;  /* 0x000000323333723e */ /* 0x000fe400048070ff */
[----:B------:R-:W-:Y:S02]  /*e750*/  LOP3.LUT R14, R0, 0x30, RZ, 0xfc, !PT ;  /* 0x00000030000e7812 */ /* 0x000fe400078efcff */
[----:B------:R-:W-:Y:S02]  /*e760*/  F2FP.SATFINITE.E4M3.F32.PACK_AB_MERGE_C R53, R53, R52, RZ ;  /* 0x000000343535723e */ /* 0x000fe400048070ff */
[----:B------:R-:W-:Y:S02]  /*e770*/  F2FP.SATFINITE.E4M3.F32.PACK_AB_MERGE_C R55, R55, R54, RZ ;  /* 0x000000363737723e */ /* 0x000fe400048070ff */
[----:B------:R-:W-:-:S02]  /*e780*/  F2FP.SATFINITE.E4M3.F32.PACK_AB_MERGE_C R57, R57, R56, RZ ;  /* 0x000000383939723e */ /* 0x000fc400048070ff */
[----:B------:R-:W-:Y:S02]  /*e790*/  F2FP.SATFINITE.E4M3.F32.PACK_AB_MERGE_C R59, R59, R58, RZ ;  /* 0x0000003a3b3b723e */ /* 0x000fe400048070ff */
[----:B------:R-:W-:Y:S02]  /*e7a0*/  F2FP.SATFINITE.E4M3.F32.PACK_AB_MERGE_C R61, R61, R60, RZ ;  /* 0x0000003c3d3d723e */ /* 0x000fe400048070ff */
[----:B------:R-:W-:Y:S02]  /*e7b0*/  F2FP.SATFINITE.E4M3.F32.PACK_AB_MERGE_C R63, R63, R62, RZ ;  /* 0x0000003e3f3f723e */ /* 0x000fe400048070ff */
        /* <DEDUP_REMOVED lines=31> */
[----:B------:R-:W-:Y:S02]  /*e9b0*/  LOP3.LUT R18, R0, 0x7d, RZ, 0xfc, !PT ;  /* 0x0000007d00127812 */ /* 0x000fe400078efcff */
[----:B------:R-:W-:-:S02]  /*e9c0*/  F2FP.SATFINITE.E4M3.F32.PACK_AB_MERGE_C R127, R127, R126, RZ ;  /* 0x0000007e7f7f723e */ /* 0x000fc400048070ff */
[----:B------:R-:W-:Y:S02]  /*e9d0*/  F2FP.SATFINITE.E4M3.F32.PACK_AB_MERGE_C R129, R129, R128, RZ ;  /* 0x000000808181723e */ /* 0x000fe400048070ff */
[----:B------:R-:W-:Y:S02]  /*e9e0*/  F2FP.SATFINITE.E4M3.F32.PACK_AB_MERGE_C R131, R131, R130, RZ ;  /* 0x000000828383723e */ /* 0x000fe400048070ff */
[C---:B--2---:R-:W-:Y:S01]  /*e9f0*/  ISETP.GE.AND P0, PT, R3.reuse, UR18, PT ;  /* 0x0000001203007c0c */ /* 0x044fe2000bf06270 */
[----:B------:R-:W-:Y:S01]  /*ea00*/  IMAD R3, R3, UR6, RZ ;  /* 0x0000000603037c24 */ /* 0x000fe2000f8e02ff */
[----:B------:R-:W1:Y:S02]  /*ea10*/  LDCU UR6, c[0x0][0x39c] ;  /* 0x00007380ff0677ac */ /* 0x000e640008000800 */
[----:B------:R-:W-:Y:S02]  /*ea20*/  ISETP.LT.AND P1, PT, R2, UR7, !P0 ;  /* 0x0000000702007c0c */ /* 0x000fe4000c721270 */
[----:B------:R-:W-:Y:S01]  /*ea30*/  IADD3 R2, P4, PT, R3, UR16, RZ ;  /* 0x0000001003027c10 */ /* 0x000fe2000ff9e0ff */
[----:B------:R-:W2:Y:S01]  /*ea40*/  LDCU UR7, c[0x0][0x39c] ;  /* 0x00007380ff0777ac */ /* 0x000ea20008000800 */
[----:B------:R-:W-:-:S02]  /*ea50*/  ISETP.LT.AND P5, PT, R132, UR19, !P0 ;  /* 0x0000001384007c0c */ /* 0x000fc4000c7a1270 */
[----:B------:R-:W-:Y:S02]  /*ea60*/  LEA.HI.X.SX32 R3, R3, UR17, 0x1, P4 ;  /* 0x0000001103037c11 */ /* 0x000fe4000a0f0eff */
[-C--:B------:R-:W-:Y:S02]  /*ea70*/  IADD3 R4, P4, PT, R133, R2.reuse, RZ ;  /* 0x0000000285047210 */ /* 0x080fe40007f9e0ff */
[----:B------:R-:W-:Y:S02]  /*ea80*/  ISETP.LT.AND P2, PT, R134, UR19, !P0 ;  /* 0x0000001386007c0c */ /* 0x000fe4000c741270 */
[-C--:B------:R-:W-:Y:S02]  /*ea90*/  IADD3 R132, P6, PT, R135, R2.reuse, RZ ;  /* 0x0000000287847210 */ /* 0x080fe40007fde0ff */
[----:B------:R-:W-:Y:S02]  /*eaa0*/  LEA.HI.X.SX32 R5, R133, R3, 0x1, P4 ;  /* 0x0000000385057211 */ /* 0x000fe400020f0eff */
[----:B------:R-:W-:-:S02]  /*eab0*/  IADD3 R134, P4, PT, R137, R2, RZ ;  /* 0x0000000289867210 */ /* 0x000fc40007f9e0ff */
[-C--:B------:R-:W-:Y:S02]  /*eac0*/  LEA.HI.X.SX32 R133, R135, R3.reuse, 0x1, P6 ;  /* 0x0000000387857211 */ /* 0x080fe400030f0eff */
[-C--:B------:R-:W-:Y:S02]  /*ead0*/  IADD3 R136, P6, PT, R139, R2.reuse, RZ ;  /* 0x000000028b887210 */ /* 0x080fe40007fde0ff */
[-C--:B------:R-:W-:Y:S02]  /*eae0*/  LEA.HI.X.SX32 R135, R137, R3.reuse, 0x1, P4 ;  /* 0x0000000389877211 */ /* 0x080fe400020f0eff */
[C---:B------:R-:W-:Y:S02]  /*eaf0*/  IADD3 R138, P4, PT, R140.reuse, R2, RZ ;  /* 0x000000028c8a7210 */ /* 0x040fe40007f9e0ff */
[-C--:B------:R-:W-:Y:S02]  /*eb00*/  LEA.HI.X.SX32 R137, R139, R3.reuse, 0x1, P6 ;  /* 0x000000038b897211 */ /* 0x080fe400030f0eff */
[----:B------:R-:W-:-:S02]  /*eb10*/  LEA.HI.X.SX32 R139, R140, R3, 0x1, P4 ;  /* 0x000000038c8b7211 */ /* 0x000fc400020f0eff */
[-C--:B------:R-:W-:Y:S02]  /*eb20*/  IADD3 R142, P3, PT, R141, R2.reuse, RZ ;  /* 0x000000028d8e7210 */ /* 0x080fe40007f7e0ff */
[-C--:B------:R-:W-:Y:S02]  /*eb30*/  IADD3 R144, P4, PT, R145, R2.reuse, RZ ;  /* 0x0000000291907210 */ /* 0x080fe40007f9e0ff */
[C---:B------:R-:W-:Y:S02]  /*eb40*/  IADD3 R140, P6, PT, R146.reuse, R2, RZ ;  /* 0x00000002928c7210 */ /* 0x040fe40007fde0ff */
[-C--:B------:R-:W-:Y:S02]  /*eb50*/  LEA.HI.X.SX32 R143, R141, R3.reuse, 0x1, P3 ;  /* 0x000000038d8f7211 */ /* 0x080fe400018f0eff */
        /* <DEDUP_REMOVED lines=38> */
[CC--:B------:R-:W-:Y:S02]  /*edc0*/  IADD3 R184, P3, PT, R183.reuse, R2.reuse, RZ ;  /* 0x00000002b7b87210 */ /* 0x0c0fe40007f7e0ff */
[-C--:B------:R-:W-:Y:S02]  /*edd0*/  IADD3 R182, P4, PT, R186, R2.reuse, RZ ;  /* 0x00000002bab67210 */ /* 0x080fe40007f9e0ff */
[----:B------:R-:W-:Y:S02]  /*ede0*/  ISETP.LT.AND P6, PT, R0, UR19, !P0 ;  /* 0x0000001300007c0c */ /* 0x000fe4000c7c1270 */
[-C--:B------:R-:W-:Y:S02]  /*edf0*/  LEA.HI.X.SX32 R185, R183, R3.reuse, 0x1, P3 ;  /* 0x00000003b7b97211 */ /* 0x080fe400018f0eff */
[----:B------:R-:W-:Y:S02]  /*ee00*/  LEA.HI.X.SX32 R183, R186, R3, 0x1, P4 ;  /* 0x00000003bab77211 */ /* 0x000fe400020f0eff */
[----:B------:R-:W-:-:S02]  /*ee10*/  IADD3 R188, P3, PT, R189, R2, RZ ;  /* 0x00000002bdbc7210 */ /* 0x000fc40007f7e0ff */
[-C--:B------:R-:W-:Y:S02]  /*ee20*/  IADD3 R190, P4, PT, R187, R2.reuse, RZ ;  /* 0x00000002bbbe7210 */ /* 0x080fe40007f9e0ff */
[-C--:B------:R-:W-:Y:S02]  /*ee30*/  LEA.HI.X.SX32 R189, R189, R3.reuse, 0x1, P3 ;  /* 0x00000003bdbd7211 */ /* 0x080fe400018f0eff */
[----:B------:R-:W-:Y:S01]  /*ee40*/  LEA.HI.X.SX32 R191, R187, R3, 0x1, P4 ;  /* 0x00000003bbbf7211 */ /* 0x000fe200020f0eff */
[----:B------:R4:W-:Y:S01]  /*ee50*/  @P6 STG.E.U8 desc[UR26][R4.64], R193 ;  /* 0x000000c104006986 */ /* 0x0009e2000c10111a */
[----:B------:R-:W-:Y:S02]  /*ee60*/  ISETP.LT.AND P3, PT, R195, UR19, !P0 ;  /* 0x00000013c3007c0c */ /* 0x000fe4000c761270 */
[----:B------:R-:W-:Y:S02]  /*ee70*/  IADD3 R186, P4, PT, R192, R2, RZ ;  /* 0x00000002c0ba7210 */ /* 0x000fe40007f9e0ff */
[----:B------:R-:W-:-:S02]  /*ee80*/  PRMT R195, R193, 0x9910, RZ ;  /* 0x00009910c1c37816 */ /* 0x000fc400000000ff */
[C---:B------:R-:W-:Y:S01]  /*ee90*/  LEA.HI.X.SX32 R187, R192.reuse, R3, 0x1, P4 ;  /* 0x00000003c0bb7211 */ /* 0x040fe200020f0eff */
[----:B------:R-:W-:Y:S01]  /*eea0*/  VIADD R192, R192, UR5 ;  /* 0x00000005c0c07c36 */ /* 0x000fe20008000000 */
[----:B------:R-:W-:Y:S02]  /*eeb0*/  SHF.R.S32.HI R195, RZ, 0x8, R195 ;  /* 0x00000008ffc37819 */ /* 0x000fe400000114c3 */
[----:B------:R-:W-:Y:S02]  /*eec0*/  ISETP.LT.AND P4, PT, R194, UR19, !P0 ;  /* 0x00000013c2007c0c */ /* 0x000fe4000c781270 */
[----:B------:R-:W-:Y:S01]  /*eed0*/  ISETP.LT.AND P6, PT, R6, UR19, !P0 ;  /* 0x0000001306007c0c */ /* 0x000fe2000c7c1270 */
[----:B------:R-:W-:Y:S01]  /*eee0*/  @P2 STG.E.U8 desc[UR26][R132.64], R195 ;  /* 0x000000c384002986 */ /* 0x000fe2000c10111a */
[----:B------:R-:W-:Y:S02]  /*eef0*/  LOP3.LUT R6, R0, 0x6, RZ, 0xfc, !PT ;  /* 0x0000000600067812 */ /* 0x000fe400078efcff */
[----:B------:R-:W-:Y:S01]  /*ef00*/  PRMT R194, R7, 0x9910, RZ ;  /* 0x0000991007c27816 */ /* 0x000fe200000000ff */
[----:B------:R5:W-:Y:S01]  /*ef10*/  @P5 STG.E.U8 desc[UR26][R134.64], R7 ;  /* 0x0000000786005986 */ /* 0x000be2000c10111a */
[----:B------:R-:W-:-:S02]  /*ef20*/  ISETP.LT.AND P2, PT, R6, UR19, !P0 ;  /* 0x0000001306007c0c */ /* 0x000fc4000c741270 */
[----:B----4-:R-:W-:Y:S01]  /*ef30*/  LOP3.LUT R4, R0, 0x8, RZ, 0xfc, !PT ;  /* 0x0000000800047812 */ /* 0x010fe200078efcff */
[----:B------:R-:W-:Y:S01]  /*ef40*/  IMAD.MOV.U32 R6, RZ, RZ, R194 ;  /* 0x000000ffff067224 */ /* 0x000fe200078e00c2 */
[----:B------:R-:W-:-:S04]  /*ef50*/  ISETP.LT.AND P5, PT, R8, UR19, !P0 ;  /* 0x0000001308007c0c */ /* 0x000fc8000c7a1270 */
[----:B------:R-:W-:Y:S02]  /*ef60*/  SHF.R.S32.HI R5, RZ, 0x8, R6 ;  /* 0x00000008ff057819 */ /* 0x000fe40000011406 */
[----:B------:R-:W-:-:S03]  /*ef70*/  PRMT R6, R9, 0x9910, RZ ;  /* 0x0000991009067816 */ /* 0x000fc600000000ff */
[----:B------:R4:W-:Y:S01]  /*ef80*/  @P3 STG.E.U8 desc[UR26][R136.64], R5 ;  /* 0x0000000588003986 */ /* 0x0009e2000c10111a */
[----:B------:R-:W-:Y:S01]  /*ef90*/  ISETP.LT.AND P3, PT, R4, UR19, !P0 ;  /* 0x0000001304007c0c */ /* 0x000fe2000c761270 */
[----:B------:R-:W-:Y:S01]  /*efa0*/  IMAD.MOV.U32 R4, RZ, RZ, R6 ;  /* 0x000000ffff047224 */ /* 0x000fe200078e0006 */
[----:B------:R-:W-:Y:S01]  /*efb0*/  LOP3.LUT R6, R0, 0x9, RZ, 0xfc, !PT ;  /* 0x0000000900067812 */ /* 0x000fe200078efcff */
[----:B------:R-:W-:Y:S03]  /*efc0*/  @P4 STG.E.U8 desc[UR26][R138.64], R9 ;  /* 0x000000098a004986 */ /* 0x000fe6000c10111a */
[----:B------:R-:W-:Y:S02]  /*efd0*/  ISETP.LT.AND P4, PT, R6, UR19, !P0 ;  /* 0x0000001306007c0c */ /* 0x000fe4000c781270 */
[----:B-----5:R-:W-:Y:S02]  /*efe0*/  SHF.R.S32.HI R7, RZ, 0x8, R4 ;  /* 0x00000008ff077819 */ /* 0x020fe40000011404 */
[----:B------:R-:W-:-:S02]  /*eff0*/  PRMT R6, R11, 0x9910, RZ ;  /* 0x000099100b067816 */ /* 0x000fc400000000ff */
[----:B------:R-:W-:Y:S01]  /*f000*/  LOP3.LUT R4, R0, 0xa, RZ, 0xfc, !PT ;  /* 0x0000000a00047812 */ /* 0x000fe200078efcff */
[----:B------:R5:W-:Y:S02]  /*f010*/  @P6 STG.E.U8 desc[UR26][R142.64], R7 ;  /* 0x000000078e006986 */ /* 0x000be4000c10111a */
[----:B----4-:R-:W-:Y:S01]  /*f020*/  IMAD.MOV.U32 R5, RZ, RZ, R6 ;  /* 0x000000ffff057224 */ /* 0x010fe200078e0006 */
[----:B------:R-:W-:Y:S01]  /*f030*/  ISETP.LT.AND P6, PT, R4, UR19, !P0 ;  /* 0x0000001304007c0c */ /* 0x000fe2000c7c1270 */
[----:B------:R-:W-:Y:S01]  /*f040*/  @P2 STG.E.U8 desc[UR26][R144.64], R11 ;  /* 0x0000000b90002986 */ /* 0x000fe2000c10111a */
[----:B------:R-:W-:Y:S02]  /*f050*/  LOP3.LUT R4, R0, 0xb, RZ, 0xfc, !PT ;  /* 0x0000000b00047812 */ /* 0x000fe400078efcff */
[----:B------:R-:W-:Y:S02]  /*f060*/  SHF.R.S32.HI R5, RZ, 0x8, R5 ;  /* 0x00000008ff057819 */ /* 0x000fe40000011405 */
[----:B------:R-:W-:-:S02]  /*f070*/  PRMT R6, R13, 0x9910, RZ ;  /* 0x000099100d067816 */ /* 0x000fc400000000ff */
[----:B------:R-:W-:Y:S01]  /*f080*/  ISETP.LT.AND P2, PT, R4, UR19, !P0 ;  /* 0x0000001304007c0c */ /* 0x000fe2000c741270 */
[----:B------:R4:W-:Y:S01]  /*f090*/  @P5 STG.E.U8 desc[UR26][R140.64], R5 ;  /* 0x000000058c005986 */ /* 0x0009e2000c10111a */
[----:B------:R-:W-:Y:S01]  /*f0a0*/  LOP3.LUT R4, R0, 0xc, RZ, 0xfc, !PT ;  /* 0x0000000c00047812 */ /* 0x000fe200078efcff */
[----:B-----5:R-:W-:Y:S01]  /*f0b0*/  IMAD.MOV.U32 R7, RZ, RZ, R6 ;  /* 0x000000ffff077224 */ /* 0x020fe200078e0006 */
[----:B------:R-:W-:Y:S01]  /*f0c0*/  PRMT R6, R15, 0x9910, RZ ;  /* 0x000099100f067816 */ /* 0x000fe200000000ff */
[----:B------:R-:W-:Y:S01]  /*f0d0*/  @P3 STG.E.U8 desc[UR26][R150.64], R13 ;  /* 0x0000000d96003986 */ /* 0x000fe2000c10111a */
[----:B------:R-:W-:Y:S02]  /*f0e0*/  ISETP.LT.AND P5, PT, R4, UR19, !P0 ;  /* 0x0000001304007c0c */ /* 0x000fe4000c7a1270 */
[----:B------:R-:W-:Y:S02]  /*f0f0*/  LOP3.LUT R4, R0, 0xd, RZ, 0xfc, !PT ;  /* 0x0000000d00047812 */ /* 0x000fe400078efcff */
[----:B------:R-:W-:-:S02]  /*f100*/  SHF.R.S32.HI R7, RZ, 0x8, R7 ;  /* 0x00000008ff077819 */ /* 0x000fc40000011407 */
[----:B------:R-:W-:Y:S01]  /*f110*/  ISETP.LT.AND P3, PT, R4, UR19, !P0 ;  /* 0x0000001304007c0c */ /* 0x000fe2000c761270 */
[----:B----4-:R-:W-:Y:S01]  /*f120*/  IMAD.MOV.U32 R5, RZ, RZ, R6 ;  /* 0x000000ffff057224 */ /* 0x010fe200078e0006 */
[----:B------:R-:W-:Y:S01]  /*f130*/  LOP3.LUT R4, R0, 0xe, RZ, 0xfc, !PT ;  /* 0x0000000e00047812 */ /* 0x000fe200078efcff */
[----:B------:R4:W-:Y:S01]  /*f140*/  @P4 STG.E.U8 desc[UR26][R148.64], R7 ;  /* 0x0000000794004986 */ /* 0x0009e2000c10111a */
[----:B------:R-:W-:Y:S02]  /*f150*/  PRMT R11, R35, 0x9910, RZ ;  /* 0x00009910230b7816 */ /* 0x000fe400000000ff */
[----:B------:R-:W-:Y:S01]  /*f160*/  ISETP.LT.AND P4, PT, R4, UR19, !P0 ;  /* 0x0000001304007c0c */ /* 0x000fe2000c781270 */
[----:B------:R-:W-:Y:S01]  /*f170*/  @P6 STG.E.U8 desc[UR26][R146.64], R15 ;  /* 0x0000000f92006986 */ /* 0x000fe2000c10111a */
[----:B------:R-:W-:Y:S02]  /*f180*/  LOP3.LUT R4, R0, 0xf, RZ, 0xfc, !PT ;  /* 0x0000000f00047812 */ /* 0x000fe400078efcff */
[----:B------:R-:W-:-:S02]  /*f190*/  SHF.R.S32.HI R5, RZ, 0x8, R5 ;  /* 0x00000008ff057819 */ /* 0x000fc40000011405 */
[----:B------:R-:W-:Y:S02]  /*f1a0*/  ISETP.LT.AND P6, PT, R4, UR19, !P0 ;  /* 0x0000001304007c0c */ /* 0x000fe4000c7c1270 */
[----:B------:R-:W-:Y:S01]  /*f1b0*/  LOP3.LUT R4, R0, 0x10, RZ, 0xfc, !PT ;  /* 0x0000001000047812 */ /* 0x000fe200078efcff */
[----:B------:R5:W-:Y:S01]  /*f1c0*/  @P2 STG.E.U8 desc[UR26][R156.64], R5 ;  /* 0x000000059c002986 */ /* 0x000be2000c10111a */
[----:B----4-:R-:W-:Y:S02]  /*f1d0*/  PRMT R7, R17, 0x9910, RZ ;  /* 0x0000991011077816 */ /* 0x010fe400000000ff */
[----:B------:R-:W-:Y:S01]  /*f1e0*/  ISETP.LT.AND P2, PT, R4, UR19, !P0 ;  /* 0x0000001304007c0c */ /* 0x000fe2000c741270 */
[----:B------:R-:W-:Y:S01]  /*f1f0*/  @P5 STG.E.U8 desc[UR26][R154.64], R17 ;  /* 0x000000119a005986 */ /* 0x000fe2000c10111a */
[----:B------:R-:W-:Y:S02]  /*f200*/  LOP3.LUT R4, R0, 0x11, RZ, 0xfc, !PT ;  /* 0x0000001100047812 */ /* 0x000fe400078efcff */
[----:B------:R-:W-:-:S02]  /*f210*/  SHF.R.S32.HI R7, RZ, 0x8, R7 ;  /* 0x00000008ff077819 */ /* 0x000fc40000011407 */
[----:B------:R-:W-:Y:S02]  /*f220*/  ISETP.LT.AND P5, PT, R4, UR19, !P0 ;  /* 0x0000001304007c0c */ /* 0x000fe4000c7a1270 */
[----:B------:R-:W-:Y:S01]  /*f230*/  LOP3.LUT R4, R0, 0x12, RZ, 0xfc, !PT ;  /* 0x0000001200047812 */ /* 0x000fe200078efcff */
[----:B------:R4:W-:Y:S01]  /*f240*/  @P3 STG.E.U8 desc[UR26][R152.64], R7 ;  /* 0x0000000798003986 */ /* 0x0009e2000c10111a */
[----:B-----5:R-:W-:Y:S02]  /*f250*/  PRMT R5, R19, 0x9910, RZ ;  /* 0x0000991013057816 */ /* 0x020fe400000000ff */
[----:B0-----:R-:W-:Y:S01]  /*f260*/  ISETP.LT.AND P3, PT, R4, UR4, !P0 ;  /* 0x0000000404007c0c */ /* 0x001fe2000c761270 */
[----:B------:R-:W0:Y:S01]  /*f270*/  LDCU UR4, c[0x0][0x39c] ;  /* 0x00007380ff0477ac */ /* 0x000e220008000800 */
[----:B------:R-:W-:Y:S01]  /*f280*/  LOP3.LUT R4, R0, 0x13, RZ, 0xfc, !PT ;  /* 0x0000001300047812 */ /* 0x000fe200078efcff */
[----:B------:R-:W-:Y:S01]  /*f290*/  @P4 STG.E.U8 desc[UR26][R164.64], R19 ;  /* 0x00000013a4004986 */ /* 0x000fe2000c10111a */
[----:B------:R-:W-:-:S02]  /*f2a0*/  SHF.R.S32.HI R5, RZ, 0x8, R5 ;  /* 0x00000008ff057819 */ /* 0x000fc40000011405 */
[----:B-1----:R-:W-:Y:S01]  /*f2b0*/  ISETP.LT.AND P4, PT, R4, UR6, !P0 ;  /* 0x0000000604007c0c */ /* 0x002fe2000c781270 */
[----:B------:R-:W1:Y:S01]  /*f2c0*/  LDCU UR6, c[0x0][0x39c] ;  /* 0x00007380ff0677ac */ /* 0x000e620008000800 */
[----:B------:R-:W-:Y:S01]  /*f2d0*/  LOP3.LUT R4, R0, 0x14, RZ, 0xfc, !PT ;  /* 0x0000001400047812 */ /* 0x000fe200078efcff */
[----:B------:R5:W-:Y:S01]  /*f2e0*/  @P6 STG.E.U8 desc[UR26][R160.64], R5 ;  /* 0x00000005a0006986 */ /* 0x000be2000c10111a */
[----:B----4-:R-:W-:Y:S02]  /*f2f0*/  PRMT R7, R21, 0x9910, RZ ;  /* 0x0000991015077816 */ /* 0x010fe400000000ff */
[----:B--2---:R-:W-:Y:S01]  /*f300*/  ISETP.LT.AND P6, PT, R4, UR7, !P0 ;  /* 0x0000000704007c0c */ /* 0x004fe2000c7c1270 */
[----:B------:R-:W2:Y:S01]  /*f310*/  LDCU UR7, c[0x0][0x39c] ;  /* 0x00007380ff0777ac */ /* 0x000ea20008000800 */
[----:B------:R-:W-:Y:S01]  /*f320*/  LOP3.LUT R4, R0, 0x15, RZ, 0xfc, !PT ;  /* 0x0000001500047812 */ /* 0x000fe200078efcff */
[----:B------:R-:W-:Y:S01]  /*f330*/  @P2 STG.E.U8 desc[UR26][R158.64], R21 ;  /* 0x000000159e002986 */ /* 0x000fe2000c10111a */
[----:B------:R-:W-:-:S02]  /*f340*/  SHF.R.S32.HI R7, RZ, 0x8, R7 ;  /* 0x00000008ff077819 */ /* 0x000fc40000011407 */
[----:B------:R-:W-:Y:S02]  /*f350*/  SHF.R.S32.HI R11, RZ, 0x8, R11 ;  /* 0x00000008ff0b7819 */ /* 0x000fe4000001140b */
[----:B0-----:R-:W-:Y:S01]  /*f360*/  ISETP.LT.AND P2, PT, R4, UR4, !P0 ;  /* 0x0000000404007c0c */ /* 0x001fe2000c741270 */
[----:B------:R-:W0:Y:S01]  /*f370*/  LDCU UR4, c[0x0][0x39c] ;  /* 0x00007380ff0477ac */ /* 0x000e220008000800 */
[----:B------:R-:W-:Y:S01]  /*f380*/  LOP3.LUT R4, R0, 0x16, RZ, 0xfc, !PT ;  /* 0x0000001600047812 */ /* 0x000fe200078efcff */
[----:B------:R4:W-:Y:S01]  /*f390*/  @P5 STG.E.U8 desc[UR26][R168.64], R7 ;  /* 0x00000007a8005986 */ /* 0x0009e2000c10111a */
[----:B-----5:R-:W-:Y:S02]  /*f3a0*/  PRMT R5, R23, 0x9910, RZ ;  /* 0x0000991017057816 */ /* 0x020fe400000000ff */
[----:B-1----:R-:W-:Y:S01]  /*f3b0*/  ISETP.LT.AND P5, PT, R4, UR6, !P0 ;  /* 0x0000000604007c0c */ /* 0x002fe2000c7a1270 */
[----:B------:R-:W1:Y:S01]  /*f3c0*/  LDCU UR6, c[0x0][0x39c] ;  /* 0x00007380ff0677ac */ /* 0x000e620008000800 */
[----:B------:R-:W-:Y:S01]  /*f3d0*/  LOP3.LUT R4, R0, 0x17, RZ, 0xfc, !PT ;  /* 0x0000001700047812 */ /* 0x000fe200078efcff */
[----:B------:R-:W-:Y:S01]  /*f3e0*/  @P3 STG.E.U8 desc[UR26][R166.64], R23 ;  /* 0x00000017a6003986 */ /* 0x000fe2000c10111a */
[----:B------:R-:W-:-:S02]  /*f3f0*/  SHF.R.S32.HI R5, RZ, 0x8, R5 ;  /* 0x00000008ff057819 */ /* 0x000fc40000011405 */
[----:B--2---:R-:W-:Y:S01]  /*f400*/  ISETP.LT.AND P3, PT, R4, UR7, !P0 ;  /* 0x0000000704007c0c */ /* 0x004fe2000c761270 */
[----:B------:R-:W2:Y:S01]  /*f410*/  LDCU UR7, c[0x0][0x39c] ;  /* 0x00007380ff0777ac */ /* 0x000ea20008000800 */
[C---:B------:R-:W-:Y:S01]  /*f420*/  LOP3.LUT R4, R0.reuse, 0x18, RZ, 0xfc, !PT ;  /* 0x0000001800047812 */ /* 0x040fe200078efcff */
[----:B------:R5:W-:Y:S01]  /*f430*/  @P4 STG.E.U8 desc[UR26][R162.64], R5 ;  /* 0x00000005a2004986 */ /* 0x000be2000c10111a */
[----:B----4-:R-:W-:Y:S02]  /*f440*/  PRMT R7, R25, 0x9910, RZ ;  /* 0x0000991019077816 */ /* 0x010fe400000000ff */
[----:B------:R-:W-:Y:S01]  /*f450*/  LOP3.LUT R6, R0, 0x23, RZ, 0xfc, !PT ;  /* 0x0000002300067812 */ /* 0x000fe200078efcff */
[----:B------:R-:W-:Y:S01]  /*f460*/  @P6 STG.E.U8 desc[UR26][R176.64], R25 ;  /* 0x00000019b0006986 */ /* 0x000fe2000c10111a */
[----:B0-----:R-:W-:Y:S01]  /*f470*/  ISETP.LT.AND P4, PT, R4, UR4, !P0 ;  /* 0x0000000404007c0c */ /* 0x001fe2000c781270 */
[----:B------:R-:W0:Y:S01]  /*f480*/  LDCU UR4, c[0x0][0x39c] ;  /* 0x00007380ff0477ac */ /* 0x000e220008000800 */
[----:B------:R-:W-:-:S02]  /*f490*/  LOP3.LUT R4, R0, 0x19, RZ, 0xfc, !PT ;  /* 0x0000001900047812 */ /* 0x000fc400078efcff */
[----:B------:R-:W-:Y:S02]  /*f4a0*/  SHF.R.S32.HI R7, RZ, 0x8, R7 ;  /* 0x00000008ff077819 */ /* 0x000fe40000011407 */
[----:B-1----:R-:W-:Y:S01]  /*f4b0*/  ISETP.LT.AND P6, PT, R4, UR6, !P0 ;  /* 0x0000000604007c0c */ /* 0x002fe2000c7c1270 */
[----:B------:R-:W1:Y:S01]  /*f4c0*/  LDCU UR6, c[0x0][0x39c] ;  /* 0x00007380ff0677ac */ /* 0x000e620008000800 */
[----:B------:R-:W-:Y:S01]  /*f4d0*/  LOP3.LUT R4, R0, 0x1a, RZ, 0xfc, !PT ;  /* 0x0000001a00047812 */ /* 0x000fe200078efcff */
[----:B------:R4:W-:Y:S01]  /*f4e0*/  @P2 STG.E.U8 desc[UR26][R172.64], R7 ;  /* 0x00000007ac002986 */ /* 0x0009e2000c10111a */
[----:B-----5:R-:W-:Y:S02]  /*f4f0*/  PRMT R5, R27, 0x9910, RZ ;  /* 0x000099101b057816 */ /* 0x020fe400000000ff */
[----:B--2---:R-:W-:Y:S01]  /*f500*/  ISETP.LT.AND P2, PT, R4, UR7, !P0 ;  /* 0x0000000704007c0c */ /* 0x004fe2000c741270 */
[----:B------:R-:W2:Y:S01]  /*f510*/  LDCU UR7, c[0x0][0x39c] ;  /* 0x00007380ff0777ac */ /* 0x000ea20008000800 */
[----:B------:R-:W-:Y:S01]  /*f520*/  LOP3.LUT R4, R0, 0x1b, RZ, 0xfc, !PT ;  /* 0x0000001b00047812 */ /* 0x000fe200078efcff */
[----:B------:R-:W-:Y:S01]  /*f530*/  @P5 STG.E.U8 desc[UR26][R170.64], R27 ;  /* 0x0000001baa005986 */ /* 0x000fe2000c10111a */
[----:B------:R-:W-:-:S02]  /*f540*/  SHF.R.S32.HI R5, RZ, 0x8, R5 ;  /* 0x00000008ff057819 */ /* 0x000fc40000011405 */
[----:B------:R-:W-:Y:S02]  /*f550*/  LOP3.LUT R13, R0, 0x24, RZ, 0xfc, !PT ;  /* 0x00000024000d7812 */ /* 0x000fe400078efcff */
[----:B0-----:R-:W-:Y:S01]  /*f560*/  ISETP.LT.AND P5, PT, R4, UR4, !P0 ;  /* 0x0000000404007c0c */ /* 0x001fe2000c7a1270 */
[----:B------:R-:W0:Y:S01]  /*f570*/  LDCU UR4, c[0x0][0x39c] ;  /* 0x00007380ff0477ac */ /* 0x000e220008000800 */
[----:B------:R-:W-:Y:S01]  /*f580*/  LOP3.LUT R4, R0, 0x1c, RZ, 0xfc, !PT ;  /* 0x0000001c00047812 */ /* 0x000fe200078efcff */
[----:B------:R5:W-:Y:S01]  /*f590*/  @P3 STG.E.U8 desc[UR26][R180.64], R5 ;  /* 0x00000005b4003986 */ /* 0x000be2000c10111a */
[----:B----4-:R-:W-:Y:S02]  /*f5a0*/  PRMT R7, R29, 0x9910, RZ ;  /* 0x000099101d077816 */ /* 0x010fe400000000ff */
[----:B-1----:R-:W-:Y:S01]  /*f5b0*/  ISETP.LT.AND P3, PT, R4, UR6, !P0 ;  /* 0x0000000604007c0c */ /* 0x002fe2000c761270 */
[----:B------:R-:W1:Y:S01]  /*f5c0*/  LDCU UR6, c[0x0][0x39c] ;  /* 0x00007380ff0677ac */ /* 0x000e620008000800 */
[----:B------:R-:W-:Y:S01]  /*f5d0*/  LOP3.LUT R4, R0, 0x1d, RZ, 0xfc, !PT ;  /* 0x0000001d00047812 */ /* 0x000fe200078efcff */
[----:B------:R-:W-:Y:S01]  /*f5e0*/  @P4 STG.E.U8 desc[UR26][R178.64], R29 ;  /* 0x0000001db2004986 */ /* 0x000fe2000c10111a */
[----:B------:R-:W-:-:S02]  /*f5f0*/  SHF.R.S32.HI R7, RZ, 0x8, R7 ;  /* 0x00000008ff077819 */ /* 0x000fc40000011407 */
[----:B--2---:R-:W-:Y:S01]  /*f600*/  ISETP.LT.AND P4, PT, R4, UR7, !P0 ;  /* 0x0000000704007c0c */ /* 0x004fe2000c781270 */
[----:B------:R-:W2:Y:S01]  /*f610*/  LDCU UR7, c[0x0][0x39c] ;  /* 0x00007380ff0777ac */ /* 0x000ea20008000800 */
[----:B------:R-:W-:Y:S01]  /*f620*/  LOP3.LUT R4, R0, 0x1e, RZ, 0xfc, !PT ;  /* 0x0000001e00047812 */ /* 0x000fe200078efcff */
[----:B------:R4:W-:Y:S01]  /*f630*/  @P6 STG.E.U8 desc[UR26][R174.64], R7 ;  /* 0x00000007ae006986 */ /* 0x0009e2000c10111a */
[----:B-----5:R-:W-:Y:S02]  /*f640*/  PRMT R5, R31, 0x9910, RZ ;  /* 0x000099101f057816 */ /* 0x020fe400000000ff */
[----:B------:R-:W-:Y:S01]  /*f650*/  PRMT R17, R125, 0x9910, RZ ;  /* 0x000099107d117816 */ /* 0x000fe200000000ff */
        /* <DEDUP_REMOVED lines=9> */
[----:B----4-:R-:W-:Y:S02]  /*f6f0*/  PRMT R7, R33, 0x9910, RZ ;  /* 0x0000991021077816 */ /* 0x010fe400000000ff */
[----:B--2---:R-:W-:Y:S01]  /*f700*/  ISETP.LT.AND P5, PT, R4, UR7, !P0 ;  /* 0x0000000704007c0c */ /* 0x004fe2000c7a1270 */
[----:B------:R-:W2:Y:S01]  /*f710*/  LDCU UR7, c[0x0][0x39c] ;  /* 0x00007380ff0777ac */ /* 0x000ea20008000800 */
[----:B------:R-:W-:Y:S01]  /*f720*/  SHF.R.S32.HI R7, RZ, 0x8, R7 ;  /* 0x00000008ff077819 */ /* 0x000fe20000011407 */
[----:B------:R-:W-:Y:S01]  /*f730*/  @P3 STG.E.U8 desc[UR26][R190.64], R33 ;  /* 0x00000021be003986 */ /* 0x000fe2000c10111a */
[----:B------:R-:W-:-:S02]  /*f740*/  LOP3.LUT R4, R0, 0x21, RZ, 0xfc, !PT ;  /* 0x0000002100047812 */ /* 0x000fc400078efcff */
[----:B------:R-:W-:Y:S01]  /*f750*/  SHF.R.S32.HI R17, RZ, 0x8, R17 ;  /* 0x00000008ff117819 */ /* 0x000fe20000011411 */
[----:B------:R4:W-:Y:S01]  /*f760*/  @P4 STG.E.U8 desc[UR26][R188.64], R7 ;  /* 0x00000007bc004986 */ /* 0x0009e2000c10111a */
[----:B0-----:R-:W-:Y:S01]  /*f770*/  ISETP.LT.AND P3, PT, R4, UR4, !P0 ;  /* 0x0000000404007c0c */ /* 0x001fe2000c761270 */
[----:B------:R-:W0:Y:S01]  /*f780*/  LDCU UR4, c[0x0][0x39c] ;  /* 0x00007380ff0477ac */ /* 0x000e220008000800 */
[----:B-----5:R-:W-:Y:S01]  /*f790*/  LOP3.LUT R5, R0, 0x22, RZ, 0xfc, !PT ;  /* 0x0000002200057812 */ /* 0x020fe200078efcff */
[----:B------:R-:W-:Y:S01]  /*f7a0*/  @P6 STG.E.U8 desc[UR26][R186.64], R35 ;  /* 0x00000023ba006986 */ /* 0x000fe2000c10111a */
[C---:B------:R-:W-:Y:S02]  /*f7b0*/  IADD3 R4, P6, PT, R192.reuse, R2, RZ ;  /* 0x00000002c0047210 */ /* 0x040fe40007fde0ff */
[----:B-1----:R-:W-:Y:S01]  /*f7c0*/  ISETP.LT.AND P4, PT, R5, UR6, !P0 ;  /* 0x0000000605007c0c */ /* 0x002fe2000c781270 */
[----:B------:R-:W1:Y:S01]  /*f7d0*/  LDCU UR6, c[0x0][0x39c] ;  /* 0x00007380ff0677ac */ /* 0x000e620008000800 */
[C---:B------:R-:W-:Y:S01]  /*f7e0*/  LEA.HI.X.SX32 R5, R192.reuse, R3, 0x1, P6 ;  /* 0x00000003c0057211 */ /* 0x040fe200030f0eff */
[----:B------:R-:W-:Y:S01]  /*f7f0*/  VIADD R192, R192, UR5 ;  /* 0x00000005c0c07c36 */ /* 0x000fe20008000000 */
[----:B------:R-:W-:-:S02]  /*f800*/  PRMT R19, R131, 0x9910, RZ ;  /* 0x0000991083137816 */ /* 0x000fc400000000ff */
[----:B--2---:R-:W-:Y:S01]  /*f810*/  ISETP.LT.AND P6, PT, R6, UR7, !P0 ;  /* 0x0000000706007c0c */ /* 0x004fe2000c7c1270 */
[----:B------:R2:W-:Y:S01]  /*f820*/  @P2 STG.E.U8 desc[UR26][R4.64], R11 ;  /* 0x0000000b04002986 */ /* 0x0005e2000c10111a */
[CC--:B------:R-:W-:Y:S01]  /*f830*/  IADD3 R6, P2, PT, R192.reuse, R2.reuse, RZ ;  /* 0x00000002c0067210 */ /* 0x0c0fe20007f5e0ff */
[C---:B------:R-:W-:Y:S01]  /*f840*/  VIADD R10, R192.reuse, UR5 ;  /* 0x00000005c00a7c36 */ /* 0x040fe20008000000 */
[----:B------:R-:W5:Y:S01]  /*f850*/  LDCU UR7, c[0x0][0x39c] ;  /* 0x00007380ff0777ac */ /* 0x000f620008000800 */
[----:B------:R-:W-:Y:S02]  /*f860*/  SHF.R.S32.HI R19, RZ, 0x8, R19 ;  /* 0x00000008ff137819 */ /* 0x000fe40000011413 */
[----:B----4-:R-:W-:Y:S02]  /*f870*/  LEA.HI.X.SX32 R7, R192, R3, 0x1, P2 ;  /* 0x00000003c0077211 */ /* 0x010fe400010f0eff */
[----:B------:R-:W-:-:S03]  /*f880*/  IADD3 R8, P2, PT, R10, R2, RZ ;  /* 0x000000020a087210 */ /* 0x000fc60007f5e0ff */
[----:B------:R4:W-:Y:S01]  /*f890*/  @P5 STG.E.U8 desc[UR26][R6.64], R37 ;  /* 0x0000002506005986 */ /* 0x0009e2000c10111a */
[C---:B------:R-:W-:Y:S01]  /*f8a0*/  LEA.HI.X.SX32 R9, R10.reuse, R3, 0x1, P2 ;  /* 0x000000030a097211 */ /* 0x040fe200010f0eff */
[----:B------:R-:W-:Y:S01]  /*f8b0*/  VIADD R10, R10, UR5 ;  /* 0x000000050a0a7c36 */ /* 0x000fe20008000000 */
[----:B--2---:R-:W-:Y:S02]  /*f8c0*/  SHF.R.S32.HI R11, RZ, 0x8, R12 ;  /* 0x00000008ff0b7819 */ /* 0x004fe4000001140c */
[----:B------:R-:W-:Y:S02]  /*f8d0*/  LOP3.LUT R5, R0, 0x25, RZ, 0xfc, !PT ;  /* 0x0000002500057812 */ /* 0x000fe400078efcff */
[----:B------:R-:W-:Y:S01]  /*f8e0*/  IADD3 R4, P5, PT, R10, R2, RZ ;  /* 0x000000020a047210 */ /* 0x000fe20007fbe0ff */
[----:B------:R2:W-:Y:S01]  /*f8f0*/  @P3 STG.E.U8 desc[UR26][R8.64], R11 ;  /* 0x0000000b08003986 */ /* 0x0005e2000c10111a */
[----:B0-----:R-:W-:Y:S01]  /*f900*/  ISETP.LT.AND P2, PT, R13, UR4, !P0 ;  /* 0x000000040d007c0c */ /* 0x001fe2000c741270 */
[----:B------:R-:W0:Y:S01]  /*f910*/  LDCU UR4, c[0x0][0x39c] ;  /* 0x00007380ff0477ac */ /* 0x000e220008000800 */
[----:B-1----:R-:W-:-:S02]  /*f920*/  ISETP.LT.AND P3, PT, R5, UR6, !P0 ;  /* 0x0000000605007c0c */ /* 0x002fc4000c761270 */
[CC--:B------:R-:W-:Y:S01]  /*f930*/  LEA.HI.X.SX32 R5, R10.reuse, R3.reuse, 0x1, P5 ;  /* 0x000000030a057211 */ /* 0x0c0fe200028f0eff */
[----:B------:R-:W-:Y:S01]  /*f940*/  VIADD R10, R10, UR5 ;  /* 0x000000050a0a7c36 */ /* 0x000fe20008000000 */
[----:B------:R-:W-:Y:S01]  /*f950*/  PRMT R13, R39, 0x9910, RZ ;  /* 0x00009910270d7816 */ /* 0x000fe200000000ff */
[----:B------:R-:W1:Y:S01]  /*f960*/  LDCU UR6, c[0x0][0x39c] ;  /* 0x00007380ff0677ac */ /* 0x000e620008000800 */
[----:B------:R-:W-:Y:S01]  /*f970*/  LOP3.LUT R12, R0, 0x26, RZ, 0xfc, !PT ;  /* 0x00000026000c7812 */ /* 0x000fe200078efcff */
[----:B------:R0:W-:Y:S01]  /*f980*/  @P4 STG.E.U8 desc[UR26][R4.64], R39 ;  /* 0x0000002704004986 */ /* 0x0001e2000c10111a */
[C---:B----4-:R-:W-:Y:S01]  /*f990*/  IADD3 R6, P4, PT, R10.reuse, R2, RZ ;  /* 0x000000020a067210 */ /* 0x050fe20007f9e0ff */
[C---:B--2---:R-:W-:Y:S01]  /*f9a0*/  VIADD R11, R10.reuse, UR5 ;  /* 0x000000050a0b7c36 */ /* 0x044fe20008000000 */
[----:B------:R-:W-:Y:S02]  /*f9b0*/  SHF.R.S32.HI R13, RZ, 0x8, R13 ;  /* 0x00000008ff0d7819 */ /* 0x000fe4000001140d */
[----:B------:R-:W-:-:S02]  /*f9c0*/  LEA.HI.X.SX32 R7, R10, R3, 0x1, P4 ;  /* 0x000000030a077211 */ /* 0x000fc400020f0eff */
[CC--:B------:R-:W-:Y:S02]  /*f9d0*/  IADD3 R8, P4, PT, R11.reuse, R2.reuse, RZ ;  /* 0x000000020b087210 */ /* 0x0c0fe40007f9e0ff */
[----:B------:R-:W-:Y:S01]  /*f9e0*/  LOP3.LUT R10, R0, 0x27, RZ, 0xfc, !PT ;  /* 0x00000027000a7812 */ /* 0x000fe200078efcff */
[----:B------:R2:W-:Y:S01]  /*f9f0*/  @P6 STG.E.U8 desc[UR26][R6.64], R13 ;  /* 0x0000000d06006986 */ /* 0x0005e2000c10111a */
[C---:B------:R-:W-:Y:S01]  /*fa00*/  LEA.HI.X.SX32 R9, R11.reuse, R3, 0x1, P4 ;  /* 0x000000030b097211 */ /* 0x040fe200020f0eff */
[----:B------:R-:W-:Y:S01]  /*fa10*/  VIADD R11, R11, UR5 ;  /* 0x000000050b0b7c36 */ /* 0x000fe20008000000 */
[----:B0-----:R-:W-:Y:S01]  /*fa20*/  ISETP.LT.AND P4, PT, R10, UR4, !P0 ;  /* 0x000000040a007c0c */ /* 0x001fe2000c781270 */
[----:B------:R-:W0:Y:S01]  /*fa30*/  LDCU UR4, c[0x0][0x39c] ;  /* 0x00007380ff0477ac */ /* 0x000e220008000800 */
[----:B------:R-:W-:Y:S01]  /*fa40*/  PRMT R10, R41, 0x9910, RZ ;  /* 0x00009910290a7816 */ /* 0x000fe200000000ff */
[----:B------:R4:W-:Y:S01]  /*fa50*/  @P2 STG.E.U8 desc[UR26][R8.64], R41 ;  /* 0x0000002908002986 */ /* 0x0009e2000c10111a */
[----:B------:R-:W-:-:S02]  /*fa60*/  IADD3 R4, P2, PT, R11, R2, RZ ;  /* 0x000000020b047210 */ /* 0x000fc40007f5e0ff */
[----:B-----5:R-:W-:Y:S01]  /*fa70*/  ISETP.LT.AND P5, PT, R12, UR7, !P0 ;  /* 0x000000070c007c0c */ /* 0x020fe2000c7a1270 */
[----:B------:R-:W5:Y:S01]  /*fa80*/  LDCU UR7, c[0x0][0x39c] ;  /* 0x00007380ff0777ac */ /* 0x000f620008000800 */
[C---:B------:R-:W-:Y:S01]  /*fa90*/  LEA.HI.X.SX32 R5, R11.reuse, R3, 0x1, P2 ;  /* 0x000000030b057211 */ /* 0x040fe200010f0eff */
[----:B------:R-:W-:Y:S01]  /*faa0*/  VIADD R11, R11, UR5 ;  /* 0x000000050b0b7c36 */ /* 0x000fe20008000000 */
[----:B--2---:R-:W-:Y:S02]  /*fab0*/  SHF.R.S32.HI R13, RZ, 0x8, R10 ;  /* 0x00000008ff0d7819 */ /* 0x004fe4000001140a */
[----:B------:R-:W-:Y:S01]  /*fac0*/  LOP3.LUT R12, R0, 0x28, RZ, 0xfc, !PT ;  /* 0x00000028000c7812 */ /* 0x000fe200078efcff */
[C---:B------:R-:W-:Y:S02]  /*fad0*/  VIADD R10, R11.reuse, UR5 ;  /* 0x000000050b0a7c36 */ /* 0x040fe40008000000 */
[----:B------:R2:W-:Y:S01]  /*fae0*/  @P3 STG.E.U8 desc[UR26][R4.64], R13 ;  /* 0x0000000d04003986 */ /* 0x0005e2000c10111a */
[----:B-1----:R-:W-:Y:S01]  /*faf0*/  ISETP.LT.AND P2, PT, R12, UR6, !P0 ;  /* 0x000000060c007c0c */ /* 0x002fe2000c741270 */
[----:B------:R-:W1:Y:S01]  /*fb00*/  LDCU UR6, c[0x0][0x39c] ;  /* 0x00007380ff0677ac */ /* 0x000e620008000800 */
[----:B------:R-:W-:-:S02]  /*fb10*/  IADD3 R6, P3, PT, R11, R2, RZ ;  /* 0x000000020b067210 */ /* 0x000fc40007f7e0ff */
[----:B------:R-:W-:Y:S02]  /*fb20*/  PRMT R12, R43, 0x9910, RZ ;  /* 0x000099102b0c7816 */ /* 0x000fe400000000ff */
[----:B----4-:R-:W-:Y:S02]  /*fb30*/  LOP3.LUT R8, R0, 0x29, RZ, 0xfc, !PT ;  /* 0x0000002900087812 */ /* 0x010fe400078efcff */
[----:B------:R-:W-:Y:S01]  /*fb40*/  LEA.HI.X.SX32 R7, R11, R3, 0x1, P3 ;  /* 0x000000030b077211 */ /* 0x000fe200018f0eff */
[----:B------:R-:W-:Y:S01]  /*fb50*/  IMAD.MOV.U32 R11, RZ, RZ, R12 ;  /* 0x000000ffff0b7224 */ /* 0x000fe200078e000c */
[----:B0-----:R-:W-:Y:S01]  /*fb60*/  ISETP.LT.AND P3, PT, R8, UR4, !P0 ;  /* 0x0000000408007c0c */ /* 0x001fe2000c761270 */
[----:B------:R-:W0:Y:S01]  /*fb70*/  LDCU UR4, c[0x0][0x39c] ;  /* 0x00007380ff0477ac */ /* 0x000e220008000800 */
[----:B------:R-:W-:Y:S01]  /*fb80*/  LOP3.LUT R9, R0, 0x2a, RZ, 0xfc, !PT ;  /* 0x0000002a00097812 */ /* 0x000fe200078efcff */
[----:B------:R4:W-:Y:S01]  /*fb90*/  @P5 STG.E.U8 desc[UR26][R6.64], R43 ;  /* 0x0000002b06005986 */ /* 0x0009e2000c10111a */
[----:B------:R-:W-:-:S02]  /*fba0*/  IADD3 R8, P6, PT, R10, R2, RZ ;  /* 0x000000020a087210 */ /* 0x000fc40007fde0ff */
[----:B-----5:R-:W-:Y:S01]  /*fbb0*/  ISETP.LT.AND P5, PT, R9, UR7, !P0 ;  /* 0x0000000709007c0c */ /* 0x020fe2000c7a1270 */
[----:B------:R-:W5:Y:S01]  /*fbc0*/  LDCU UR7, c[0x0][0x39c] ;  /* 0x00007380ff0777ac */ /* 0x000f620008000800 */
[C---:B------:R-:W-:Y:S01]  /*fbd0*/  LEA.HI.X.SX32 R9, R10.reuse, R3, 0x1, P6 ;  /* 0x000000030a097211 */ /* 0x040fe200030f0eff */
[----:B------:R-:W-:Y:S01]  /*fbe0*/  VIADD R10, R10, UR5 ;  /* 0x000000050a0a7c36 */ /* 0x000fe20008000000 */
[----:B------:R-:W-:Y:S02]  /*fbf0*/  SHF.R.S32.HI R11, RZ, 0x8, R11 ;  /* 0x00000008ff0b7819 */ /* 0x000fe4000001140b */
[----:B--2---:R-:W-:Y:S02]  /*fc00*/  LOP3.LUT R5, R0, 0x2b, RZ, 0xfc, !PT ;  /* 0x0000002b00057812 */ /* 0x004fe400078efcff */
[----:B------:R-:W-:Y:S01]  /*fc10*/  PRMT R13, R45, 0x9910, RZ ;  /* 0x000099102d0d7816 */ /* 0x000fe200000000ff */
[----:B------:R2:W-:Y:S01]  /*fc20*/  @P4 STG.E.U8 desc[UR26][R8.64], R11 ;  /* 0x0000000b08004986 */ /* 0x0005e2000c10111a */
[----:B------:R-:W-:-:S02]  /*fc30*/  IADD3 R4, P4, PT, R10, R2, RZ ;  /* 0x000000020a047210 */ /* 0x000fc40007f9e0ff */
[----:B-1----:R-:W-:Y:S01]  /*fc40*/  ISETP.LT.AND P6, PT, R5, UR6, !P0 ;  /* 0x0000000605007c0c */ /* 0x002fe2000c7c1270 */
[----:B------:R-:W1:Y:S01]  /*fc50*/  LDCU UR6, c[0x0][0x39c] ;  /* 0x00007380ff0677ac */ /* 0x000e620008000800 */
[CC--:B------:R-:W-:Y:S01]  /*fc60*/  LEA.HI.X.SX32 R5, R10.reuse, R3.reuse, 0x1, P4 ;  /* 0x000000030a057211 */ /* 0x0c0fe200020f0eff */
[----:B------:R-:W-:Y:S01]  /*fc70*/  VIADD R10, R10, UR5 ;  /* 0x000000050a0a7c36 */ /* 0x000fe20008000000 */
[----:B----4-:R-:W-:Y:S02]  /*fc80*/  LOP3.LUT R7, R0, 0x2c, RZ, 0xfc, !PT ;  /* 0x0000002c00077812 */ /* 0x010fe400078efcff */
[----:B------:R-:W-:Y:S01]  /*fc90*/  SHF.R.S32.HI R13, RZ, 0x8, R13 ;  /* 0x00000008ff0d7819 */ /* 0x000fe2000001140d */
[----:B------:R4:W-:Y:S01]  /*fca0*/  @P2 STG.E.U8 desc[UR26][R4.64], R45 ;  /* 0x0000002d04002986 */ /* 0x0009e2000c10111a */
[C---:B------:R-:W-:Y:S01]  /*fcb0*/  IADD3 R6, P2, PT, R10.reuse, R2, RZ ;  /* 0x000000020a067210 */ /* 0x040fe20007f5e0ff */
[C---:B--2---:R-:W-:Y:S01]  /*fcc0*/  VIADD R11, R10.reuse, UR5 ;  /* 0x000000050a0b7c36 */ /* 0x044fe20008000000 */
[----:B0-----:R-:W-:Y:S01]  /*fcd0*/  ISETP.LT.AND P4, PT, R7, UR4, !P0 ;  /* 0x0000000407007c0c */ /* 0x001fe2000c781270 */
[----:B------:R-:W0:Y:S01]  /*fce0*/  LDCU UR4, c[0x0][0x39c] ;  /* 0x00007380ff0477ac */ /* 0x000e220008000800 */
[----:B------:R-:W-:-:S02]  /*fcf0*/  LEA.HI.X.SX32 R7, R10, R3, 0x1, P2 ;  /* 0x000000030a077211 */ /* 0x000fc400010f0eff */
[C---:B------:R-:W-:Y:S02]  /*fd00*/  LOP3.LUT R9, R0.reuse, 0x2d, RZ, 0xfc, !PT ;  /* 0x0000002d00097812 */ /* 0x040fe400078efcff */
[-C--:B------:R-:W-:Y:S01]  /*fd10*/  IADD3 R8, P2, PT, R11, R2.reuse, RZ ;  /* 0x000000020b087210 */ /* 0x080fe20007f5e0ff */
[----:B------:R2:W-:Y:S01]  /*fd20*/  @P3 STG.E.U8 desc[UR26][R6.64], R13 ;  /* 0x0000000d06003986 */ /* 0x0005e2000c10111a */
[----:B-----5:R-:W-:Y:S01]  /*fd30*/  ISETP.LT.AND P3, PT, R9, UR7, !P0 ;  /* 0x0000000709007c0c */ /* 0x020fe2000c761270 */
[----:B------:R-:W5:Y:S01]  /*fd40*/  LDCU UR7, c[0x0][0x39c] ;  /* 0x00007380ff0777ac */ /* 0x000f620008000800 */
[C---:B------:R-:W-:Y:S01]  /*fd50*/  LEA.HI.X.SX32 R9, R11.reuse, R3, 0x1, P2 ;  /* 0x000000030b097211 */ /* 0x040fe200010f0eff */
[----:B------:R-:W-:Y:S01]  /*fd60*/  VIADD R11, R11, UR5 ;  /* 0x000000050b0b7c36 */ /* 0x000fe20008000000 */
[----:B----4-:R-:W-:Y:S02]  /*fd70*/  PRMT R5, R47, 0x9910, RZ ;  /* 0x000099102f057816 */ /* 0x010fe400000000ff */
[----:B------:R-:W-:Y:S01]  /*fd80*/  LOP3.LUT R10, R0, 0x2e, RZ, 0xfc, !PT ;  /* 0x0000002e000a7812 */ /* 0x000fe200078efcff */
[----:B------:R4:W-:Y:S01]  /*fd90*/  @P5 STG.E.U8 desc[UR26][R8.64], R47 ;  /* 0x0000002f08005986 */ /* 0x0009e2000c10111a */
[----:B------:R-:W-:-:S02]  /*fda0*/  IADD3 R4, P5, PT, R11, R2, RZ ;  /* 0x000000020b047210 */ /* 0x000fc40007fbe0ff */
[----:B-1----:R-:W-:Y:S01]  /*fdb0*/  ISETP.LT.AND P2, PT, R10, UR6, !P0 ;  /* 0x000000060a007c0c */ /* 0x002fe2000c741270 */
[----:B--2---:R-:W-:Y:S01]  /*fdc0*/  IMAD.MOV.U32 R13, RZ, RZ, R5 ;  /* 0x000000ffff0d7224 */ /* 0x004fe200078e0005 */
[CC--:B------:R-:W-:Y:S01]  /*fdd0*/  LEA.HI.X.SX32 R5, R11.reuse, R3.reuse, 0x1, P5 ;  /* 0x000000030b057211 */ /* 0x0c0fe200028f0eff */
[----:B------:R-:W-:Y:S01]  /*fde0*/  VIADD R10, R11, UR5 ;  /* 0x000000050b0a7c36 */ /* 0x000fe20008000000 */
[----:B------:R-:W-:Y:S01]  /*fdf0*/  LOP3.LUT R11, R0, 0x2f, RZ, 0xfc, !PT ;  /* 0x0000002f000b7812 */ /* 0x000fe200078efcff */
[----:B------:R-:W1:Y:S01]  /*fe00*/  LDCU UR6, c[0x0][0x39c] ;  /* 0x00007380ff0677ac */ /* 0x000e620008000800 */
[----:B------:R-:W-:Y:S02]  /*fe10*/  SHF.R.S32.HI R13, RZ, 0x8, R13 ;  /* 0x00000008ff0d7819 */ /* 0x000fe4000001140d */
[C---:B------:R-:W-:Y:S02]  /*fe20*/  IADD3 R6, P5, PT, R10.reuse, R2, RZ ;  /* 0x000000020a067210 */ /* 0x040fe40007fbe0ff */
[----:B------:R-:W-:Y:S01]  /*fe30*/  PRMT R12, R49, 0x9910, RZ ;  /* 0x00009910310c7816 */ /* 0x000fe200000000ff */
[----:B------:R2:W-:Y:S01]  /*fe40*/  @P6 STG.E.U8 desc[UR26][R4.64], R13 ;  /* 0x0000000d04006986 */ /* 0x0005e2000c10111a */
[----:B0-----:R-:W-:Y:S01]  /*fe50*/  ISETP.LT.AND P6, PT, R11, UR4, !P0 ;  /* 0x000000040b007c0c */ /* 0x001fe2000c7c1270 */
[----:B------:R-:W0:Y:S01]  /*fe60*/  LDCU UR4, c[0x0][0x39c] ;  /* 0x00007380ff0477ac */ /* 0x000e220008000800 */
[C---:B------:R-:W-:Y:S01]  /*fe70*/  LEA.HI.X.SX32 R7, R10.reuse, R3, 0x1, P5 ;  /* 0x000000030a077211 */ /* 0x040fe200028f0eff */
[----:B------:R-:W-:-:S04]  /*fe80*/  VIADD R10, R10, UR5 ;  /* 0x000000050a0a7c36 */ /* 0x000fc80008000000 */
[----:B------:R0:W-:Y:S01]  /*fe90*/  @P4 STG.E.U8 desc[UR26][R6.64], R49 ;  /* 0x0000003106004986 */ /* 0x0001e2000c10111a */
[CC--:B----4-:R-:W-:Y:S01]  /*fea0*/  IADD3 R8, P4, PT, R10.reuse, R2.reuse, RZ ;  /* 0x000000020a087210 */ /* 0x0d0fe20007f9e0ff */
[C---:B------:R-:W-:Y:S01]  /*feb0*/  VIADD R11, R10.reuse, UR5 ;  /* 0x000000050a0b7c36 */ /* 0x040fe20008000000 */
[----:B--2---:R-:W-:Y:S02]  /*fec0*/  SHF.R.S32.HI R13, RZ, 0x8, R12 ;  /* 0x00000008ff0d7819 */ /* 0x004fe4000001140c */
[----:B------:R-:W-:Y:S02]  /*fed0*/  LEA.HI.X.SX32 R9, R10, R3, 0x1, P4 ;  /* 0x000000030a097211 */ /* 0x000fe400020f0eff */
[C---:B------:R-:W-:Y:S02]  /*fee0*/  LOP3.LUT R5, R0.reuse, 0x31, RZ, 0xfc, !PT ;  /* 0x0000003100057812 */ /* 0x040fe400078efcff */
[----:B------:R-:W-:Y:S01]  /*fef0*/  IADD3 R4, P5, PT, R11, R2, RZ ;  /* 0x000000020b047210 */ /* 0x000fe20007fbe0ff */
[----:B------:R2:W-:Y:S01]  /*ff00*/  @P3 STG.E.U8 desc[UR26][R8.64], R13 ;  /* 0x0000000d08003986 */ /* 0x0005e2000c10111a */
[----:B0-----:R-:W-:-:S02]  /*ff10*/  LOP3.LUT R6, R0, 0x32, RZ, 0xfc, !PT ;  /* 0x0000003200067812 */ /* 0x001fc400078efcff */
[----:B-----5:R-:W-:Y:S01]  /*ff20*/  ISETP.LT.AND P3, PT, R5, UR7, !P0 ;  /* 0x0000000705007c0c */ /* 0x020fe2000c761270 */
[----:B------:R-:W0:Y:S01]  /*ff30*/  LDCU UR7, c[0x0][0x39c] ;  /* 0x00007380ff0777ac */ /* 0x000e220008000800 */
[CC--:B------:R-:W-:Y:S01]  /*ff40*/  LEA.HI.X.SX32 R5, R11.reuse, R3.reuse, 0x1, P5 ;  /* 0x000000030b057211 */ /* 0x0c0fe200028f0eff */
[----:B------:R-:W-:Y:S01]  /*ff50*/  VIADD R11, R11, UR5 ;  /* 0x000000050b0b7c36 */ /* 0x000fe20008000000 */
[----:B------:R-:W-:Y:S01]  /*ff60*/  ISETP.LT.AND P5, PT, R6, UR4, !P0 ;  /* 0x0000000406007c0c */ /* 0x000fe2000c7a1270 */
[----:B------:R-:W4:Y:S01]  /*ff70*/  LDCU UR4, c[0x0][0x39c] ;  /* 0x00007380ff0477ac */ /* 0x000f220008000800 */
[----:B------:R-:W-:Y:S01]  /*ff80*/  PRMT R7, R51, 0x9910, RZ ;  /* 0x0000991033077816 */ /* 0x000fe200000000ff */
[----:B------:R5:W-:Y:S01]  /*ff90*/  @P2 STG.E.U8 desc[UR26][R4.64], R51 ;  /* 0x0000003304002986 */ /* 0x000be2000c10111a */
[----:B-1----:R-:W-:Y:S01]  /*ffa0*/  ISETP.LT.AND P4, PT, R14, UR6, !P0 ;  /* 0x000000060e007c0c */ /* 0x002fe2000c781270 */
[----:B------:R-:W1:Y:S01]  /*ffb0*/  LDCU UR6, c[0x0][0x39c] ;  /* 0x00007380ff0677ac */ /* 0x000e620008000800 */
[C---:B------:R-:W-:Y:S01]  /*ffc0*/  IADD3 R6, P2, PT, R11.reuse, R2, RZ ;  /* 0x000000020b067210 */ /* 0x040fe20007f5e0ff */
[----:B------:R-:W-:Y:S01]  /*ffd0*/  VIADD R10, R11, UR5 ;  /* 0x000000050b0a7c36 */ /* 0x000fe20008000000 */
[----:B--2---:R-:W-:Y:S01]  /*ffe0*/  PRMT R13, R53, 0x9910, RZ ;  /* 0x00009910350d7816 */ /* 0x004fe200000000ff */
[----:B------:R-:W-:Y:S01]  /*fff0*/  IMAD.MOV.U32 R9, RZ, RZ, R7 ;  /* 0x000000ffff097224 */ /* 0x000fe200078e0007 */
[----:B------:R-:W-:-:S02]  /*10000*/  LEA.HI.X.SX32 R7, R11, R3, 0x1, P2 ;  /* 0x000000030b077211 */ /* 0x000fc400010f0eff */
[CC--:B------:R-:W-:Y:S02]  /*10010*/  IADD3 R8, P2, PT, R10.reuse, R2.reuse, RZ ;  /* 0x000000020a087210 */ /* 0x0c0fe40007f5e0ff */
[----:B------:R-:W-:Y:S02]  /*10020*/  SHF.R.S32.HI R11, RZ, 0x8, R9 ;  /* 0x00000008ff0b7819 */ /* 0x000fe40000011409 */
[C---:B------:R-:W-:Y:S01]  /*10030*/  LEA.HI.X.SX32 R9, R10.reuse, R3, 0x1, P2 ;  /* 0x000000030a097211 */ /* 0x040fe200010f0eff */
[----:B------:R-:W-:Y:S01]  /*10040*/  VIADD R10, R10, UR5 ;  /* 0x000000050a0a7c36 */ /* 0x000fe20008000000 */
[C---:B-----5:R-:W-:Y:S01]  /*10050*/  LOP3.LUT R4, R0.reuse, 0x33, RZ, 0xfc, !PT ;  /* 0x0000003300047812 */ /* 0x060fe200078efcff */
[----:B------:R2:W-:Y:S01]  /*10060*/  @P6 STG.E.U8 desc[UR26][R6.64], R11 ;  /* 0x0000000b06006986 */ /* 0x0005e2000c10111a */
[----:B------:R-:W-:Y:S02]  /*10070*/  LOP3.LUT R5, R0, 0x34, RZ, 0xfc, !PT ;  /* 0x0000003400057812 */ /* 0x000fe400078efcff */
[----:B----4-:R-:W-:Y:S01]  /*10080*/  ISETP.LT.AND P2, PT, R4, UR4, !P0 ;  /* 0x0000000404007c0c */ /* 0x010fe2000c741270 */
[----:B------:R4:W-:Y:S01]  /*10090*/  @P4 STG.E.U8 desc[UR26][R8.64], R53 ;  /* 0x0000003508004986 */ /* 0x0009e2000c10111a */
[----:B------:R-:W-:Y:S01]  /*100a0*/  IADD3 R4, P6, PT, R10, R2, RZ ;  /* 0x000000020a047210 */ /* 0x000fe20007fde0ff */
[----:B------:R-:W5:Y:S01]  /*100b0*/  LDCU UR4, c[0x0][0x39c] ;  /* 0x00007380ff0477ac */ /* 0x000f620008000800 */
[----:B-1----:R-:W-:-:S02]  /*100c0*/  ISETP.LT.AND P4, PT, R5, UR6, !P0 ;  /* 0x0000000605007c0c */ /* 0x002fc4000c781270 */
[C---:B------:R-:W-:Y:S01]  /*100d0*/  LEA.HI.X.SX32 R5, R10.reuse, R3, 0x1, P6 ;  /* 0x000000030a057211 */ /* 0x040fe200030f0eff */
[----:B------:R-:W-:Y:S01]  /*100e0*/  VIADD R10, R10, UR5 ;  /* 0x000000050a0a7c36 */ /* 0x000fe20008000000 */
[----:B------:R-:W-:Y:S01]  /*100f0*/  SHF.R.S32.HI R13, RZ, 0x8, R13 ;  /* 0x00000008ff0d7819 */ /* 0x000fe2000001140d */
[----:B------:R-:W1:Y:S01]  /*10100*/  LDCU UR6, c[0x0][0x39c] ;  /* 0x00007380ff0677ac */ /* 0x000e620008000800 */
[----:B------:R-:W-:Y:S01]  /*10110*/  LOP3.LUT R12, R0, 0x35, RZ, 0xfc, !PT ;  /* 0x00000035000c7812 */ /* 0x000fe200078efcff */
[----:B--2---:R-:W-:Y:S01]  /*10120*/  VIADD R11, R10, UR5 ;  /* 0x000000050a0b7c36 */ /* 0x004fe20008000000 */
[----:B------:R-:W-:Y:S01]  /*10130*/  LOP3.LUT R14, R0, 0x42, RZ, 0xfc, !PT ;  /* 0x00000042000e7812 */ /* 0x000fe200078efcff */
[----:B------:R2:W-:Y:S01]  /*10140*/  @P3 STG.E.U8 desc[UR26][R4.64], R13 ;  /* 0x0000000d04003986 */ /* 0x0005e2000c10111a */
[----:B------:R-:W-:Y:S02]  /*10150*/  IADD3 R6, P3, PT, R10, R2, RZ ;  /* 0x000000020a067210 */ /* 0x000fe40007f7e0ff */
[----:B----4-:R-:W-:-:S02]  /*10160*/  PRMT R9, R55, 0x9910, RZ ;  /* 0x0000991037097816 */ /* 0x010fc400000000ff */
[-C--:B------:R-:W-:Y:S02]  /*10170*/  LEA.HI.X.SX32 R7, R10, R3.reuse, 0x1, P3 ;  /* 0x000000030a077211 */ /* 0x080fe400018f0eff */
[C---:B------:R-:W-:Y:S01]  /*10180*/  IADD3 R8, P3, PT, R11.reuse, R2, RZ ;  /* 0x000000020b087210 */ /* 0x040fe20007f7e0ff */
[----:B------:R-:W-:Y:S01]  /*10190*/  IMAD.MOV.U32 R10, RZ, RZ, R9 ;  /* 0x000000ffff0a7224 */ /* 0x000fe200078e0009 */
[----:B0-----:R-:W-:Y:S01]  /*101a0*/  ISETP.LT.AND P6, PT, R12, UR7, !P0 ;  /* 0x000000070c007c0c */ /* 0x001fe2000c7c1270 */
[----:B------:R-:W0:Y:S01]  /*101b0*/  LDCU UR7, c[0x0][0x39c] ;  /* 0x00007380ff0777ac */ /* 0x000e220008000800 */
[C---:B------:R-:W-:Y:S01]  /*101c0*/  LEA.HI.X.SX32 R9, R11.reuse, R3, 0x1, P3 ;  /* 0x000000030b097211 */ /* 0x040fe200018f0eff */
[----:B------:R-:W-:Y:S01]  /*101d0*/  VIADD R11, R11, UR5 ;  /* 0x000000050b0b7c36 */ /* 0x000fe20008000000 */
[----:B--2---:R-:W-:Y:S01]  /*101e0*/  SHF.R.S32.HI R13, RZ, 0x8, R10 ;  /* 0x00000008ff0d7819 */ /* 0x004fe2000001140a */
[----:B------:R2:W-:Y:S01]  /*101f0*/  @P5 STG.E.U8 desc[UR26][R6.64], R55 ;  /* 0x0000003706005986 */ /* 0x0005e2000c10111a */
[----:B------:R-:W-:-:S02]  /*10200*/  LOP3.LUT R5, R0, 0x37, RZ, 0xfc, !PT ;  /* 0x0000003700057812 */ /* 0x000fc400078efcff */
[----:B------:R-:W-:Y:S01]  /*10210*/  LOP3.LUT R12, R0, 0x36, RZ, 0xfc, !PT ;  /* 0x00000036000c7812 */ /* 0x000fe200078efcff */
[----:B------:R4:W-:Y:S01]  /*10220*/  @P2 STG.E.U8 desc[UR26][R8.64], R13 ;  /* 0x0000000d08002986 */ /* 0x0009e2000c10111a */
[----:B------:R-:W-:Y:S02]  /*10230*/  IADD3 R4, P5, PT, R11, R2, RZ ;  /* 0x000000020b047210 */ /* 0x000fe40007fbe0ff */
[----:B-1----:R-:W-:Y:S01]  /*10240*/  ISETP.LT.AND P2, PT, R5, UR6, !P0 ;  /* 0x0000000605007c0c */ /* 0x002fe2000c741270 */
[----:B------:R-:W1:Y:S01]  /*10250*/  LDCU UR6, c[0x0][0x39c] ;  /* 0x00007380ff0677ac */ /* 0x000e620008000800 */
[----:B-----5:R-:W-:Y:S02]  /*10260*/  ISETP.LT.AND P3, PT, R12, UR4, !P0 ;  /* 0x000000040c007c0c */ /* 0x020fe4000c761270 */
[C---:B------:R-:W-:Y:S01]  /*10270*/  LEA.HI.X.SX32 R5, R11.reuse, R3, 0x1, P5 ;  /* 0x000000030b057211 */ /* 0x040fe200028f0eff */
[----:B------:R-:W5:Y:S01]  /*10280*/  LDCU UR4, c[0x0][0x39c] ;  /* 0x00007380ff0477ac */ /* 0x000f620008000800 */
[----:B------:R-:W-:Y:S01]  /*10290*/  VIADD R11, R11, UR5 ;  /* 0x000000050b0b7c36 */ /* 0x000fe20008000000 */
[----:B--2---:R-:W-:-:S02]  /*102a0*/  PRMT R7, R57, 0x9910, RZ ;  /* 0x0000991039077816 */ /* 0x004fc400000000ff */
[----:B------:R-:W-:Y:S01]  /*102b0*/  LOP3.LUT R10, R0, 0x38, RZ, 0xfc, !PT ;  /* 0x00000038000a7812 */ /* 0x000fe200078efcff */
[----:B------:R2:W-:Y:S01]  /*102c0*/  @P4 STG.E.U8 desc[UR26][R4.64], R57 ;  /* 0x0000003904004986 */ /* 0x0005e2000c10111a */
[CC--:B------:R-:W-:Y:S01]  /*102d0*/  IADD3 R6, P4, PT, R11.reuse, R2.reuse, RZ ;  /* 0x000000020b067210 */ /* 0x0c0fe20007f9e0ff */
[----:B----4-:R-:W-:Y:S01]  /*102e0*/  IMAD.MOV.U32 R8, RZ, RZ, R7 ;  /* 0x000000ffff087224 */ /* 0x010fe200078e0007 */
[----:B0-----:R-:W-:Y:S01]  /*102f0*/  ISETP.LT.AND P5, PT, R10, UR7, !P0 ;  /* 0x000000070a007c0c */ /* 0x001fe2000c7a1270 */
[C---:B------:R-:W-:Y:S01]  /*10300*/  VIADD R10, R11.reuse, UR5 ;  /* 0x000000050b0a7c36 */ /* 0x040fe20008000000 */
[----:B------:R-:W-:Y:S01]  /*10310*/  LEA.HI.X.SX32 R7, R11, R3, 0x1, P4 ;  /* 0x000000030b077211 */ /* 0x000fe200020f0eff */
[----:B------:R-:W0:Y:S01]  /*10320*/  LDCU UR7, c[0x0][0x39c] ;  /* 0x00007380ff0777ac */ /* 0x000e220008000800 */
[----:B------:R-:W-:Y:S02]  /*10330*/  SHF.R.S32.HI R11, RZ, 0x8, R8 ;  /* 0x00000008ff0b7819 */ /* 0x000fe40000011408 */
[----:B------:R-:W-:-:S02]  /*10340*/  IADD3 R8, P4, PT, R10, R2, RZ ;  /* 0x000000020a087210 */ /* 0x000fc40007f9e0ff */
[----:B------:R-:W-:Y:S01]  /*10350*/  LOP3.LUT R12, R0, 0x39, RZ, 0xfc, !PT ;  /* 0x00000039000c7812 */ /* 0x000fe200078efcff */
[----:B------:R4:W-:Y:S01]  /*10360*/  @P6 STG.E.U8 desc[UR26][R6.64], R11 ;  /* 0x0000000b06006986 */ /* 0x0009e2000c10111a */
[C---:B------:R-:W-:Y:S01]  /*10370*/  LEA.HI.X.SX32 R9, R10.reuse, R3, 0x1, P4 ;  /* 0x000000030a097211 */ /* 0x040fe200020f0eff */
[----:B------:R-:W-:Y:S01]  /*10380*/  VIADD R10, R10, UR5 ;  /* 0x000000050a0a7c36 */ /* 0x000fe20008000000 */
[----:B-----5:R-:W-:Y:S01]  /*10390*/  ISETP.LT.AND P4, PT, R12, UR4, !P0 ;  /* 0x000000040c007c0c */ /* 0x020fe2000c781270 */
[----:B------:R-:W5:Y:S01]  /*103a0*/  LDCU UR4, c[0x0][0x39c] ;  /* 0x00007380ff0477ac */ /* 0x000f620008000800 */
[----:B------:R-:W-:Y:S01]  /*103b0*/  PRMT R13, R59, 0x9910, RZ ;  /* 0x000099103b0d7816 */ /* 0x000fe200000000ff */
[----:B------:R0:W-:Y:S01]  /*103c0*/  @P3 STG.E.U8 desc[UR26][R8.64], R59 ;  /* 0x0000003b08003986 */ /* 0x0001e2000c10111a */
[----:B--2---:R-:W-:Y:S02]  /*103d0*/  IADD3 R4, P3, PT, R10, R2, RZ ;  /* 0x000000020a047210 */ /* 0x004fe40007f7e0ff */
[----:B------:R-:W-:-:S02]  /*103e0*/  SHF.R.S32.HI R13, RZ, 0x8, R13 ;  /* 0x00000008ff0d7819 */ /* 0x000fc4000001140d */
[C---:B------:R-:W-:Y:S01]  /*103f0*/  LEA.HI.X.SX32 R5, R10.reuse, R3, 0x1, P3 ;  /* 0x000000030a057211 */ /* 0x040fe200018f0eff */
[----:B------:R-:W-:Y:S01]  /*10400*/  VIADD R10, R10, UR5 ;  /* 0x000000050a0a7c36 */ /* 0x000fe20008000000 */
[----:B------:R-:W-:-:S03]  /*10410*/  LOP3.LUT R12, R0, 0x3a, RZ, 0xfc, !PT ;  /* 0x0000003a000c7812 */ /* 0x000fc600078efcff */
[----:B------:R2:W-:Y:S01]  /*10420*/  @P2 STG.E.U8 desc[UR26][R4.64], R13 ;  /* 0x0000000d04002986 */ /* 0x0005e2000c10111a */
[----:B-1----:R-:W-:Y:S01]  /*10430*/  ISETP.LT.AND P3, PT, R12, UR6, !P0 ;  /* 0x000000060c007c0c */ /* 0x002fe2000c761270 */
[----:B------:R-:W1:Y:S01]  /*10440*/  LDCU UR6, c[0x0][0x39c] ;  /* 0x00007380ff0677ac */ /* 0x000e620008000800 */
[CC--:B----4-:R-:W-:Y:S01]  /*10450*/  IADD3 R6, P2, PT, R10.reuse, R2.reuse, RZ ;  /* 0x000000020a067210 */ /* 0x0d0fe20007f5e0ff */
[----:B------:R-:W-:Y:S01]  /*10460*/  VIADD R11, R10, UR5 ;  /* 0x000000050a0b7c36 */ /* 0x000fe20008000000 */
[----:B------:R-:W-:Y:S02]  /*10470*/  PRMT R12, R61, 0x9910, RZ ;  /* 0x000099103d0c7816 */ /* 0x000fe400000000ff */
[----:B0-----:R-:W-:Y:S02]  /*10480*/  LOP3.LUT R8, R0, 0x3b, RZ, 0xfc, !PT ;  /* 0x0000003b00087812 */ /* 0x001fe400078efcff */
[----:B------:R-:W-:Y:S01]  /*10490*/  LEA.HI.X.SX32 R7, R10, R3, 0x1, P2 ;  /* 0x000000030a077211 */ /* 0x000fe200010f0eff */
[----:B------:R-:W-:Y:S01]  /*104a0*/  IMAD.MOV.U32 R10, RZ, RZ, R12 ;  /* 0x000000ffff0a7224 */ /* 0x000fe200078e000c */
[----:B-----5:R-:W-:Y:S01]  /*104b0*/  ISETP.LT.AND P2, PT, R8, UR4, !P0 ;  /* 0x0000000408007c0c */ /* 0x020fe2000c741270 */
[----:B------:R-:W0:Y:S01]  /*104c0*/  LDCU UR4, c[0x0][0x39c] ;  /* 0x00007380ff0477ac */ /* 0x000e220008000800 */
[----:B------:R-:W-:Y:S01]  /*104d0*/  LOP3.LUT R9, R0, 0x3c, RZ, 0xfc, !PT ;  /* 0x0000003c00097812 */ /* 0x000fe200078efcff */
[----:B------:R4:W-:Y:S01]  /*104e0*/  @P5 STG.E.U8 desc[UR26][R6.64], R61 ;  /* 0x0000003d06005986 */ /* 0x0009e2000c10111a */
[----:B------:R-:W-:-:S02]  /*104f0*/  IADD3 R8, P6, PT, R11, R2, RZ ;  /* 0x000000020b087210 */ /* 0x000fc40007fde0ff */
[----:B------:R-:W-:Y:S01]  /*10500*/  ISETP.LT.AND P5, PT, R9, UR7, !P0 ;  /* 0x0000000709007c0c */ /* 0x000fe2000c7a1270 */
[----:B------:R-:W5:Y:S01]  /*10510*/  LDCU UR7, c[0x0][0x39c] ;  /* 0x00007380ff0777ac */ /* 0x000f620008000800 */
[C---:B------:R-:W-:Y:S01]  /*10520*/  LEA.HI.X.SX32 R9, R11.reuse, R3, 0x1, P6 ;  /* 0x000000030b097211 */ /* 0x040fe200030f0eff */
[----:B------:R-:W-:Y:S01]  /*10530*/  VIADD R11, R11, UR5 ;  /* 0x000000050b0b7c36 */ /* 0x000fe20008000000 */
[----:B--2---:R-:W-:Y:S02]  /*10540*/  SHF.R.S32.HI R13, RZ, 0x8, R10 ;  /* 0x00000008ff0d7819 */ /* 0x004fe4000001140a */
[----:B------:R-:W-:Y:S02]  /*10550*/  LOP3.LUT R5, R0, 0x3d, RZ, 0xfc, !PT ;  /* 0x0000003d00057812 */ /* 0x000fe400078efcff */
[----:B------:R-:W-:Y:S01]  /*10560*/  PRMT R10, R63, 0x9910, RZ ;  /* 0x000099103f0a7816 */ /* 0x000fe200000000ff */
[----:B------:R2:W-:Y:S01]  /*10570*/  @P4 STG.E.U8 desc[UR26][R8.64], R13 ;  /* 0x0000000d08004986 */ /* 0x0005e2000c10111a */
[----:B------:R-:W-:-:S02]  /*10580*/  IADD3 R4, P4, PT, R11, R2, RZ ;  /* 0x000000020b047210 */ /* 0x000fc40007f9e0ff */
[----:B-1----:R-:W-:Y:S01]  /*10590*/  ISETP.LT.AND P6, PT, R5, UR6, !P0 ;  /* 0x0000000605007c0c */ /* 0x002fe2000c7c1270 */
[----:B------:R-:W1:Y:S01]  /*105a0*/  LDCU UR6, c[0x0][0x39c] ;  /* 0x00007380ff0677ac */ /* 0x000e620008000800 */
[CC--:B------:R-:W-:Y:S01]  /*105b0*/  LEA.HI.X.SX32 R5, R11.reuse, R3.reuse, 0x1, P4 ;  /* 0x000000030b057211 */ /* 0x0c0fe200020f0eff */
[----:B------:R-:W-:Y:S01]  /*105c0*/  VIADD R11, R11, UR5 ;  /* 0x000000050b0b7c36 */ /* 0x000fe20008000000 */
[C---:B----4-:R-:W-:Y:S02]  /*105d0*/  LOP3.LUT R7, R0.reuse, 0x3e, RZ, 0xfc, !PT ;  /* 0x0000003e00077812 */ /* 0x050fe400078efcff */
[----:B------:R-:W-:Y:S01]  /*105e0*/  LOP3.LUT R12, R0, 0x40, RZ, 0xfc, !PT ;  /* 0x00000040000c7812 */ /* 0x000fe200078efcff */
[----:B------:R4:W-:Y:S01]  /*105f0*/  @P3 STG.E.U8 desc[UR26][R4.64], R63 ;  /* 0x0000003f04003986 */ /* 0x0009e2000c10111a */
[----:B------:R-:W-:Y:S01]  /*10600*/  IADD3 R6, P3, PT, R11, R2, RZ ;  /* 0x000000020b067210 */ /* 0x000fe20007f7e0ff */
[----:B--2---:R-:W-:Y:S01]  /*10610*/  IMAD.MOV.U32 R8, RZ, RZ, R10 ;  /* 0x000000ffff087224 */ /* 0x004fe200078e000a */
[----:B0-----:R-:W-:Y:S01]  /*10620*/  ISETP.LT.AND P4, PT, R7, UR4, !P0 ;  /* 0x0000000407007c0c */ /* 0x001fe2000c781270 */
[C---:B------:R-:W-:Y:S01]  /*10630*/  VIADD R10, R11.reuse, UR5 ;  /* 0x000000050b0a7c36 */ /* 0x040fe20008000000 */
[----:B------:R-:W-:Y:S01]  /*10640*/  LEA.HI.X.SX32 R7, R11, R3, 0x1, P3 ;  /* 0x000000030b077211 */ /* 0x000fe200018f0eff */
[----:B------:R-:W0:Y:S01]  /*10650*/  LDCU UR4, c[0x0][0x39c] ;  /* 0x00007380ff0477ac */ /* 0x000e220008000800 */
[----:B------:R-:W-:-:S02]  /*10660*/  SHF.R.S32.HI R11, RZ, 0x8, R8 ;  /* 0x00000008ff0b7819 */ /* 0x000fc40000011408 */
[----:B------:R-:W-:Y:S02]  /*10670*/  LOP3.LUT R9, R0, 0x3f, RZ, 0xfc, !PT ;  /* 0x0000003f00097812 */ /* 0x000fe400078efcff */
[CC--:B------:R-:W-:Y:S01]  /*10680*/  IADD3 R8, P3, PT, R10.reuse, R2.reuse, RZ ;  /* 0x000000020a087210 */ /* 0x0c0fe20007f7e0ff */
[----:B------:R2:W-:Y:S01]  /*10690*/  @P2 STG.E.U8 desc[UR26][R6.64], R11 ;  /* 0x0000000b06002986 */ /* 0x0005e2000c10111a */
[----:B-----5:R-:W-:Y:S01]  /*106a0*/  ISETP.LT.AND P2, PT, R9, UR7, !P0 ;  /* 0x0000000709007c0c */ /* 0x020fe2000c741270 */
[----:B------:R-:W5:Y:S01]  /*106b0*/  LDCU UR7, c[0x0][0x39c] ;  /* 0x00007380ff0777ac */ /* 0x000f620008000800 */
[CC--:B------:R-:W-:Y:S01]  /*106c0*/  LEA.HI.X.SX32 R9, R10.reuse, R3.reuse, 0x1, P3 ;  /* 0x000000030a097211 */ /* 0x0c0fe200018f0eff */
[----:B------:R-:W-:Y:S01]  /*106d0*/  VIADD R10, R10, UR5 ;  /* 0x000000050a0a7c36 */ /* 0x000fe20008000000 */
[----:B------:R-:W-:Y:S02]  /*106e0*/  PRMT R13, R65, 0x9910, RZ ;  /* 0x00009910410d7816 */ /* 0x000fe400000000ff */
[----:B-1----:R-:W-:Y:S01]  /*106f0*/  ISETP.LT.AND P3, PT, R12, UR6, !P0 ;  /* 0x000000060c007c0c */ /* 0x002fe2000c761270 */
[----:B------:R1:W-:Y:S01]  /*10700*/  @P5 STG.E.U8 desc[UR26][R8.64], R65 ;  /* 0x0000004108005986 */ /* 0x0003e2000c10111a */
[C---:B----4-:R-:W-:Y:S01]  /*10710*/  IADD3 R4, P5, PT, R10.reuse, R2, RZ ;  /* 0x000000020a047210 */ /* 0x050fe20007fbe0ff */
[----:B------:R-:W4:Y:S01]  /*10720*/  LDCU UR6, c[0x0][0x39c] ;  /* 0x00007380ff0677ac */ /* 0x000f220008000800 */
[----:B------:R-:W-:Y:S01]  /*10730*/  SHF.R.S32.HI R13, RZ, 0x8, R13 ;  /* 0x00000008ff0d7819 */ /* 0x000fe2000001140d */
[C---:B--2---:R-:W-:Y:S01]  /*10740*/  VIADD R11, R10.reuse, UR5 ;  /* 0x000000050a0b7c36 */ /* 0x044fe20008000000 */
[----:B------:R-:W-:-:S02]  /*10750*/  LEA.HI.X.SX32 R5, R10, R3, 0x1, P5 ;  /* 0x000000030a057211 */ /* 0x000fc400028f0eff */
[----:B------:R-:W-:Y:S02]  /*10760*/  LOP3.LUT R10, R0, 0x41, RZ, 0xfc, !PT ;  /* 0x00000041000a7812 */ /* 0x000fe400078efcff */
[C---:B------:R-:W-:Y:S01]  /*10770*/  IADD3 R6, P5, PT, R11.reuse, R2, RZ ;  /* 0x000000020b067210 */ /* 0x040fe20007fbe0ff */
[----:B------:R2:W-:Y:S01]  /*10780*/  @P6 STG.E.U8 desc[UR26][R4.64], R13 ;  /* 0x0000000d04006986 */ /* 0x0005e2000c10111a */
[----:B0-----:R-:W-:Y:S01]  /*10790*/  ISETP.LT.AND P6, PT, R10, UR4, !P0 ;  /* 0x000000040a007c0c */ /* 0x001fe2000c7c1270 */
[----:B------:R-:W0:Y:S01]  /*107a0*/  LDCU UR4, c[0x0][0x39c] ;  /* 0x00007380ff0477ac */ /* 0x000e220008000800 */
[C---:B------:R-:W-:Y:S01]  /*107b0*/  LEA.HI.X.SX32 R7, R11.reuse, R3, 0x1, P5 ;  /* 0x000000030b077211 */ /* 0x040fe200028f0eff */
[----:B------:R-:W-:Y:S01]  /*107c0*/  VIADD R11, R11, UR5 ;  /* 0x000000050b0b7c36 */ /* 0x000fe20008000000 */
[----:B------:R-:W-:-:S03]  /*107d0*/  PRMT R12, R67, 0x9910, RZ ;  /* 0x00009910430c7816 */ /* 0x000fc600000000ff */
[----:B------:R0:W-:Y:S01]  /*107e0*/  @P4 STG.E.U8 desc[UR26][R6.64], R67 ;  /* 0x0000004306004986 */ /* 0x0001e2000c10111a */
[CC--:B-1----:R-:W-:Y:S01]  /*107f0*/  IADD3 R8, P4, PT, R11.reuse, R2.reuse, RZ ;  /* 0x000000020b087210 */ /* 0x0c2fe20007f9e0ff */
[C---:B------:R-:W-:Y:S01]  /*10800*/  VIADD R10, R11.reuse, UR5 ;  /* 0x000000050b0a7c36 */ /* 0x040fe20008000000 */
[----:B--2---:R-:W-:Y:S02]  /*10810*/  LOP3.LUT R5, R0, 0x43, RZ, 0xfc, !PT ;  /* 0x0000004300057812 */ /* 0x004fe400078efcff */
[-C--:B------:R-:W-:Y:S02]  /*10820*/  LEA.HI.X.SX32 R9, R11, R3.reuse, 0x1, P4 ;  /* 0x000000030b097211 */ /* 0x080fe400020f0eff */
[----:B------:R-:W-:Y:S02]  /*10830*/  SHF.R.S32.HI R11, RZ, 0x8, R12 ;  /* 0x00000008ff0b7819 */ /* 0x000fe4000001140c */
[-C--:B------:R-:W-:Y:S02]  /*10840*/  IADD3 R4, P5, PT, R10, R2.reuse, RZ ;  /* 0x000000020a047210 */ /* 0x080fe40007fbe0ff */
[----:B0-----:R-:W-:Y:S01]  /*10850*/  LOP3.LUT R6, R0, 0x44, RZ, 0xfc, !PT ;  /* 0x0000004400067812 */ /* 0x001fe200078efcff */
[----:B------:R0:W-:Y:S01]  /*10860*/  @P2 STG.E.U8 desc[UR26][R8.64], R11 ;  /* 0x0000000b08002986 */ /* 0x0001e2000c10111a */
[----:B-----5:R-:W-:Y:S01]  /*10870*/  ISETP.LT.AND P2, PT, R5, UR7, !P0 ;  /* 0x0000000705007c0c */ /* 0x020fe2000c741270 */
[----:B------:R-:W1:Y:S01]  /*10880*/  LDCU UR7, c[0x0][0x39c] ;  /* 0x00007380ff0777ac */ /* 0x000e620008000800 */
[CC--:B------:R-:W-:Y:S01]  /*10890*/  LEA.HI.X.SX32 R5, R10.reuse, R3.reuse, 0x1, P5 ;  /* 0x000000030a057211 */ /* 0x0c0fe200028f0eff */
[----:B------:R-:W-:Y:S01]  /*108a0*/  VIADD R10, R10, UR5 ;  /* 0x000000050a0a7c36 */ /* 0x000fe20008000000 */
[----:B------:R-:W-:Y:S01]  /*108b0*/  ISETP.LT.AND P5, PT, R6, UR4, !P0 ;  /* 0x0000000406007c0c */ /* 0x000fe2000c7a1270 */
[----:B------:R-:W2:Y:S01]  /*108c0*/  LDCU UR4, c[0x0][0x39c] ;  /* 0x00007380ff0477ac */ /* 0x000ea20008000800 */
[----:B----4-:R-:W-:Y:S01]  /*108d0*/  ISETP.LT.AND P4, PT, R14, UR6, !P0 ;  /* 0x000000060e007c0c */ /* 0x010fe2000c781270 */
[----:B------:R4:W-:Y:S01]  /*108e0*/  @P3 STG.E.U8 desc[UR26][R4.64], R69 ;  /* 0x0000004504003986 */ /* 0x0009e2000c10111a */
[C---:B------:R-:W-:Y:S01]  /*108f0*/  IADD3 R6, P3, PT, R10.reuse, R2, RZ ;  /* 0x000000020a067210 */ /* 0x040fe20007f7e0ff */
[----:B------:R-:W5:Y:S01]  /*10900*/  LDCU UR6, c[0x0][0x39c] ;  /* 0x00007380ff0677ac */ /* 0x000f620008000800 */
[----:B------:R-:W-:Y:S01]  /*10910*/  PRMT R13, R69, 0x9910, RZ ;  /* 0x00009910450d7816 */ /* 0x000fe200000000ff */
[C---:B0-----:R-:W-:Y:S01]  /*10920*/  VIADD R11, R10.reuse, UR5 ;  /* 0x000000050a0b7c36 */ /* 0x041fe20008000000 */
[----:B------:R-:W-:-:S02]  /*10930*/  LEA.HI.X.SX32 R7, R10, R3, 0x1, P3 ;  /* 0x000000030a077211 */ /* 0x000fc400018f0eff */
[----:B------:R-:W-:Y:S02]  /*10940*/  SHF.R.S32.HI R13, RZ, 0x8, R13 ;  /* 0x00000008ff0d7819 */ /* 0x000fe4000001140d */
[-C--:B------:R-:W-:Y:S02]  /*10950*/  IADD3 R8, P3, PT, R11, R2.reuse, RZ ;  /* 0x000000020b087210 */ /* 0x080fe40007f7e0ff */
[----:B------:R-:W-:Y:S01]  /*10960*/  PRMT R10, R71, 0x9910, RZ ;  /* 0x00009910470a7816 */ /* 0x000fe200000000ff */
[----:B------:R0:W-:Y:S01]  /*10970*/  @P6 STG.E.U8 desc[UR26][R6.64], R13 ;  /* 0x0000000d06006986 */ /* 0x0001e2000c10111a */
[C---:B------:R-:W-:Y:S01]  /*10980*/  LEA.HI.X.SX32 R9, R11.reuse, R3, 0x1, P3 ;  /* 0x000000030b097211 */ /* 0x040fe200018f0eff */
[----:B------:R-:W-:Y:S01]  /*10990*/  VIADD R11, R11, UR5 ;  /* 0x000000050b0b7c36 */ /* 0x000fe20008000000 */
[C---:B----4-:R-:W-:Y:S02]  /*109a0*/  LOP3.LUT R4, R0.reuse, 0x45, RZ, 0xfc, !PT ;  /* 0x0000004500047812 */ /* 0x050fe400078efcff */
[----:B------:R-:W-:Y:S01]  /*109b0*/  LOP3.LUT R5, R0, 0x46, RZ, 0xfc, !PT ;  /* 0x0000004600057812 */ /* 0x000fe200078efcff */
[----:B------:R4:W-:Y:S01]  /*109c0*/  @P4 STG.E.U8 desc[UR26][R8.64], R71 ;  /* 0x0000004708004986 */ /* 0x0009e2000c10111a */
[----:B--2---:R-:W-:Y:S01]  /*109d0*/  ISETP.LT.AND P3, PT, R4, UR4, !P0 ;  /* 0x0000000404007c0c */ /* 0x004fe2000c761270 */
[----:B------:R-:W2:Y:S01]  /*109e0*/  LDCU UR4, c[0x0][0x39c] ;  /* 0x00007380ff0477ac */ /* 0x000ea20008000800 */
[----:B------:R-:W-:-:S02]  /*109f0*/  IADD3 R4, P6, PT, R11, R2, RZ ;  /* 0x000000020b047210 */ /* 0x000fc40007fde0ff */
[----:B-----5:R-:W-:Y:S01]  /*10a00*/  ISETP.LT.AND P4, PT, R5, UR6, !P0 ;  /* 0x0000000605007c0c */ /* 0x020fe2000c781270 */
[----:B------:R-:W5:Y:S01]  /*10a10*/  LDCU UR6, c[0x0][0x39c] ;  /* 0x00007380ff0677ac */ /* 0x000f620008000800 */
[C---:B------:R-:W-:Y:S01]  /*10a20*/  LEA.HI.X.SX32 R5, R11.reuse, R3, 0x1, P6 ;  /* 0x000000030b057211 */ /* 0x040fe200030f0eff */
[----:B------:R-:W-:Y:S01]  /*10a30*/  VIADD R11, R11, UR5 ;  /* 0x000000050b0b7c36 */ /* 0x000fe20008000000 */
[----:B0-----:R-:W-:Y:S02]  /*10a40*/  SHF.R.S32.HI R13, RZ, 0x8, R10 ;  /* 0x00000008ff0d7819 */ /* 0x001fe4000001140a */
[----:B------:R-:W-:Y:S01]  /*10a50*/  LOP3.LUT R12, R0, 0x47, RZ, 0xfc, !PT ;  /* 0x00000047000c7812 */ /* 0x000fe200078efcff */
[----:B------:R-:W-:Y:S01]  /*10a60*/  VIADD R10, R11, UR5 ;  /* 0x000000050b0a7c36 */ /* 0x000fe20008000000 */
[----:B----4-:R-:W-:Y:S01]  /*10a70*/  PRMT R9, R73, 0x9910, RZ ;  /* 0x0000991049097816 */ /* 0x010fe200000000ff */
[----:B------:R0:W-:Y:S01]  /*10a80*/  @P2 STG.E.U8 desc[UR26][R4.64], R13 ;  /* 0x0000000d04002986 */ /* 0x0001e2000c10111a */
[----:B------:R-:W-:-:S02]  /*10a90*/  IADD3 R6, P2, PT, R11, R2, RZ ;  /* 0x000000020b067210 */ /* 0x000fc40007f5e0ff */
[----:B-1----:R-:W-:Y:S01]  /*10aa0*/  ISETP.LT.AND P6, PT, R12, UR7, !P0 ;  /* 0x000000070c007c0c */ /* 0x002fe2000c7c1270 */
[----:B------:R-:W1:Y:S01]  /*10ab0*/  LDCU UR7, c[0x0][0x39c] ;  /* 0x00007380ff0777ac */ /* 0x000e620008000800 */
[-C--:B------:R-:W-:Y:S01]  /*10ac0*/  LEA.HI.X.SX32 R7, R11, R3.reuse, 0x1, P2 ;  /* 0x000000030b077211 */ /* 0x080fe200010f0eff */
[----:B------:R-:W-:Y:S01]  /*10ad0*/  IMAD.MOV.U32 R11, RZ, RZ, R9 ;  /* 0x000000ffff0b7224 */ /* 0x000fe200078e0009 */
[----:B------:R-:W-:Y:S02]  /*10ae0*/  IADD3 R8, P2, PT, R10, R2, RZ ;  /* 0x000000020a087210 */ /* 0x000fe40007f5e0ff */
[----:B------:R-:W-:Y:S01]  /*10af0*/  LOP3.LUT R12, R0, 0x48, RZ, 0xfc, !PT ;  /* 0x00000048000c7812 */ /* 0x000fe200078efcff */
[----:B------:R4:W-:Y:S01]  /*10b00*/  @P5 STG.E.U8 desc[UR26][R6.64], R73 ;  /* 0x0000004906005986 */ /* 0x0009e2000c10111a */
[C---:B------:R-:W-:Y:S01]  /*10b10*/  LEA.HI.X.SX32 R9, R10.reuse, R3, 0x1, P2 ;  /* 0x000000030a097211 */ /* 0x040fe200010f0eff */
[----:B------:R-:W-:Y:S01]  /*10b20*/  VIADD R10, R10, UR5 ;  /* 0x000000050a0a7c36 */ /* 0x000fe20008000000 */
[----:B------:R-:W-:-:S02]  /*10b30*/  SHF.R.S32.HI R11, RZ, 0x8, R11 ;  /* 0x00000008ff0b7819 */ /* 0x000fc4000001140b */
[----:B0-----:R-:W-:Y:S02]  /*10b40*/  LOP3.LUT R5, R0, 0x49, RZ, 0xfc, !PT ;  /* 0x0000004900057812 */ /* 0x001fe400078efcff */
[-C--:B------:R-:W-:Y:S01]  /*10b50*/  IADD3 R4, P5, PT, R10, R2.reuse, RZ ;  /* 0x000000020a047210 */ /* 0x080fe20007fbe0ff */
[----:B------:R0:W-:Y:S01]  /*10b60*/  @P3 STG.E.U8 desc[UR26][R8.64], R11 ;  /* 0x0000000b08003986 */ /* 0x0001e2000c10111a */
[----:B--2---:R-:W-:Y:S01]  /*10b70*/  ISETP.LT.AND P2, PT, R12, UR4, !P0 ;  /* 0x000000040c007c0c */ /* 0x004fe2000c741270 */
[----:B------:R-:W2:Y:S01]  /*10b80*/  LDCU UR4, c[0x0][0x39c] ;  /* 0x00007380ff0477ac */ /* 0x000ea20008000800 */
[----:B-----5:R-:W-:Y:S02]  /*10b90*/  ISETP.LT.AND P3, PT, R5, UR6, !P0 ;  /* 0x0000000605007c0c */ /* 0x020fe4000c761270 */
[C---:B------:R-:W-:Y:S01]  /*10ba0*/  LEA.HI.X.SX32 R5, R10.reuse, R3, 0x1, P5 ;  /* 0x000000030a057211 */ /* 0x040fe200028f0eff */
[----:B------:R-:W-:Y:S01]  /*10bb0*/  VIADD R10, R10, UR5 ;  /* 0x000000050a0a7c36 */ /* 0x000fe20008000000 */
[----:B------:R-:W-:Y:S01]  /*10bc0*/  PRMT R13, R75, 0x9910, RZ ;  /* 0x000099104b0d7816 */ /* 0x000fe200000000ff */
[----:B------:R-:W5:Y:S01]  /*10bd0*/  LDCU UR6, c[0x0][0x39c] ;  /* 0x00007380ff0677ac */ /* 0x000f620008000800 */
[----:B------:R-:W-:Y:S01]  /*10be0*/  LOP3.LUT R12, R0, 0x4a, RZ, 0xfc, !PT ;  /* 0x0000004a000c7812 */ /* 0x000fe200078efcff */
[----:B------:R1:W-:Y:S01]  /*10bf0*/  @P4 STG.E.U8 desc[UR26][R4.64], R75 ;  /* 0x0000004b04004986 */ /* 0x0003e2000c10111a */
[C---:B----4-:R-:W-:Y:S01]  /*10c00*/  IADD3 R6, P4, PT, R10.reuse, R2, RZ ;  /* 0x000000020a067210 */ /* 0x050fe20007f9e0ff */
[----:B0-----:R-:W-:Y:S01]  /*10c10*/  VIADD R11, R10, UR5 ;  /* 0x000000050a0b7c36 */ /* 0x001fe20008000000 */
[----:B------:R-:W-:-:S02]  /*10c20*/  SHF.R.S32.HI R13, RZ, 0x8, R13 ;  /* 0x00000008ff0d7819 */ /* 0x000fc4000001140d */
[-C--:B------:R-:W-:Y:S02]  /*10c30*/  LEA.HI.X.SX32 R7, R10, R3.reuse, 0x1, P4 ;  /* 0x000000030a077211 */ /* 0x080fe400020f0eff */
[CC--:B------:R-:W-:Y:S02]  /*10c40*/  IADD3 R8, P4, PT, R11.reuse, R2.reuse, RZ ;  /* 0x000000020b087210 */ /* 0x0c0fe40007f9e0ff */
[----:B------:R-:W-:Y:S01]  /*10c50*/  LOP3.LUT R10, R0, 0x4b, RZ, 0xfc, !PT ;  /* 0x0000004b000a7812 */ /* 0x000fe200078efcff */
[----:B------:R0:W-:Y:S01]  /*10c60*/  @P6 STG.E.U8 desc[UR26][R6.64], R13 ;  /* 0x0000000d06006986 */ /* 0x0001e2000c10111a */
[C---:B------:R-:W-:Y:S01]  /*10c70*/  LEA.HI.X.SX32 R9, R11.reuse, R3, 0x1, P4 ;  /* 0x000000030b097211 */ /* 0x040fe200020f0eff */
[----:B------:R-:W-:Y:S01]  /*10c80*/  VIADD R11, R11, UR5 ;  /* 0x000000050b0b7c36 */ /* 0x000fe20008000000 */
[----:B--2---:R-:W-:Y:S01]  /*10c90*/  ISETP.LT.AND P4, PT, R10, UR4, !P0 ;  /* 0x000000040a007c0c */ /* 0x004fe2000c781270 */
[----:B------:R-:W2:Y:S01]  /*10ca0*/  LDCU UR4, c[0x0][0x39c] ;  /* 0x00007380ff0477ac */ /* 0x000ea20008000800 */
[----:B------:R-:W-:Y:S01]  /*10cb0*/  PRMT R10, R77, 0x9910, RZ ;  /* 0x000099104d0a7816 */ /* 0x000fe200000000ff */
[----:B------:R4:W-:Y:S01]  /*10cc0*/  @P2 STG.E.U8 desc[UR26][R8.64], R77 ;  /* 0x0000004d08002986 */ /* 0x0009e2000c10111a */
[----:B-1----:R-:W-:-:S02]  /*10cd0*/  IADD3 R4, P2, PT, R11, R2, RZ ;  /* 0x000000020b047210 */ /* 0x002fc40007f5e0ff */
[----:B------:R-:W-:Y:S01]  /*10ce0*/  ISETP.LT.AND P5, PT, R12, UR7, !P0 ;  /* 0x000000070c007c0c */ /* 0x000fe2000c7a1270 */
[----:B------:R-:W1:Y:S01]  /*10cf0*/  LDCU UR7, c[0x0][0x39c] ;  /* 0x00007380ff0777ac */ /* 0x000e620008000800 */
[C---:B------:R-:W-:Y:S01]  /*10d00*/  LEA.HI.X.SX32 R5, R11.reuse, R3, 0x1, P2 ;  /* 0x000000030b057211 */ /* 0x040fe200010f0eff */
[----:B------:R-:W-:Y:S01]  /*10d10*/  VIADD R11, R11, UR5 ;  /* 0x000000050b0b7c36 */ /* 0x000fe20008000000 */
[----:B0-----:R-:W-:Y:S02]  /*10d20*/  SHF.R.S32.HI R13, RZ, 0x8, R10 ;  /* 0x00000008ff0d7819 */ /* 0x001fe4000001140a */
[C---:B------:R-:W-:Y:S01]  /*10d30*/  LOP3.LUT R12, R0.reuse, 0x4c, RZ, 0xfc, !PT ;  /* 0x0000004c000c7812 */ /* 0x040fe200078efcff */
[C---:B------:R-:W-:Y:S01]  /*10d40*/  VIADD R10, R11.reuse, UR5 ;  /* 0x000000050b0a7c36 */ /* 0x040fe20008000000 */
[----:B------:R-:W-:Y:S01]  /*10d50*/  LOP3.LUT R14, R0, 0x54, RZ, 0xfc, !PT ;  /* 0x00000054000e7812 */ /* 0x000fe200078efcff */
[----:B------:R0:W-:Y:S01]  /*10d60*/  @P3 STG.E.U8 desc[UR26][R4.64], R13 ;  /* 0x0000000d04003986 */ /* 0x0001e2000c10111a */
[----:B-----5:R-:W-:Y:S01]  /*10d70*/  ISETP.LT.AND P2, PT, R12, UR6, !P0 ;  /* 0x000000060c007c0c */ /* 0x020fe2000c741270 */
[----:B------:R-:W5:Y:S01]  /*10d80*/  LDCU UR6, c[0x0][0x39c] ;  /* 0x00007380ff0677ac */ /* 0x000f620008000800 */
[----:B------:R-:W-:-:S02]  /*10d90*/  IADD3 R6, P3, PT, R11, R2, RZ ;  /* 0x000000020b067210 */ /* 0x000fc40007f7e0ff */
[----:B------:R-:W-:Y:S02]  /*10da0*/  PRMT R12, R79, 0x9910, RZ ;  /* 0x000099104f0c7816 */ /* 0x000fe400000000ff */
[----:B----4-:R-:W-:Y:S02]  /*10db0*/  LOP3.LUT R8, R0, 0x4d, RZ, 0xfc, !PT ;  /* 0x0000004d00087812 */ /* 0x010fe400078efcff */
[----:B------:R-:W-:Y:S01]  /*10dc0*/  LEA.HI.X.SX32 R7, R11, R3, 0x1, P3 ;  /* 0x000000030b077211 */ /* 0x000fe200018f0eff */
[----:B------:R-:W-:Y:S01]  /*10dd0*/  IMAD.MOV.U32 R11, RZ, RZ, R12 ;  /* 0x000000ffff0b7224 */ /* 0x000fe200078e000c */
[----:B--2---:R-:W-:Y:S01]  /*10de0*/  ISETP.LT.AND P3, PT, R8, UR4, !P0 ;  /* 0x0000000408007c0c */ /* 0x004fe2000c761270 */
[----:B------:R-:W2:Y:S01]  /*10df0*/  LDCU UR4, c[0x0][0x39c] ;  /* 0x00007380ff0477ac */ /* 0x000ea20008000800 */
[----:B------:R-:W-:Y:S01]  /*10e00*/  LOP3.LUT R9, R0, 0x4e, RZ, 0xfc, !PT ;  /* 0x0000004e00097812 */ /* 0x000fe200078efcff */
[----:B------:R4:W-:Y:S01]  /*10e10*/  @P5 STG.E.U8 desc[UR26][R6.64], R79 ;  /* 0x0000004f06005986 */ /* 0x0009e2000c10111a */
[----:B------:R-:W-:-:S02]  /*10e20*/  IADD3 R8, P6, PT, R10, R2, RZ ;  /* 0x000000020a087210 */ /* 0x000fc40007fde0ff */
[----:B-1----:R-:W-:Y:S01]  /*10e30*/  ISETP.LT.AND P5, PT, R9, UR7, !P0 ;  /* 0x0000000709007c0c */ /* 0x002fe2000c7a1270 */
[----:B------:R-:W1:Y:S01]  /*10e40*/  LDCU UR7, c[0x0][0x39c] ;  /* 0x00007380ff0777ac */ /* 0x000e620008000800 */
[C---:B------:R-:W-:Y:S01]  /*10e50*/  LEA.HI.X.SX32 R9, R10.reuse, R3, 0x1, P6 ;  /* 0x000000030a097211 */ /* 0x040fe200030f0eff */
[----:B------:R-:W-:Y:S01]  /*10e60*/  VIADD R10, R10, UR5 ;  /* 0x000000050a0a7c36 */ /* 0x000fe20008000000 */
[----:B------:R-:W-:Y:S02]  /*10e70*/  SHF.R.S32.HI R11, RZ, 0x8, R11 ;  /* 0x00000008ff0b7819 */ /* 0x000fe4000001140b */
[----:B0-----:R-:W-:Y:S02]  /*10e80*/  LOP3.LUT R5, R0, 0x4f, RZ, 0xfc, !PT ;  /* 0x0000004f00057812 */ /* 0x001fe400078efcff */
[----:B------:R-:W-:Y:S01]  /*10e90*/  PRMT R13, R81, 0x9910, RZ ;  /* 0x00009910510d7816 */ /* 0x000fe200000000ff */
[----:B------:R0:W-:Y:S01]  /*10ea0*/  @P4 STG.E.U8 desc[UR26][R8.64], R11 ;  /* 0x0000000b08004986 */ /* 0x0001e2000c10111a */
[----:B------:R-:W-:-:S02]  /*10eb0*/  IADD3 R4, P4, PT, R10, R2, RZ ;  /* 0x000000020a047210 */ /* 0x000fc40007f9e0ff */
[----:B-----5:R-:W-:Y:S01]  /*10ec0*/  ISETP.LT.AND P6, PT, R5, UR6, !P0 ;  /* 0x0000000605007c0c */ /* 0x020fe2000c7c1270 */
[----:B------:R-:W5:Y:S01]  /*10ed0*/  LDCU UR6, c[0x0][0x39c] ;  /* 0x00007380ff0677ac */ /* 0x000f620008000800 */
[CC--:B------:R-:W-:Y:S01]  /*10ee0*/  LEA.HI.X.SX32 R5, R10.reuse, R3.reuse, 0x1, P4 ;  /* 0x000000030a057211 */ /* 0x0c0fe200020f0eff */
[----:B------:R-:W-:Y:S01]  /*10ef0*/  VIADD R10, R10, UR5 ;  /* 0x000000050a0a7c36 */ /* 0x000fe20008000000 */
[----:B----4-:R-:W-:Y:S02]  /*10f00*/  LOP3.LUT R7, R0, 0x50, RZ, 0xfc, !PT ;  /* 0x0000005000077812 */ /* 0x010fe400078efcff */
[----:B------:R-:W-:Y:S01]  /*10f10*/  SHF.R.S32.HI R13, RZ, 0x8, R13 ;  /* 0x00000008ff0d7819 */ /* 0x000fe2000001140d */
[----:B------:R4:W-:Y:S01]  /*10f20*/  @P2 STG.E.U8 desc[UR26][R4.64], R81 ;  /* 0x0000005104002986 */ /* 0x0009e2000c10111a */
[C---:B------:R-:W-:Y:S01]  /*10f30*/  IADD3 R6, P2, PT, R10.reuse, R2, RZ ;  /* 0x000000020a067210 */ /* 0x040fe20007f5e0ff */
[C---:B0-----:R-:W-:Y:S01]  /*10f40*/  VIADD R11, R10.reuse, UR5 ;  /* 0x000000050a0b7c36 */ /* 0x041fe20008000000 */
[----:B--2---:R-:W-:Y:S01]  /*10f50*/  ISETP.LT.AND P4, PT, R7, UR4, !P0 ;  /* 0x0000000407007c0c */ /* 0x004fe2000c781270 */
[----:B------:R-:W0:Y:S01]  /*10f60*/  LDCU UR4, c[0x0][0x39c] ;  /* 0x00007380ff0477ac */ /* 0x000e220008000800 */
[----:B------:R-:W-:-:S02]  /*10f70*/  LEA.HI.X.SX32 R7, R10, R3, 0x1, P2 ;  /* 0x000000030a077211 */ /* 0x000fc400010f0eff */
[C---:B------:R-:W-:Y:S02]  /*10f80*/  LOP3.LUT R9, R0.reuse, 0x51, RZ, 0xfc, !PT ;  /* 0x0000005100097812 */ /* 0x040fe400078efcff */
[-C--:B------:R-:W-:Y:S01]  /*10f90*/  IADD3 R8, P2, PT, R11, R2.reuse, RZ ;  /* 0x000000020b087210 */ /* 0x080fe20007f5e0ff */
[----:B------:R2:W-:Y:S01]  /*10fa0*/  @P3 STG.E.U8 desc[UR26][R6.64], R13 ;  /* 0x0000000d06003986 */ /* 0x0005e2000c10111a */
[----:B-1----:R-:W-:Y:S01]  /*10fb0*/  ISETP.LT.AND P3, PT, R9, UR7, !P0 ;  /* 0x0000000709007c0c */ /* 0x002fe2000c761270 */
[----:B------:R-:W1:Y:S01]  /*10fc0*/  LDCU UR7, c[0x0][0x39c] ;  /* 0x00007380ff0777ac */ /* 0x000e620008000800 */
[C---:B------:R-:W-:Y:S01]  /*10fd0*/  LEA.HI.X.SX32 R9, R11.reuse, R3, 0x1, P2 ;  /* 0x000000030b097211 */ /* 0x040fe200010f0eff */
[----:B------:R-:W-:Y:S01]  /*10fe0*/  VIADD R11, R11, UR5 ;  /* 0x000000050b0b7c36 */ /* 0x000fe20008000000 */
[----:B----4-:R-:W-:Y:S02]  /*10ff0*/  PRMT R5, R83, 0x9910, RZ ;  /* 0x0000991053057816 */ /* 0x010fe400000000ff */
[----:B------:R-:W-:Y:S01]  /*11000*/  LOP3.LUT R10, R0, 0x52, RZ, 0xfc, !PT ;  /* 0x00000052000a7812 */ /* 0x000fe200078efcff */
[----:B------:R4:W-:Y:S01]  /*11010*/  @P5 STG.E.U8 desc[UR26][R8.64], R83 ;  /* 0x0000005308005986 */ /* 0x0009e2000c10111a */
[----:B------:R-:W-:-:S02]  /*11020*/  IADD3 R4, P5, PT, R11, R2, RZ ;  /* 0x000000020b047210 */ /* 0x000fc40007fbe0ff */
[----:B-----5:R-:W-:Y:S01]  /*11030*/  ISETP.LT.AND P2, PT, R10, UR6, !P0 ;  /* 0x000000060a007c0c */ /* 0x020fe2000c741270 */
[----:B--2---:R-:W-:Y:S01]  /*11040*/  IMAD.MOV.U32 R13, RZ, RZ, R5 ;  /* 0x000000ffff0d7224 */ /* 0x004fe200078e0005 */
[CC--:B------:R-:W-:Y:S01]  /*11050*/  LEA.HI.X.SX32 R5, R11.reuse, R3.reuse, 0x1, P5 ;  /* 0x000000030b057211 */ /* 0x0c0fe200028f0eff */
[----:B------:R-:W-:Y:S01]  /*11060*/  VIADD R10, R11, UR5 ;  /* 0x000000050b0a7c36 */ /* 0x000fe20008000000 */
[----:B------:R-:W-:Y:S01]  /*11070*/  LOP3.LUT R11, R0, 0x53, RZ, 0xfc, !PT ;  /* 0x00000053000b7812 */ /* 0x000fe200078efcff */
[----:B------:R-:W2:Y:S01]  /*11080*/  LDCU UR6, c[0x0][0x39c] ;  /* 0x00007380ff0677ac */ /* 0x000ea20008000800 */
        /* <DEDUP_REMOVED lines=11> */
[----:B-----5:R-:W-:Y:S02]  /*11140*/  SHF.R.S32.HI R13, RZ, 0x8, R12 ;  /* 0x00000008ff0d7819 */ /* 0x020fe4000001140c */
[----:B------:R-:W-:Y:S02]  /*11150*/  LEA.HI.X.SX32 R9, R10, R3, 0x1, P4 ;  /* 0x000000030a097211 */ /* 0x000fe400020f0eff */
[C---:B------:R-:W-:Y:S02]  /*11160*/  LOP3.LUT R5, R0.reuse, 0x55, RZ, 0xfc, !PT ;  /* 0x0000005500057812 */ /* 0x040fe400078efcff */
[----:B------:R-:W-:Y:S01]  /*11170*/  IADD3 R4, P5, PT, R11, R2, RZ ;  /* 0x000000020b047210 */ /* 0x000fe20007fbe0ff */
[----:B------:R4:W-:Y:S01]  /*11180*/  @P3 STG.E.U8 desc[UR26][R8.64], R13 ;  /* 0x0000000d08003986 */ /* 0x0009e2000c10111a */
[----:B0-----:R-:W-:-:S02]  /*11190*/  LOP3.LUT R6, R0, 0x56, RZ, 0xfc, !PT ;  /* 0x0000005600067812 */ /* 0x001fc400078efcff */
[----:B-1----:R-:W-:Y:S01]  /*111a0*/  ISETP.LT.AND P3, PT, R5, UR7, !P0 ;  /* 0x0000000705007c0c */ /* 0x002fe2000c761270 */
[----:B------:R-:W0:Y:S01]  /*111b0*/  LDCU UR7, c[0x0][0x39c] ;  /* 0x00007380ff0777ac */ /* 0x000e220008000800 */
[CC--:B------:R-:W-:Y:S01]  /*111c0*/  LEA.HI.X.SX32 R5, R11.reuse, R3.reuse, 0x1, P5 ;  /* 0x000000030b057211 */ /* 0x0c0fe200028f0eff */
[----:B------:R-:W-:Y:S01]  /*111d0*/  VIADD R11, R11, UR5 ;  /* 0x000000050b0b7c36 */ /* 0x000fe20008000000 */
[----:B------:R-:W-:Y:S01]  /*111e0*/  ISETP.LT.AND P5, PT, R6, UR4, !P0 ;  /* 0x0000000406007c0c */ /* 0x000fe2000c7a1270 */
[----:B------:R-:W1:Y:S01]  /*111f0*/  LDCU UR4, c[0x0][0x39c] ;  /* 0x00007380ff0477ac */ /* 0x000e620008000800 */
[----:B------:R-:W-:Y:S01]  /*11200*/  PRMT R7, R87, 0x9910, RZ ;  /* 0x0000991057077816 */ /* 0x000fe200000000ff */
[----:B------:R5:W-:Y:S01]  /*11210*/  @P2 STG.E.U8 desc[UR26][R4.64], R87 ;  /* 0x0000005704002986 */ /* 0x000be2000c10111a */
[----:B--2---:R-:W-:Y:S01]  /*11220*/  ISETP.LT.AND P4, PT, R14, UR6, !P0 ;  /* 0x000000060e007c0c */ /* 0x004fe2000c781270 */
[----:B------:R-:W2:Y:S01]  /*11230*/  LDCU UR6, c[0x0][0x39c] ;  /* 0x00007380ff0677ac */ /* 0x000ea20008000800 */
[C---:B------:R-:W-:Y:S01]  /*11240*/  IADD3 R6, P2, PT, R11.reuse, R2, RZ ;  /* 0x000000020b067210 */ /* 0x040fe20007f5e0ff */
[----:B------:R-:W-:Y:S01]  /*11250*/  VIADD R10, R11, UR5 ;  /* 0x000000050b0a7c36 */ /* 0x000fe20008000000 */
[----:B----4-:R-:W-:Y:S01]  /*11260*/  PRMT R13, R89, 0x9910, RZ ;  /* 0x00009910590d7816 */ /* 0x010fe200000000ff */
        /* <DEDUP_REMOVED lines=9> */
[----:B-1----:R-:W-:Y:S01]  /*11300*/  ISETP.LT.AND P2, PT, R4, UR4, !P0 ;  /* 0x0000000404007c0c */ /* 0x002fe2000c741270 */
[----:B------:R1:W-:Y:S01]  /*11310*/  @P4 STG.E.U8 desc[UR26][R8.64], R89 ;  /* 0x0000005908004986 */ /* 0x0003e2000c10111a */
[----:B------:R-:W-:Y:S01]  /*11320*/  IADD3 R4, P6, PT, R10, R2, RZ ;  /* 0x000000020a047210 */ /* 0x000fe20007fde0ff */
[----:B------:R-:W5:Y:S01]  /*11330*/  LDCU UR4, c[0x0][0x39c] ;  /* 0x00007380ff0477ac */ /* 0x000f620008000800 */
[----:B--2---:R-:W-:-:S02]  /*11340*/  ISETP.LT.AND P4, PT, R5, UR6, !P0 ;  /* 0x0000000605007c0c */ /* 0x004fc4000c781270 */
[C---:B------:R-:W-:Y:S01]  /*11350*/  LEA.HI.X.SX32 R5, R10.reuse, R3, 0x1, P6 ;  /* 0x000000030a057211 */ /* 0x040fe200030f0eff */
[----:B------:R-:W-:Y:S01]  /*11360*/  VIADD R10, R10, UR5 ;  /* 0x000000050a0a7c36 */ /* 0x000fe20008000000 */
[----:B------:R-:W-:Y:S01]  /*11370*/  SHF.R.S32.HI R13, RZ, 0x8, R13 ;  /* 0x00000008ff0d7819 */ /* 0x000fe2000001140d */
[----:B------:R-:W2:Y:S01]  /*11380*/  LDCU UR6, c[0x0][0x39c] ;  /* 0x00007380ff0677ac */ /* 0x000ea20008000800 */
[----:B------:R-:W-:Y:S01]  /*11390*/  LOP3.LUT R12, R0, 0x59, RZ, 0xfc, !PT ;  /* 0x00000059000c7812 */ /* 0x000fe200078efcff */
[----:B----4-:R-:W-:Y:S01]  /*113a0*/  VIADD R11, R10, UR5 ;  /* 0x000000050a0b7c36 */ /* 0x010fe20008000000 */
[----:B------:R-:W-:Y:S01]  /*113b0*/  LOP3.LUT R14, R0, 0x66, RZ, 0xfc, !PT ;  /* 0x00000066000e7812 */ /* 0x000fe200078efcff */
[----:B------:R4:W-:Y:S01]  /*113c0*/  @P3 STG.E.U8 desc[UR26][R4.64], R13 ;  /* 0x0000000d04003986 */ /* 0x0009e2000c10111a */
[----:B------:R-:W-:Y:S02]  /*113d0*/  IADD3 R6, P3, PT, R10, R2, RZ ;  /* 0x000000020a067210 */ /* 0x000fe40007f7e0ff */
[----:B-1----:R-:W-:-:S02]  /*113e0*/  PRMT R9, R91, 0x9910, RZ ;  /* 0x000099105b097816 */ /* 0x002fc400000000ff */
[-C--:B------:R-:W-:Y:S02]  /*113f0*/  LEA.HI.X.SX32 R7, R10, R3.reuse, 0x1, P3 ;  /* 0x000000030a077211 */ /* 0x080fe400018f0eff */
[C---:B------:R-:W-:Y:S01]  /*11400*/  IADD3 R8, P3, PT, R11.reuse, R2, RZ ;  /* 0x000000020b087210 */ /* 0x040fe20007f7e0ff */
[----:B------:R-:W-:Y:S01]  /*11410*/  IMAD.MOV.U32 R10, RZ, RZ, R9 ;  /* 0x000000ffff0a7224 */ /* 0x000fe200078e0009 */
[----:B0-----:R-:W-:Y:S01]  /*11420*/  ISETP.LT.AND P6, PT, R12, UR7, !P0 ;  /* 0x000000070c007c0c */ /* 0x001fe2000c7c1270 */
[----:B------:R-:W0:Y:S01]  /*11430*/  LDCU UR7, c[0x0][0x39c] ;  /* 0x00007380ff0777ac */ /* 0x000e220008000800 */
[C---:B------:R-:W-:Y:S01]  /*11440*/  LEA.HI.X.SX32 R9, R11.reuse, R3, 0x1, P3 ;  /* 0x000000030b097211 */ /* 0x040fe200018f0eff */
[----:B------:R-:W-:Y:S01]  /*11450*/  VIADD R11, R11, UR5 ;  /* 0x000000050b0b7c36 */ /* 0x000fe20008000000 */
[----:B----4-:R-:W-:Y:S01]  /*11460*/  SHF.R.S32.HI R13, RZ, 0x8, R10 ;  /* 0x00000008ff0d7819 */ /* 0x010fe2000001140a */
[----:B------:R1:W-:Y:S01]  /*11470*/  @P5 STG.E.U8 desc[UR26][R6.64], R91 ;  /* 0x0000005b06005986 */ /* 0x0003e2000c10111a */
[----:B------:R-:W-:-:S02]  /*11480*/  LOP3.LUT R5, R0, 0x5b, RZ, 0xfc, !PT ;  /* 0x0000005b00057812 */ /* 0x000fc400078efcff */
[----:B------:R-:W-:Y:S01]  /*11490*/  LOP3.LUT R12, R0, 0x5a, RZ, 0xfc, !PT ;  /* 0x0000005a000c7812 */ /* 0x000fe200078efcff */
[----:B------:R4:W-:Y:S01]  /*114a0*/  @P2 STG.E.U8 desc[UR26][R8.64], R13 ;  /* 0x0000000d08002986 */ /* 0x0009e2000c10111a */
[----:B------:R-:W-:Y:S02]  /*114b0*/  IADD3 R4, P5, PT, R11, R2, RZ ;  /* 0x000000020b047210 */ /* 0x000fe40007fbe0ff */
[----:B--2---:R-:W-:Y:S01]  /*114c0*/  ISETP.LT.AND P2, PT, R5, UR6, !P0 ;  /* 0x0000000605007c0c */ /* 0x004fe2000c741270 */
[----:B------:R-:W2:Y:S01]  /*114d0*/  LDCU UR6, c[0x0][0x39c] ;  /* 0x00007380ff0677ac */ /* 0x000ea20008000800 */
[----:B-----5:R-:W-:Y:S02]  /*114e0*/  ISETP.LT.AND P3, PT, R12, UR4, !P0 ;  /* 0x000000040c007c0c */ /* 0x020fe4000c761270 */
[C---:B------:R-:W-:Y:S01]  /*114f0*/  LEA.HI.X.SX32 R5, R11.reuse, R3, 0x1, P5 ;  /* 0x000000030b057211 */ /* 0x040fe200028f0eff */
[----:B------:R-:W5:Y:S01]  /*11500*/  LDCU UR4, c[0x0][0x39c] ;  /* 0x00007380ff0477ac */ /* 0x000f620008000800 */
[----:B------:R-:W-:Y:S01]  /*11510*/  VIADD R11, R11, UR5 ;  /* 0x000000050b0b7c36 */ /* 0x000fe20008000000 */
[----:B-1----:R-:W-:-:S02]  /*11520*/  PRMT R7, R93, 0x9910, RZ ;  /* 0x000099105d077816 */ /* 0x002fc400000000ff */
        /* <DEDUP_REMOVED lines=18> */
[----:B-1----:R-:W-:Y:S02]  /*11650*/  IADD3 R4, P3, PT, R10, R2, RZ ;  /* 0x000000020a047210 */ /* 0x002fe40007f7e0ff */
[----:B------:R-:W-:-:S02]  /*11660*/  SHF.R.S32.HI R13, RZ, 0x8, R13 ;  /* 0x00000008ff0d7819 */ /* 0x000fc4000001140d */
[C---:B------:R-:W-:Y:S01]  /*11670*/  LEA.HI.X.SX32 R5, R10.reuse, R3, 0x1, P3 ;  /* 0x000000030a057211 */ /* 0x040fe200018f0eff */
[----:B------:R-:W-:Y:S01]  /*11680*/  VIADD R10, R10, UR5 ;  /* 0x000000050a0a7c36 */ /* 0x000fe20008000000 */
[----:B------:R-:W-:-:S03]  /*11690*/  LOP3.LUT R12, R0, 0x5e, RZ, 0xfc, !PT ;  /* 0x0000005e000c7812 */ /* 0x000fc600078efcff */
[----:B------:R1:W-:Y:S01]  /*116a0*/  @P2 STG.E.U8 desc[UR26][R4.64], R13 ;  /* 0x0000000d04002986 */ /* 0x0003e2000c10111a */
[----:B--2---:R-:W-:Y:S01]  /*116b0*/  ISETP.LT.AND P3, PT, R12, UR6, !P0 ;  /* 0x000000060c007c0c */ /* 0x004fe2000c761270 */
[----:B------:R-:W2:Y:S01]  /*116c0*/  LDCU UR6, c[0x0][0x39c] ;  /* 0x00007380ff0677ac */ /* 0x000ea20008000800 */
        /* <DEDUP_REMOVED lines=15> */
[----:B-1----:R-:W-:Y:S02]  /*117c0*/  SHF.R.S32.HI R13, RZ, 0x8, R10 ;  /* 0x00000008ff0d7819 */ /* 0x002fe4000001140a */
[----:B------:R-:W-:Y:S02]  /*117d0*/  LOP3.LUT R5, R0, 0x61, RZ, 0xfc, !PT ;  /* 0x0000006100057812 */ /* 0x000fe400078efcff */
[----:B------:R-:W-:Y:S01]  /*117e0*/  PRMT R10, R99, 0x9910, RZ ;  /* 0x00009910630a7816 */ /* 0x000fe200000000ff */
[----:B------:R1:W-:Y:S01]  /*117f0*/  @P4 STG.E.U8 desc[UR26][R8.64], R13 ;  /* 0x0000000d08004986 */ /* 0x0003e2000c10111a */
[----:B------:R-:W-:-:S02]  /*11800*/  IADD3 R4, P4, PT, R11, R2, RZ ;  /* 0x000000020b047210 */ /* 0x000fc40007f9e0ff */
[----:B--2---:R-:W-:Y:S01]  /*11810*/  ISETP.LT.AND P6, PT, R5, UR6, !P0 ;  /* 0x0000000605007c0c */ /* 0x004fe2000c7c1270 */
[----:B------:R-:W2:Y:S01]  /*11820*/  LDCU UR6, c[0x0][0x39c] ;  /* 0x00007380ff0677ac */ /* 0x000ea20008000800 */
[CC--:B------:R-:W-:Y:S01]  /*11830*/  LEA.HI.X.SX32 R5, R11.reuse, R3.reuse, 0x1, P4 ;  /* 0x000000030b057211 */ /* 0x0c0fe200020f0eff */
[----:B------:R-:W-:Y:S01]  /*11840*/  VIADD R11, R11, UR5 ;  /* 0x000000050b0b7c36 */ /* 0x000fe20008000000 */
[C---:B----4-:R-:W-:Y:S02]  /*11850*/  LOP3.LUT R7, R0.reuse, 0x62, RZ, 0xfc, !PT ;  /* 0x0000006200077812 */ /* 0x050fe400078efcff */
[----:B------:R-:W-:Y:S01]  /*11860*/  LOP3.LUT R12, R0, 0x64, RZ, 0xfc, !PT ;  /* 0x00000064000c7812 */ /* 0x000fe200078efcff */
[----:B------:R4:W-:Y:S01]  /*11870*/  @P3 STG.E.U8 desc[UR26][R4.64], R99 ;  /* 0x0000006304003986 */ /* 0x0009e2000c10111a */
[----:B------:R-:W-:Y:S01]  /*11880*/  IADD3 R6, P4, PT, R11, R2, RZ ;  /* 0x000000020b067210 */ /* 0x000fe20007f9e0ff */
[----:B-1----:R-:W-:Y:S01]  /*11890*/  IMAD.MOV.U32 R8, RZ, RZ, R10 ;  /* 0x000000ffff087224 */ /* 0x002fe200078e000a */
        /* <DEDUP_REMOVED lines=13> */
[----:B--2---:R-:W-:Y:S01]  /*11970*/  ISETP.LT.AND P4, PT, R12, UR6, !P0 ;  /* 0x000000060c007c0c */ /* 0x004fe2000c781270 */
[----:B------:R2:W-:Y:S01]  /*11980*/  @P5 STG.E.U8 desc[UR26][R8.64], R101 ;  /* 0x0000006508005986 */ /* 0x0005e2000c10111a */
[C---:B----4-:R-:W-:Y:S01]  /*11990*/  IADD3 R4, P5, PT, R10.reuse, R2, RZ ;  /* 0x000000020a047210 */ /* 0x050fe20007fbe0ff */
[----:B------:R-:W4:Y:S01]  /*119a0*/  LDCU UR6, c[0x0][0x39c] ;  /* 0x00007380ff0677ac */ /* 0x000f220008000800 */
[----:B------:R-:W-:Y:S01]  /*119b0*/  SHF.R.S32.HI R13, RZ, 0x8, R13 ;  /* 0x00000008ff0d7819 */ /* 0x000fe2000001140d */
[C---:B-1----:R-:W-:Y:S01]  /*119c0*/  VIADD R11, R10.reuse, UR5 ;  /* 0x000000050a0b7c36 */ /* 0x042fe20008000000 */
        /* <DEDUP_REMOVED lines=10> */
[CC--:B--2---:R-:W-:Y:S01]  /*11a70*/  IADD3 R8, P3, PT, R11.reuse, R2.reuse, RZ ;  /* 0x000000020b087210 */ /* 0x0c4fe20007f7e0ff */
[C---:B------:R-:W-:Y:S01]  /*11a80*/  VIADD R10, R11.reuse, UR5 ;  /* 0x000000050b0a7c36 */ /* 0x040fe20008000000 */
[----:B-1----:R-:W-:Y:S02]  /*11a90*/  LOP3.LUT R5, R0, 0x67, RZ, 0xfc, !PT ;  /* 0x0000006700057812 */ /* 0x002fe400078efcff */
        /* <DEDUP_REMOVED lines=51> */
[----:B--2---:R-:W-:Y:S01]  /*11dd0*/  ISETP.LT.AND P2, PT, R12, UR4, !P0 ;  /* 0x000000040c007c0c */ /* 0x004fe2000c741270 */
[----:B------:R0:W-:Y:S01]  /*11de0*/  @P4 STG.E.U8 desc[UR26][R8.64], R11 ;  /* 0x0000000b08004986 */ /* 0x0001e2000c10111a */
[CC--:B------:R-:W-:Y:S01]  /*11df0*/  IADD3 R4, P4, PT, R10.reuse, R2.reuse, RZ ;  /* 0x000000020a047210 */ /* 0x0c0fe20007f9e0ff */
        /* <DEDUP_REMOVED lines=82> */
[-C--:B------:R-:W-:Y:S02]  /*12320*/  IADD3 R6, P4, PT, R10, R2.reuse, RZ ;  /* 0x000000020a067210 */ /* 0x080fe40007f9e0ff */
        /* <DEDUP_REMOVED lines=8> */
[----:B----4-:R-:W-:-:S02]  /*123b0*/  IADD3 R8, P2, PT, R10, R2, RZ ;  /* 0x000000020a087210 */ /* 0x010fc40007f5e0ff */
[----:B-1----:R-:W-:Y:S02]  /*123c0*/  ISETP.LT.AND P6, PT, R13, UR7, !P0 ;  /* 0x000000070d007c0c */ /* 0x002fe4000c7c1270 */
[C---:B------:R-:W-:Y:S01]  /*123d0*/  LEA.HI.X.SX32 R9, R10.reuse, R3, 0x1, P2 ;  /* 0x000000030a097211 */ /* 0x040fe200010f0eff */
[----:B------:R-:W-:Y:S01]  /*123e0*/  VIADD R10, R10, UR5 ;  /* 0x000000050a0a7c36 */ /* 0x000fe20008000000 */
[----:B-----5:R-:W-:Y:S02]  /*123f0*/  SHF.R.S32.HI R11, RZ, 0x8, R12 ;  /* 0x00000008ff0b7819 */ /* 0x020fe4000001140c */
[----:B--2---:R-:W-:Y:S01]  /*12400*/  ISETP.LT.AND P2, PT, R14, UR6, !P0 ;  /* 0x000000060e007c0c */ /* 0x004fe2000c741270 */
[----:B------:R-:W1:Y:S01]  /*12410*/  LDCU UR6, c[0x0][0x39c] ;  /* 0x00007380ff0677ac */ /* 0x000e620008000800 */
[----:B------:R-:W-:Y:S01]  /*12420*/  PRMT R13, R123, 0x9910, RZ ;  /* 0x000099107b0d7816 */ /* 0x000fe200000000ff */
[----:B------:R2:W-:Y:S01]  /*12430*/  @P5 STG.E.U8 desc[UR26][R8.64], R11 ;  /* 0x0000000b08005986 */ /* 0x0005e2000c10111a */
[----:B------:R-:W-:-:S02]  /*12440*/  IADD3 R4, P5, PT, R10, R2, RZ ;  /* 0x000000020a047210 */ /* 0x000fc40007fbe0ff */
[----:B---3--:R-:W-:Y:S02]  /*12450*/  LOP3.LUT R6, R0, 0x7a, RZ, 0xfc, !PT ;  /* 0x0000007a00067812 */ /* 0x008fe400078efcff */
[C---:B------:R-:W-:Y:S01]  /*12460*/  LEA.HI.X.SX32 R5, R10.reuse, R3, 0x1, P5 ;  /* 0x000000030a057211 */ /* 0x040fe200028f0eff */
[----:B------:R-:W-:Y:S01]  /*12470*/  VIADD R10, R10, UR5 ;  /* 0x000000050a0a7c36 */ /* 0x000fe20008000000 */
[----:B0-----:R-:W-:Y:S01]  /*12480*/  ISETP.LT.AND P5, PT, R6, UR4, !P0 ;  /* 0x0000000406007c0c */ /* 0x001fe2000c7a1270 */
[----:B------:R-:W0:Y:S01]  /*12490*/  LDCU UR4, c[0x0][0x39c] ;  /* 0x00007380ff0477ac */ /* 0x000e220008000800 */
[----:B------:R-:W-:Y:S01]  /*124a0*/  SHF.R.S32.HI R13, RZ, 0x8, R13 ;  /* 0x00000008ff0d7819 */ /* 0x000fe2000001140d */
[----:B------:R3:W-:Y:S01]  /*124b0*/  @P3 STG.E.U8 desc[UR26][R4.64], R123 ;  /* 0x0000007b04003986 */ /* 0x0007e2000c10111a */
[C---:B------:R-:W-:Y:S01]  /*124c0*/  IADD3 R6, P3, PT, R10.reuse, R2, RZ ;  /* 0x000000020a067210 */ /* 0x040fe20007f7e0ff */
[----:B--2---:R-:W-:Y:S01]  /*124d0*/  VIADD R11, R10, UR5 ;  /* 0x000000050a0b7c36 */ /* 0x004fe20008000000 */
[----:B------:R-:W-:-:S02]  /*124e0*/  LOP3.LUT R12, R0, 0x7b, RZ, 0xfc, !PT ;  /* 0x0000007b000c7812 */ /* 0x000fc400078efcff */
[-C--:B------:R-:W-:Y:S02]  /*124f0*/  LEA.HI.X.SX32 R7, R10, R3.reuse, 0x1, P3 ;  /* 0x000000030a077211 */ /* 0x080fe400018f0eff */
[CC--:B------:R-:W-:Y:S02]  /*12500*/  IADD3 R8, P3, PT, R11.reuse, R2.reuse, RZ ;  /* 0x000000020b087210 */ /* 0x0c0fe40007f7e0ff */
[----:B------:R-:W-:Y:S01]  /*12510*/  LOP3.LUT R10, R0, 0x7c, RZ, 0xfc, !PT ;  /* 0x0000007c000a7812 */ /* 0x000fe200078efcff */
[----:B------:R2:W-:Y:S01]  /*12520*/  @P4 STG.E.U8 desc[UR26][R6.64], R13 ;  /* 0x0000000d06004986 */ /* 0x0005e2000c10111a */
[CC--:B------:R-:W-:Y:S01]  /*12530*/  LEA.HI.X.SX32 R9, R11.reuse, R3.reuse, 0x1, P3 ;  /* 0x000000030b097211 */ /* 0x0c0fe200018f0eff */
[----:B------:R-:W-:Y:S01]  /*12540*/  VIADD R11, R11, UR5 ;  /* 0x000000050b0b7c36 */ /* 0x000fe20008000000 */
[----:B-1----:R-:W-:Y:S01]  /*12550*/  ISETP.LT.AND P4, PT, R12, UR6, !P0 ;  /* 0x000000060c007c0c */ /* 0x002fe2000c781270 */
[----:B------:R-:W1:Y:S01]  /*12560*/  LDCU UR6, c[0x0][0x39c] ;  /* 0x00007380ff0677ac */ /* 0x000e620008000800 */
[----:B------:R-:W-:Y:S01]  /*12570*/  LOP3.LUT R0, R0, 0x7e, RZ, 0xfc, !PT ;  /* 0x0000007e00007812 */ /* 0x000fe200078efcff */
[----:B------:R4:W-:Y:S01]  /*12580*/  @P2 STG.E.U8 desc[UR26][R8.64], R125 ;  /* 0x0000007d08002986 */ /* 0x0009e2000c10111a */
[----:B0-----:R-:W-:Y:S01]  /*12590*/  ISETP.LT.AND P3, PT, R10, UR4, !P0 ;  /* 0x000000040a007c0c */ /* 0x001fe2000c761270 */
[C---:B------:R-:W-:Y:S01]  /*125a0*/  VIADD R10, R11.reuse, UR5 ;  /* 0x000000050b0a7c36 */ /* 0x040fe20008000000 */
[CC--:B---3--:R-:W-:Y:S01]  /*125b0*/  IADD3 R4, P2, PT, R11.reuse, R2.reuse, RZ ;  /* 0x000000020b047210 */ /* 0x0c8fe20007f5e0ff */
[----:B------:R-:W0:Y:S03]  /*125c0*/  LDCU UR4, c[0x0][0x39c] ;  /* 0x00007380ff0477ac */ /* 0x000e260008000800 */
[----:B------:R-:W-:Y:S01]  /*125d0*/  LEA.HI.X.SX32 R5, R11, R3, 0x1, P2 ;  /* 0x000000030b057211 */ /* 0x000fe200010f0eff */
[C---:B------:R-:W-:Y:S01]  /*125e0*/  VIADD R11, R10.reuse, UR5 ;  /* 0x000000050a0b7c36 */ /* 0x040fe20008000000 */
[----:B--2---:R-:W-:-:S03]  /*125f0*/  IADD3 R6, P2, PT, R10, R2, RZ ;  /* 0x000000020a067210 */ /* 0x004fc60007f5e0ff */
[C---:B------:R-:W-:Y:S01]  /*12600*/  VIADD R13, R11.reuse, UR5 ;  /* 0x000000050b0d7c36 */ /* 0x040fe20008000000 */
[----:B------:R2:W-:Y:S01]  /*12610*/  @P6 STG.E.U8 desc[UR26][R4.64], R17 ;  /* 0x0000001104006986 */ /* 0x0005e2000c10111a */
[-C--:B----4-:R-:W-:Y:S02]  /*12620*/  IADD3 R8, P6, PT, R11, R2.reuse, RZ ;  /* 0x000000020b087210 */ /* 0x090fe40007fde0ff */
[----:B------:R-:W-:Y:S01]  /*12630*/  VIADD R14, R13, UR5 ;  /* 0x000000050d0e7c36 */ /* 0x000fe20008000000 */
[-C--:B------:R-:W-:Y:S02]  /*12640*/  LEA.HI.X.SX32 R7, R10, R3.reuse, 0x1, P2 ;  /* 0x000000030a077211 */ /* 0x080fe400010f0eff */
[-C--:B------:R-:W-:Y:S01]  /*12650*/  LEA.HI.X.SX32 R9, R11, R3.reuse, 0x1, P6 ;  /* 0x000000030b097211 */ /* 0x080fe200030f0eff */
[C---:B------:R-:W-:Y:S01]  /*12660*/  VIADD R15, R14.reuse, UR5 ;  /* 0x000000050e0f7c36 */ /* 0x040fe20008000000 */
[-C--:B------:R-:W-:Y:S01]  /*12670*/  IADD3 R10, P2, PT, R13, R2.reuse, RZ ;  /* 0x000000020d0a7210 */ /* 0x080fe20007f5e0ff */
[----:B------:R3:W-:Y:S01]  /*12680*/  @P5 STG.E.U8 desc[UR26][R6.64], R127 ;  /* 0x0000007f06005986 */ /* 0x0007e2000c10111a */
[----:B------:R-:W-:Y:S01]  /*12690*/  IADD3 R12, P6, PT, R14, R2, RZ ;  /* 0x000000020e0c7210 */ /* 0x000fe20007fde0ff */
[----:B------:R-:W-:Y:S01]  /*126a0*/  VIADD R16, R15, UR5 ;  /* 0x000000050f107c36 */ /* 0x000fe20008000000 */
[----:B------:R-:W-:-:S02]  /*126b0*/  LEA.HI.X.SX32 R11, R13, R3, 0x1, P2 ;  /* 0x000000030d0b7211 */ /* 0x000fc400010f0eff */
[-C--:B------:R-:W-:Y:S02]  /*126c0*/  LEA.HI.X.SX32 R13, R14, R3.reuse, 0x1, P6 ;  /* 0x000000030e0d7211 */ /* 0x080fe400030f0eff */
[-C--:B--2---:R-:W-:Y:S02]  /*126d0*/  IADD3 R4, P6, PT, R16, R2.reuse, RZ ;  /* 0x0000000210047210 */ /* 0x084fe40007fde0ff */
[----:B0-----:R-:W-:Y:S02]  /*126e0*/  ISETP.LT.AND P2, PT, R18, UR4, !P0 ;  /* 0x0000000412007c0c */ /* 0x001fe4000c741270 */
[----:B------:R-:W-:Y:S02]  /*126f0*/  LEA.HI.X.SX32 R5, R16, R3, 0x1, P6 ;  /* 0x0000000310057211 */ /* 0x000fe400030f0eff */
[----:B-1----:R-:W-:Y:S02]  /*12700*/  ISETP.LT.AND P0, PT, R0, UR6, !P0 ;  /* 0x0000000600007c0c */ /* 0x002fe4000c701270 */
[----:B------:R-:W-:-:S02]  /*12710*/  IADD3 R2, P6, PT, R15, R2, RZ ;  /* 0x000000020f027210 */ /* 0x000fc40007fde0ff */
[----:B------:R-:W-:Y:S02]  /*12720*/  PRMT R0, R127, 0x9910, RZ ;  /* 0x000099107f007816 */ /* 0x000fe400000000ff */
[----:B------:R-:W-:Y:S02]  /*12730*/  PRMT R17, R129, 0x9910, RZ ;  /* 0x0000991081117816 */ /* 0x000fe400000000ff */
[----:B------:R-:W-:Y:S02]  /*12740*/  LEA.HI.X.SX32 R3, R15, R3, 0x1, P6 ;  /* 0x000000030f037211 */ /* 0x000fe400030f0eff */
[----:B------:R-:W-:Y:S02]  /*12750*/  SHF.R.S32.HI R15, RZ, 0x8, R0 ;  /* 0x00000008ff0f7819 */ /* 0x000fe40000011400 */
[----:B------:R-:W-:-:S03]  /*12760*/  SHF.R.S32.HI R17, RZ, 0x8, R17 ;  /* 0x00000008ff117819 */ /* 0x000fc60000011411 */
[----:B------:R3:W-:Y:S04]  /*12770*/  @P4 STG.E.U8 desc[UR26][R8.64], R15 ;  /* 0x0000000f08004986 */ /* 0x0007e8000c10111a */
[----:B------:R3:W-:Y:S04]  /*12780*/  @P3 STG.E.U8 desc[UR26][R10.64], R129 ;  /* 0x000000810a003986 */ /* 0x0007e8000c10111a */
[----:B------:R3:W-:Y:S04]  /*12790*/  @P2 STG.E.U8 desc[UR26][R12.64], R17 ;  /* 0x000000110c002986 */ /* 0x0007e8000c10111a */
[----:B------:R3:W-:Y:S04]  /*127a0*/  @P0 STG.E.U8 desc[UR26][R2.64], R131 ;  /* 0x0000008302000986 */ /* 0x0007e8000c10111a */
[----:B------:R3:W-:Y:S01]  /*127b0*/  @P1 STG.E.U8 desc[UR26][R4.64], R19 ;  /* 0x0000001304001986 */ /* 0x0007e2000c10111a */
[----:B------:R-:W-:Y:S06]  /*127c0*/  BAR.SYNC.DEFER_BLOCKING 0x0 ;  /* 0x0000000000007b1d */ /* 0x000fec0000010000 */
[----:B------:R-:W-:Y:S05]  /*127d0*/  BRA.U UP0, `(.L_x_13) ;  /* 0x0000000100a07547 */ /* 0x000fea000b800000 */
[----:B------:R-:W0:Y:S01]  /*127e0*/  S2UR UR5, SR_CgaCtaId ;  /* 0x00000000000579c3 */ /* 0x000e220000008800 */
[----:B------:R-:W-:Y:S01]  /*127f0*/  NOP ;  /* 0x0000000000007918 */ /* 0x000fe20000000000 */
[----:B------:R-:W-:Y:S01]  /*12800*/  UMOV UR4, 0x50 ;  /* 0x0000005000047882 */ /* 0x000fe20000000000 */
[----:B------:R-:W-:Y:S02]  /*12810*/  IMAD.U32 R0, RZ, RZ, UR12 ;  /* 0x0000000cff007e24 */ /* 0x000fe4000f8e00ff */
[----:B---3--:R-:W-:Y:S02]  /*12820*/  IMAD.MOV.U32 R3, RZ, RZ, 0xf ;  /* 0x0000000fff037424 */ /* 0x008fe400078e00ff */
[----:B------:R-:W-:Y:S01]  /*12830*/  IMAD.MOV.U32 R7, RZ, RZ, 0x1 ;  /* 0x00000001ff077424 */ /* 0x000fe200078e00ff */
[----:B------:R-:W-:-:S04]  /*12840*/  LOP3.LUT R0, R0, 0xffff, RZ, 0xc0, !PT ;  /* 0x0000ffff00007812 */ /* 0x000fc800078ec0ff */
[----:B------:R-:W-:-:S05]  /*12850*/  SHF.R.U32.HI R0, RZ, 0x5, R0 ;  /* 0x00000005ff007819 */ /* 0x000fca0000011600 */
[----:B------:R-:W-:Y:S01]  /*12860*/  VIADD R2, R0, 0x10 ;  /* 0x0000001000027836 */ /* 0x000fe20000000000 */
[----:B------:R-:W-:Y:S01]  /*12870*/  SHF.L.U32 R0, R3, R0, RZ ;  /* 0x0000000003007219 */ /* 0x000fe200000006ff */
[----:B0-----:R-:W-:-:S03]  /*12880*/  ULEA UR6, UR5, UR4, 0x18 ;  /* 0x0000000405067291 */ /* 0x001fc6000f8ec0ff */
[----:B------:R-:W-:-:S04]  /*12890*/  SHF.L.U32 R3, R7, R2, RZ ;  /* 0x0000000207037219 */ /* 0x000fc800000006ff */
[----:B------:R-:W-:Y:S02]  /*128a0*/  LOP3.LUT R0, R3, R0, RZ, 0xfc, !PT ;  /* 0x0000000003007212 */ /* 0x000fe400078efcff */
[----:B------:R-:W0:Y:S02]  /*128b0*/  LDS R5, [UR6] ;  /* 0x00000006ff057984 */ /* 0x000e240008000800 */
[C---:B------:R-:W-:Y:S02]  /*128c0*/  LOP3.LUT R2, R0.reuse, 0xffff, RZ, 0xc0, !PT ;  /* 0x0000ffff00027812 */ /* 0x040fe400078ec0ff */
[----:B0-----:R-:W-:-:S04]  /*128d0*/  LOP3.LUT R3, R0, 0xffff, R5, 0x80, !PT ;  /* 0x0000ffff00037812 */ /* 0x001fc800078e8005 */
[----:B------:R-:W-:-:S13]  /*128e0*/  ISETP.NE.AND P0, PT, R3, R2, PT ;  /* 0x000000020300720c */ /* 0x000fda0003f05270 */
[----:B------:R-:W-:Y:S05]  /*128f0*/  @P0 BRA `(.L_x_14) ;  /* 0x0000000000500947 */ /* 0x000fea0003800000 */
[----:B------:R-:W-:Y:S02]  /*12900*/  SHF.R.U32.HI R5, RZ, 0x10, R5 ;  /* 0x00000010ff057819 */ /* 0x000fe40000011605 */
[----:B------:R-:W-:-:S04]  /*12910*/  SHF.R.U32.HI R2, RZ, 0x10, R0 ;  /* 0x00000010ff027819 */ /* 0x000fc80000011600 */
[----:B------:R-:W-:-:S04]  /*12920*/  LOP3.LUT R5, R5, R2, RZ, 0xc0, !PT ;  /* 0x0000000205057212 */ /* 0x000fc800078ec0ff */
[----:B------:R-:W-:-:S13]  /*12930*/  ISETP.NE.AND P0, PT, R5, R2, PT ;  /* 0x000000020500720c */ /* 0x000fda0003f05270 */
[----:B------:R-:W-:Y:S05]  /*12940*/  @P0 BRA `(.L_x_15) ;  /* 0x0000000000300947 */ /* 0x000fea0003800000 */
[----:B------:R-:W-:Y:S01]  /*12950*/  R2UR UR4, R0 ;  /* 0x00000000000472ca */ /* 0x000fe200000e0000 */
[----:B------:R-:W-:Y:S01]  /*12960*/  VOTEU.ANY UR5, UPT, PT ;  /* 0x0000000000057886 */ /* 0x000fe200038e0100 */
[----:B------:R-:W0:Y:S01]  /*12970*/  S2R R0, SR_LANEID ;  /* 0x0000000000007919 */ /* 0x000e220000000000 */
[----:B------:R-:W-:-:S10]  /*12980*/  UFLO.U32 UR5, UR5 ;  /* 0x00000005000572bd */ /* 0x000fd400080e0000 */
[----:B------:R-:W-:-:S06]  /*12990*/  ULOP3.LUT UR4, URZ, UR4, URZ, 0x33, !UPT ;  /* 0x00000004ff047292 */ /* 0x000fcc000f8e33ff */
[----:B------:R-:W-:-:S04]  /*129a0*/  IMAD.U32 R2, RZ, RZ, UR4 ;  /* 0x00000004ff027e24 */ /* 0x000fc8000f8e00ff */
[----:B------:R-:W1:Y:S02]  /*129b0*/  REDUX UR7, R2 ;  /* 0x00000000020773c4 */ /* 0x000e640000000000 */
[----:B------:R2:W-:Y:S01]  /*129c0*/  UTCATOMSWS.AND URZ, UR4 ;  /* 0x0000000400ff79e3 */ /* 0x0005e20008000000 */
[----:B0-----:R-:W-:Y:S01]  /*129d0*/  ISETP.EQ.U32.AND P0, PT, R0, UR5, PT ;  /* 0x0000000500007c0c */ /* 0x001fe2000bf02070 */
[----:B-1----:R-:W-:-:S12]  /*129e0*/  IMAD.U32 R0, RZ, RZ, UR7 ;  /* 0x00000007ff007e24 */ /* 0x002fd8000f8e00ff */
[----:B------:R2:W-:Y:S01]  /*129f0*/  @P0 ATOMS.AND RZ, [UR6], R0 ;  /* 0x00000000ffff098c */ /* 0x0005e2000a800006 */
[----:B------:R-:W-:Y:S05]  /*12a00*/  BRA `(.L_x_13) ;  /* 0x0000000000147947 */ /* 0x000fea0003800000 */
.L_x_15:
[----:B------:R-:W-:-:S07]  /*12a10*/  MOV R2, 0x12a30 ;  /* 0x00012a3000027802 */ /* 0x000fce0000000f00 */
[----:B------:R-:W-:Y:S05]  /*12a20*/  CALL.REL.NOINC `($__internal_0_$__cuda_sm10x_tcgen05_guardrail_trap_col_being_dealloced_not_returned_by_alloc) ;  /* 0x00000000002c7944 */ /* 0x000fea0003c00000 */
[----:B------:R-:W-:Y:S05]  /*12a30*/  BRA `(.L_x_13) ;  /* 0x0000000000087947 */ /* 0x000fea0003800000 */
.L_x_14:
[----:B------:R-:W-:-:S07]  /*12a40*/  MOV R2, 0x12a60 ;  /* 0x00012a6000027802 */ /* 0x000fce0000000f00 */
[----:B------:R-:W-:Y:S05]  /*12a50*/  CALL.REL.NOINC `($__internal_2_$__cuda_sm10x_tcgen05_guardrail_trap_unallocated_columns_being_dealloced) ;  /* 0x0000000000387944 */ /* 0x000fea0003c00000 */
.L_x_13:
[----:B------:R-:W-:Y:S01]  /*12a60*/  NOP ;  /* 0x0000000000007918 */ /* 0x000fe20000000000 */
[----:B--2---:R-:W-:Y:S05]  /*12a70*/  EXIT ;  /* 0x000000000000794d */ /* 0x004fea0003800000 */
.L_x_8:
[----:B------:R-:W0:Y:S02]  /*12a80*/  SYNCS.PHASECHK.TRANS64.TRYWAIT P2, [UR10], R126 ;  /* 0x0000007eff0075a7 */ /* 0x000e24000804110a */
[----:B0-----:R-:W-:Y:S05]  /*12a90*/  @!P2 BRA `(.L_x_8) ;  /* 0xfffffffc00f8a947 */ /* 0x001fea000383ffff */
[----:B------:R-:W-:Y:S05]  /*12aa0*/  BRA `(.L_x_16) ;  /* 0xffffff7400607947 */ /* 0x000fea000383ffff */
.L_x_12:
[----:B------:R-:W0:Y:S02]  /*12ab0*/  SYNCS.PHASECHK.TRANS64.TRYWAIT P0, [UR10], R2 ;  /* 0x00000002ff0075a7 */ /* 0x000e24000800110a */
[----:B0-----:R-:W-:Y:S05]  /*12ac0*/  @!P0 BRA `(.L_x_12) ;  /* 0xfffffffc00f88947 */ /* 0x001fea000383ffff */
[----:B------:R-:W-:Y:S05]  /*12ad0*/  BRA `(.L_x_11) ;  /* 0xffffffb8000c7947 */ /* 0x000fea000383ffff */
        .weak           $__internal_0_$__cuda_sm10x_tcgen05_guardrail_trap_col_being_dealloced_not_returned_by_alloc
        .type           $__internal_0_$__cuda_sm10x_tcgen05_guardrail_trap_col_being_dealloced_not_returned_by_alloc,@function
        .size           $__internal_0_$__cuda_sm10x_tcgen05_guardrail_trap_col_being_dealloced_not_returned_by_alloc,($__internal_1_$__cuda_sm10x_tcgen05_guardrail_trap_phase_invalid_during_alloc - $__internal_0_$__cuda_sm10x_tcgen05_guardrail_trap_col_being_dealloced_not_returned_by_alloc)
$__internal_0_$__cuda_sm10x_tcgen05_guardrail_trap_col_being_dealloced_not_returned_by_alloc:
[----:B------:R-:W-:Y:S05]  /*12ae0*/  BPT.TRAP 0x1 ;  /* 0x000000040000795c */ /* 0x000fea0000300000 */
[----:B------:R-:W-:-:S04]  /*12af0*/  IMAD.MOV.U32 R3, RZ, RZ, 0x0 ;  /* 0x00000000ff037424 */ /* 0x000fc800078e00ff */
[----:B------:R-:W-:Y:S05]  /*12b00*/  RET.REL.NODEC R2 `(matmul_kernel) ;  /* 0xfffffed4023c7950 */ /* 0x000fea0003c3ffff */
        .weak           $__internal_1_$__cuda_sm10x_tcgen05_guardrail_trap_phase_invalid_during_alloc
        .type           $__internal_1_$__cuda_sm10x_tcgen05_guardrail_trap_phase_invalid_during_alloc,@function
        .size           $__internal_1_$__cuda_sm10x_tcgen05_guardrail_trap_phase_invalid_during_alloc,($__internal_2_$__cuda_sm10x_tcgen05_guardrail_trap_unallocated_columns_being_dealloced - $__internal_1_$__cuda_sm10x_tcgen05_guardrail_trap_phase_invalid_during_alloc)
$__internal_1_$__cuda_sm10x_tcgen05_guardrail_trap_phase_invalid_during_alloc:
[----:B------:R-:W-:Y:S05]  /*12b10*/  BPT.TRAP 0x1 ;  /* 0x000000040000795c */ /* 0x000fea0000300000 */
[----:B------:R-:W-:-:S04]  /*12b20*/  IMAD.MOV.U32 R3, RZ, RZ, 0x0 ;  /* 0x00000000ff037424 */ /* 0x000fc800078e00ff */
[----:B------:R-:W-:Y:S05]  /*12b30*/  RET.REL.NODEC R2 `(matmul_kernel) ;  /* 0xfffffed402307950 */ /* 0x000fea0003c3ffff */
        .weak           $__internal_2_$__cuda_sm10x_tcgen05_guardrail_trap_unallocated_columns_being_dealloced
        .type           $__internal_2_$__cuda_sm10x_tcgen05_guardrail_trap_unallocated_columns_being_dealloced,@function
        .size           $__internal_2_$__cuda_sm10x_tcgen05_guardrail_trap_unallocated_columns_being_dealloced,(.L_x_20 - $__internal_2_$__cuda_sm10x_tcgen05_guardrail_trap_unallocated_columns_being_dealloced)
$__internal_2_$__cuda_sm10x_tcgen05_guardrail_trap_unallocated_columns_being_dealloced:
[----:B------:R-:W-:Y:S05]  /*12b40*/  BPT.TRAP 0x1 ;  /* 0x000000040000795c */ /* 0x000fea0000300000 */
[----:B------:R-:W-:-:S04]  /*12b50*/  IMAD.MOV.U32 R3, RZ, RZ, 0x0 ;  /* 0x00000000ff037424 */ /* 0x000fc800078e00ff */
[----:B------:R-:W-:Y:S05]  /*12b60*/  RET.REL.NODEC R2 `(matmul_kernel) ;  /* 0xfffffed402247950 */ /* 0x000fea0003c3ffff */
.L_x_17:
[----:B------:R-:W-:-:S00]  /*12b70*/  BRA `(.L_x_17) ;  /* 0xfffffffc00fc7947 */ /* 0x000fc0000383ffff */
[----:B------:R-:W-:-:S00]  /*12b80*/  NOP ;  /* 0x0000000000007918 */ /* 0x000fc00000000000 */
[----:B------:R-:W-:-:S00]  /*12b90*/  NOP ;  /* 0x0000000000007918 */ /* 0x000fc00000000000 */
[----:B------:R-:W-:-:S00]  /*12ba0*/  NOP ;  /* 0x0000000000007918 */ /* 0x000fc00000000000 */
[----:B------:R-:W-:-:S00]  /*12bb0*/  NOP ;  /* 0x0000000000007918 */ /* 0x000fc00000000000 */
[----:B------:R-:W-:-:S00]  /*12bc0*/  NOP ;  /* 0x0000000000007918 */ /* 0x000fc00000000000 */
[----:B------:R-:W-:-:S00]  /*12bd0*/  NOP ;  /* 0x0000000000007918 */ /* 0x000fc00000000000 */
[----:B------:R-:W-:-:S00]  /*12be0*/  NOP ;  /* 0x0000000000007918 */ /* 0x000fc00000000000 */
[----:B------:R-:W-:-:S00]  /*12bf0*/  NOP ;  /* 0x0000000000007918 */ /* 0x000fc00000000000 */
.L_x_20:


//--------------------- .nv.shared.matmul_kernel  --------------------------
	.section	.nv.shared.matmul_kernel,"aw",@nobits
	.sectionflags	@""
	.align	16
	.zero		1024


//--------------------- .nv.shared.reserved.0     --------------------------
	.section	.nv.shared.reserved.0,"aw",@nobits
	.align	8
	.weak		__nv_reservedSMEM_offset_0_alias
	.size		__nv_reservedSMEM_offset_0_alias, 0, 64
	.other		__nv_reservedSMEM_offset_0_alias,@"STO_CUDA_RESERVED_SHARED STV_DEFAULT"
__nv_reservedSMEM_offset_0_alias:
	.zero		0
.nv.shared.reserved.0:
	.zero		64
	.weak		__nv_reservedSMEM_allocation_phase
	.type		__nv_reservedSMEM_allocation_phase,@object
	.size		__nv_reservedSMEM_allocation_phase,(.L_0 - __nv_reservedSMEM_allocation_phase)
__nv_reservedSMEM_allocation_phase:
	.zero		1
.L_0:
	.zero		7
	.weak		__nv_reservedSMEM_devtool_atexit_pc
	.type		__nv_reservedSMEM_devtool_atexit_pc,@object
	.size		__nv_reservedSMEM_devtool_atexit_pc,(__nv_reservedSMEM_allocation_mask - __nv_reservedSMEM_devtool_atexit_pc)
__nv_reservedSMEM_devtool_atexit_pc:
	.zero		8
	.weak		__nv_reservedSMEM_allocation_mask
	.type		__nv_reservedSMEM_allocation_mask,@object
	.size		__nv_reservedSMEM_allocation_mask,(.L_2 - __nv_reservedSMEM_allocation_mask)
__nv_reservedSMEM_allocation_mask:
	.zero		4
.L_2:


//--------------------- .nv.constant0.matmul_kernel --------------------------
	.section	.nv.constant0.matmul_kernel,"a",@progbits
	.sectionflags	@""
	.align	4
.nv.constant0.matmul_kernel:
	.zero		976


//--------------------- SYMBOLS --------------------------

	.type		.nv.reservedSmem.offset0,@object
	.size		.nv.reservedSmem.offset0,0x4
	.type		.nv.reservedSmem.cap,@object
	.size		.nv.reservedSmem.cap,0x4
